//
// Generated by NVIDIA NVVM Compiler
//
// Compiler Build ID: CL-36424714
// Cuda compilation tools, release 13.0, V13.0.88
// Based on NVVM 20.0.0
//

.version 9.0
.target sm_100
.address_size 64

	// .globl	_Z8countDisffPfS_S_i
// _ZZN3cub18CUB_300001_SM_10006detail10radix_sort31DeviceRadixSortSingleTileKernelINS1_5radix10policy_hubIfNS0_8NullTypeEyE10Policy1000ELNS0_9SortOrderE0EfS6_yNS1_21identity_decomposer_tEEEvPKT1_PSB_PKT2_PSF_T3_iiT4_E12temp_storage has been demoted
// _ZZN3cub18CUB_300001_SM_10006detail10radix_sort30DeviceRadixSortHistogramKernelINS1_5radix10policy_hubIfNS0_8NullTypeEyE10Policy1000ELNS0_9SortOrderE0EfyNS1_21identity_decomposer_tEEEvPT2_PKT1_SB_iiT3_E12temp_storage has been demoted
// _ZZN3cub18CUB_300001_SM_10006detail10radix_sort33DeviceRadixSortExclusiveSumKernelINS1_5radix10policy_hubIfNS0_8NullTypeEyE10Policy1000EyEEvPT0_E12temp_storage has been demoted
// _ZZN3cub18CUB_300001_SM_10006detail10radix_sort29DeviceRadixSortOnesweepKernelINS1_5radix10policy_hubIfNS0_8NullTypeEyE10Policy1000ELNS0_9SortOrderE0EfS6_yiiNS1_21identity_decomposer_tEEEvPT5_SC_PT3_PKSD_PT1_PKSH_PT2_PKSL_T4_iiT6_E1s has been demoted
.global .align 1 .b8 _ZN34_INTERNAL_460042e5_4_k_cu_34f6c46c4cuda3std3__45__cpo5beginE[1];
.global .align 1 .b8 _ZN34_INTERNAL_460042e5_4_k_cu_34f6c46c4cuda3std3__45__cpo3endE[1];
.global .align 1 .b8 _ZN34_INTERNAL_460042e5_4_k_cu_34f6c46c4cuda3std3__45__cpo6cbeginE[1];
.global .align 1 .b8 _ZN34_INTERNAL_460042e5_4_k_cu_34f6c46c4cuda3std3__45__cpo4cendE[1];
.global .align 1 .b8 _ZN34_INTERNAL_460042e5_4_k_cu_34f6c46c4cuda3std3__45__cpo6rbeginE[1];
.global .align 1 .b8 _ZN34_INTERNAL_460042e5_4_k_cu_34f6c46c4cuda3std3__45__cpo4rendE[1];
.global .align 1 .b8 _ZN34_INTERNAL_460042e5_4_k_cu_34f6c46c4cuda3std3__45__cpo7crbeginE[1];
.global .align 1 .b8 _ZN34_INTERNAL_460042e5_4_k_cu_34f6c46c4cuda3std3__45__cpo5crendE[1];
.global .align 1 .b8 _ZN34_INTERNAL_460042e5_4_k_cu_34f6c46c4cuda3std3__436_GLOBAL__N__460042e5_4_k_cu_34f6c46c6ignoreE[1];
.global .align 1 .b8 _ZN34_INTERNAL_460042e5_4_k_cu_34f6c46c4cuda3std3__419piecewise_constructE[1];
.global .align 1 .b8 _ZN34_INTERNAL_460042e5_4_k_cu_34f6c46c4cuda3std3__48in_placeE[1];
.global .align 1 .b8 _ZN34_INTERNAL_460042e5_4_k_cu_34f6c46c4cuda3std3__420unreachable_sentinelE[1];
.global .align 1 .b8 _ZN34_INTERNAL_460042e5_4_k_cu_34f6c46c4cuda3std3__47nulloptE[1];
.global .align 1 .b8 _ZN34_INTERNAL_460042e5_4_k_cu_34f6c46c4cuda3std3__48unexpectE[1];
.global .align 1 .b8 _ZN34_INTERNAL_460042e5_4_k_cu_34f6c46c4cuda3std6ranges3__45__cpo4swapE[1];
.global .align 1 .b8 _ZN34_INTERNAL_460042e5_4_k_cu_34f6c46c4cuda3std6ranges3__45__cpo9iter_moveE[1];
.global .align 1 .b8 _ZN34_INTERNAL_460042e5_4_k_cu_34f6c46c4cuda3std6ranges3__45__cpo5beginE[1];
.global .align 1 .b8 _ZN34_INTERNAL_460042e5_4_k_cu_34f6c46c4cuda3std6ranges3__45__cpo3endE[1];
.global .align 1 .b8 _ZN34_INTERNAL_460042e5_4_k_cu_34f6c46c4cuda3std6ranges3__45__cpo6cbeginE[1];
.global .align 1 .b8 _ZN34_INTERNAL_460042e5_4_k_cu_34f6c46c4cuda3std6ranges3__45__cpo4cendE[1];
.global .align 1 .b8 _ZN34_INTERNAL_460042e5_4_k_cu_34f6c46c4cuda3std6ranges3__45__cpo7advanceE[1];
.global .align 1 .b8 _ZN34_INTERNAL_460042e5_4_k_cu_34f6c46c4cuda3std6ranges3__45__cpo9iter_swapE[1];
.global .align 1 .b8 _ZN34_INTERNAL_460042e5_4_k_cu_34f6c46c4cuda3std6ranges3__45__cpo4nextE[1];
.global .align 1 .b8 _ZN34_INTERNAL_460042e5_4_k_cu_34f6c46c4cuda3std6ranges3__45__cpo4prevE[1];
.global .align 1 .b8 _ZN34_INTERNAL_460042e5_4_k_cu_34f6c46c4cuda3std6ranges3__45__cpo4dataE[1];
.global .align 1 .b8 _ZN34_INTERNAL_460042e5_4_k_cu_34f6c46c4cuda3std6ranges3__45__cpo5cdataE[1];
.global .align 1 .b8 _ZN34_INTERNAL_460042e5_4_k_cu_34f6c46c4cuda3std6ranges3__45__cpo4sizeE[1];
.global .align 1 .b8 _ZN34_INTERNAL_460042e5_4_k_cu_34f6c46c4cuda3std6ranges3__45__cpo5ssizeE[1];
.global .align 1 .b8 _ZN34_INTERNAL_460042e5_4_k_cu_34f6c46c4cuda3std6ranges3__45__cpo8distanceE[1];
.global .align 1 .b8 _ZN34_INTERNAL_460042e5_4_k_cu_34f6c46c6thrust24THRUST_300001_SM_1000_NS8cuda_cub3parE[1];
.global .align 1 .b8 _ZN34_INTERNAL_460042e5_4_k_cu_34f6c46c6thrust24THRUST_300001_SM_1000_NS8cuda_cub10par_nosyncE[1];
.global .align 1 .b8 _ZN34_INTERNAL_460042e5_4_k_cu_34f6c46c6thrust24THRUST_300001_SM_1000_NS6system6detail10sequential3seqE[1];
.global .align 1 .b8 _ZN34_INTERNAL_460042e5_4_k_cu_34f6c46c6thrust24THRUST_300001_SM_1000_NS6system3cpp3parE[1];
.global .align 1 .b8 _ZN34_INTERNAL_460042e5_4_k_cu_34f6c46c6thrust24THRUST_300001_SM_1000_NS12placeholders2_1E[1];
.global .align 1 .b8 _ZN34_INTERNAL_460042e5_4_k_cu_34f6c46c6thrust24THRUST_300001_SM_1000_NS12placeholders2_2E[1];
.global .align 1 .b8 _ZN34_INTERNAL_460042e5_4_k_cu_34f6c46c6thrust24THRUST_300001_SM_1000_NS12placeholders2_3E[1];
.global .align 1 .b8 _ZN34_INTERNAL_460042e5_4_k_cu_34f6c46c6thrust24THRUST_300001_SM_1000_NS12placeholders2_4E[1];
.global .align 1 .b8 _ZN34_INTERNAL_460042e5_4_k_cu_34f6c46c6thrust24THRUST_300001_SM_1000_NS12placeholders2_5E[1];
.global .align 1 .b8 _ZN34_INTERNAL_460042e5_4_k_cu_34f6c46c6thrust24THRUST_300001_SM_1000_NS12placeholders2_6E[1];
.global .align 1 .b8 _ZN34_INTERNAL_460042e5_4_k_cu_34f6c46c6thrust24THRUST_300001_SM_1000_NS12placeholders2_7E[1];
.global .align 1 .b8 _ZN34_INTERNAL_460042e5_4_k_cu_34f6c46c6thrust24THRUST_300001_SM_1000_NS12placeholders2_8E[1];
.global .align 1 .b8 _ZN34_INTERNAL_460042e5_4_k_cu_34f6c46c6thrust24THRUST_300001_SM_1000_NS12placeholders2_9E[1];
.global .align 1 .b8 _ZN34_INTERNAL_460042e5_4_k_cu_34f6c46c6thrust24THRUST_300001_SM_1000_NS12placeholders3_10E[1];
.global .align 1 .b8 _ZN34_INTERNAL_460042e5_4_k_cu_34f6c46c6thrust24THRUST_300001_SM_1000_NS3seqE[1];
.global .align 1 .b8 _ZN34_INTERNAL_460042e5_4_k_cu_34f6c46c6thrust24THRUST_300001_SM_1000_NS6deviceE[1];

.visible .entry _Z8countDisffPfS_S_i(
	.param .f32 _Z8countDisffPfS_S_i_param_0,
	.param .f32 _Z8countDisffPfS_S_i_param_1,
	.param .u64 .ptr .align 1 _Z8countDisffPfS_S_i_param_2,
	.param .u64 .ptr .align 1 _Z8countDisffPfS_S_i_param_3,
	.param .u64 .ptr .align 1 _Z8countDisffPfS_S_i_param_4,
	.param .u32 _Z8countDisffPfS_S_i_param_5
)
{
	.reg .pred 	%p<2>;
	.reg .b32 	%r<6>;
	.reg .b32 	%f<10>;
	.reg .b64 	%rd<11>;

	ld.param.f32 	%f1, [_Z8countDisffPfS_S_i_param_0];
	ld.param.f32 	%f2, [_Z8countDisffPfS_S_i_param_1];
	ld.param.u64 	%rd1, [_Z8countDisffPfS_S_i_param_2];
	ld.param.u64 	%rd2, [_Z8countDisffPfS_S_i_param_3];
	ld.param.u64 	%rd3, [_Z8countDisffPfS_S_i_param_4];
	ld.param.u32 	%r2, [_Z8countDisffPfS_S_i_param_5];
	mov.u32 	%r3, %ntid.x;
	mov.u32 	%r4, %ctaid.x;
	mov.u32 	%r5, %tid.x;
	mad.lo.s32 	%r1, %r3, %r4, %r5;
	setp.ge.s32 	%p1, %r1, %r2;
	@%p1 bra 	$L__BB0_2;
	cvta.to.global.u64 	%rd4, %rd1;
	cvta.to.global.u64 	%rd5, %rd2;
	cvta.to.global.u64 	%rd6, %rd3;
	mul.wide.s32 	%rd7, %r1, 4;
	add.s64 	%rd8, %rd4, %rd7;
	ld.global.f32 	%f3, [%rd8];
	sub.f32 	%f4, %f1, %f3;
	add.s64 	%rd9, %rd5, %rd7;
	ld.global.f32 	%f5, [%rd9];
	sub.f32 	%f6, %f2, %f5;
	mul.f32 	%f7, %f6, %f6;
	fma.rn.f32 	%f8, %f4, %f4, %f7;
	sqrt.rn.f32 	%f9, %f8;
	add.s64 	%rd10, %rd6, %rd7;
	st.global.f32 	[%rd10], %f9;
$L__BB0_2:
	ret;

}
	// .globl	_ZN3cub18CUB_300001_SM_10006detail11EmptyKernelIvEEvv
.visible .entry _ZN3cub18CUB_300001_SM_10006detail11EmptyKernelIvEEvv()
{


	ret;

}
	// .globl	_ZN3cub18CUB_300001_SM_10006detail10radix_sort31DeviceRadixSortSingleTileKernelINS1_5radix10policy_hubIfNS0_8NullTypeEyE10Policy1000ELNS0_9SortOrderE0EfS6_yNS1_21identity_decomposer_tEEEvPKT1_PSB_PKT2_PSF_T3_iiT4_
.visible .entry _ZN3cub18CUB_300001_SM_10006detail10radix_sort31DeviceRadixSortSingleTileKernelINS1_5radix10policy_hubIfNS0_8NullTypeEyE10Policy1000ELNS0_9SortOrderE0EfS6_yNS1_21identity_decomposer_tEEEvPKT1_PSB_PKT2_PSF_T3_iiT4_(
	.param .u64 .ptr .align 1 _ZN3cub18CUB_300001_SM_10006detail10radix_sort31DeviceRadixSortSingleTileKernelINS1_5radix10policy_hubIfNS0_8NullTypeEyE10Policy1000ELNS0_9SortOrderE0EfS6_yNS1_21identity_decomposer_tEEEvPKT1_PSB_PKT2_PSF_T3_iiT4__param_0,
	.param .u64 .ptr .align 1 _ZN3cub18CUB_300001_SM_10006detail10radix_sort31DeviceRadixSortSingleTileKernelINS1_5radix10policy_hubIfNS0_8NullTypeEyE10Policy1000ELNS0_9SortOrderE0EfS6_yNS1_21identity_decomposer_tEEEvPKT1_PSB_PKT2_PSF_T3_iiT4__param_1,
	.param .u64 .ptr .align 1 _ZN3cub18CUB_300001_SM_10006detail10radix_sort31DeviceRadixSortSingleTileKernelINS1_5radix10policy_hubIfNS0_8NullTypeEyE10Policy1000ELNS0_9SortOrderE0EfS6_yNS1_21identity_decomposer_tEEEvPKT1_PSB_PKT2_PSF_T3_iiT4__param_2,
	.param .u64 .ptr .align 1 _ZN3cub18CUB_300001_SM_10006detail10radix_sort31DeviceRadixSortSingleTileKernelINS1_5radix10policy_hubIfNS0_8NullTypeEyE10Policy1000ELNS0_9SortOrderE0EfS6_yNS1_21identity_decomposer_tEEEvPKT1_PSB_PKT2_PSF_T3_iiT4__param_3,
	.param .u64 _ZN3cub18CUB_300001_SM_10006detail10radix_sort31DeviceRadixSortSingleTileKernelINS1_5radix10policy_hubIfNS0_8NullTypeEyE10Policy1000ELNS0_9SortOrderE0EfS6_yNS1_21identity_decomposer_tEEEvPKT1_PSB_PKT2_PSF_T3_iiT4__param_4,
	.param .u32 _ZN3cub18CUB_300001_SM_10006detail10radix_sort31DeviceRadixSortSingleTileKernelINS1_5radix10policy_hubIfNS0_8NullTypeEyE10Policy1000ELNS0_9SortOrderE0EfS6_yNS1_21identity_decomposer_tEEEvPKT1_PSB_PKT2_PSF_T3_iiT4__param_5,
	.param .u32 _ZN3cub18CUB_300001_SM_10006detail10radix_sort31DeviceRadixSortSingleTileKernelINS1_5radix10policy_hubIfNS0_8NullTypeEyE10Policy1000ELNS0_9SortOrderE0EfS6_yNS1_21identity_decomposer_tEEEvPKT1_PSB_PKT2_PSF_T3_iiT4__param_6,
	.param .align 1 .b8 _ZN3cub18CUB_300001_SM_10006detail10radix_sort31DeviceRadixSortSingleTileKernelINS1_5radix10policy_hubIfNS0_8NullTypeEyE10Policy1000ELNS0_9SortOrderE0EfS6_yNS1_21identity_decomposer_tEEEvPKT1_PSB_PKT2_PSF_T3_iiT4__param_7[1]
)
.maxntid 256
.minnctapersm 1
{
	.reg .pred 	%p<109>;
	.reg .b16 	%rs<39>;
	.reg .b32 	%r<782>;
	.reg .b64 	%rd<29>;
	// demoted variable
	.shared .align 16 .b8 _ZZN3cub18CUB_300001_SM_10006detail10radix_sort31DeviceRadixSortSingleTileKernelINS1_5radix10policy_hubIfNS0_8NullTypeEyE10Policy1000ELNS0_9SortOrderE0EfS6_yNS1_21identity_decomposer_tEEEvPKT1_PSB_PKT2_PSF_T3_iiT4_E12temp_storage[33856];
	ld.param.u64 	%rd5, [_ZN3cub18CUB_300001_SM_10006detail10radix_sort31DeviceRadixSortSingleTileKernelINS1_5radix10policy_hubIfNS0_8NullTypeEyE10Policy1000ELNS0_9SortOrderE0EfS6_yNS1_21identity_decomposer_tEEEvPKT1_PSB_PKT2_PSF_T3_iiT4__param_0];
	ld.param.u64 	%rd3, [_ZN3cub18CUB_300001_SM_10006detail10radix_sort31DeviceRadixSortSingleTileKernelINS1_5radix10policy_hubIfNS0_8NullTypeEyE10Policy1000ELNS0_9SortOrderE0EfS6_yNS1_21identity_decomposer_tEEEvPKT1_PSB_PKT2_PSF_T3_iiT4__param_1];
	ld.param.u64 	%rd4, [_ZN3cub18CUB_300001_SM_10006detail10radix_sort31DeviceRadixSortSingleTileKernelINS1_5radix10policy_hubIfNS0_8NullTypeEyE10Policy1000ELNS0_9SortOrderE0EfS6_yNS1_21identity_decomposer_tEEEvPKT1_PSB_PKT2_PSF_T3_iiT4__param_4];
	ld.param.u32 	%r208, [_ZN3cub18CUB_300001_SM_10006detail10radix_sort31DeviceRadixSortSingleTileKernelINS1_5radix10policy_hubIfNS0_8NullTypeEyE10Policy1000ELNS0_9SortOrderE0EfS6_yNS1_21identity_decomposer_tEEEvPKT1_PSB_PKT2_PSF_T3_iiT4__param_5];
	ld.param.u32 	%r209, [_ZN3cub18CUB_300001_SM_10006detail10radix_sort31DeviceRadixSortSingleTileKernelINS1_5radix10policy_hubIfNS0_8NullTypeEyE10Policy1000ELNS0_9SortOrderE0EfS6_yNS1_21identity_decomposer_tEEEvPKT1_PSB_PKT2_PSF_T3_iiT4__param_6];
	cvta.to.global.u64 	%rd6, %rd5;
	cvt.u32.u64 	%r1, %rd4;
	mov.u32 	%r2, %tid.x;
	mul.lo.s32 	%r3, %r2, 19;
	setp.ge.s32 	%p1, %r3, %r1;
	mul.wide.u32 	%rd7, %r3, 4;
	add.s64 	%rd1, %rd6, %rd7;
	mov.b32 	%r740, 2147483647;
	@%p1 bra 	$L__BB2_2;
	ld.global.u32 	%r740, [%rd1];
$L__BB2_2:
	add.s32 	%r212, %r3, 1;
	setp.ge.s32 	%p2, %r212, %r1;
	mov.b32 	%r741, 2147483647;
	@%p2 bra 	$L__BB2_4;
	ld.global.u32 	%r741, [%rd1+4];
$L__BB2_4:
	add.s32 	%r214, %r3, 2;
	setp.ge.s32 	%p3, %r214, %r1;
	mov.b32 	%r742, 2147483647;
	@%p3 bra 	$L__BB2_6;
	ld.global.u32 	%r742, [%rd1+8];
$L__BB2_6:
	add.s32 	%r216, %r3, 3;
	setp.ge.s32 	%p4, %r216, %r1;
	mov.b32 	%r743, 2147483647;
	@%p4 bra 	$L__BB2_8;
	ld.global.u32 	%r743, [%rd1+12];
$L__BB2_8:
	add.s32 	%r218, %r3, 4;
	setp.ge.s32 	%p5, %r218, %r1;
	mov.b32 	%r744, 2147483647;
	@%p5 bra 	$L__BB2_10;
	ld.global.u32 	%r744, [%rd1+16];
$L__BB2_10:
	add.s32 	%r220, %r3, 5;
	setp.ge.s32 	%p6, %r220, %r1;
	mov.b32 	%r745, 2147483647;
	@%p6 bra 	$L__BB2_12;
	ld.global.u32 	%r745, [%rd1+20];
$L__BB2_12:
	add.s32 	%r222, %r3, 6;
	setp.ge.s32 	%p7, %r222, %r1;
	mov.b32 	%r746, 2147483647;
	@%p7 bra 	$L__BB2_14;
	ld.global.u32 	%r746, [%rd1+24];
$L__BB2_14:
	add.s32 	%r224, %r3, 7;
	setp.ge.s32 	%p8, %r224, %r1;
	mov.b32 	%r747, 2147483647;
	@%p8 bra 	$L__BB2_16;
	ld.global.u32 	%r747, [%rd1+28];
$L__BB2_16:
	add.s32 	%r226, %r3, 8;
	setp.ge.s32 	%p9, %r226, %r1;
	mov.b32 	%r748, 2147483647;
	@%p9 bra 	$L__BB2_18;
	ld.global.u32 	%r748, [%rd1+32];
$L__BB2_18:
	add.s32 	%r228, %r3, 9;
	setp.ge.s32 	%p10, %r228, %r1;
	mov.b32 	%r749, 2147483647;
	@%p10 bra 	$L__BB2_20;
	ld.global.u32 	%r749, [%rd1+36];
$L__BB2_20:
	add.s32 	%r230, %r3, 10;
	setp.ge.s32 	%p11, %r230, %r1;
	mov.b32 	%r750, 2147483647;
	@%p11 bra 	$L__BB2_22;
	ld.global.u32 	%r750, [%rd1+40];
$L__BB2_22:
	add.s32 	%r232, %r3, 11;
	setp.ge.s32 	%p12, %r232, %r1;
	mov.b32 	%r751, 2147483647;
	@%p12 bra 	$L__BB2_24;
	ld.global.u32 	%r751, [%rd1+44];
$L__BB2_24:
	add.s32 	%r234, %r3, 12;
	setp.ge.s32 	%p13, %r234, %r1;
	mov.b32 	%r752, 2147483647;
	@%p13 bra 	$L__BB2_26;
	ld.global.u32 	%r752, [%rd1+48];
$L__BB2_26:
	add.s32 	%r236, %r3, 13;
	setp.ge.s32 	%p14, %r236, %r1;
	mov.b32 	%r753, 2147483647;
	@%p14 bra 	$L__BB2_28;
	ld.global.u32 	%r753, [%rd1+52];
$L__BB2_28:
	add.s32 	%r238, %r3, 14;
	setp.ge.s32 	%p15, %r238, %r1;
	mov.b32 	%r754, 2147483647;
	@%p15 bra 	$L__BB2_30;
	ld.global.u32 	%r754, [%rd1+56];
$L__BB2_30:
	add.s32 	%r240, %r3, 15;
	setp.ge.s32 	%p16, %r240, %r1;
	mov.b32 	%r755, 2147483647;
	@%p16 bra 	$L__BB2_32;
	ld.global.u32 	%r755, [%rd1+60];
$L__BB2_32:
	add.s32 	%r242, %r3, 16;
	setp.ge.s32 	%p17, %r242, %r1;
	mov.b32 	%r756, 2147483647;
	@%p17 bra 	$L__BB2_34;
	ld.global.u32 	%r756, [%rd1+64];
$L__BB2_34:
	add.s32 	%r244, %r3, 17;
	setp.ge.s32 	%p18, %r244, %r1;
	mov.b32 	%r757, 2147483647;
	@%p18 bra 	$L__BB2_36;
	ld.global.u32 	%r757, [%rd1+68];
$L__BB2_36:
	add.s32 	%r246, %r3, 18;
	setp.ge.s32 	%p19, %r246, %r1;
	mov.b32 	%r758, 2147483647;
	@%p19 bra 	$L__BB2_38;
	ld.global.u32 	%r758, [%rd1+72];
$L__BB2_38:
	bar.sync 	0;
	setp.gt.s32 	%p20, %r740, -1;
	selp.b32 	%r248, -2147483648, -1, %p20;
	xor.b32  	%r779, %r248, %r740;
	setp.gt.s32 	%p21, %r741, -1;
	selp.b32 	%r249, -2147483648, -1, %p21;
	xor.b32  	%r778, %r249, %r741;
	setp.gt.s32 	%p22, %r742, -1;
	selp.b32 	%r250, -2147483648, -1, %p22;
	xor.b32  	%r777, %r250, %r742;
	setp.gt.s32 	%p23, %r743, -1;
	selp.b32 	%r251, -2147483648, -1, %p23;
	xor.b32  	%r776, %r251, %r743;
	setp.gt.s32 	%p24, %r744, -1;
	selp.b32 	%r252, -2147483648, -1, %p24;
	xor.b32  	%r775, %r252, %r744;
	setp.gt.s32 	%p25, %r745, -1;
	selp.b32 	%r253, -2147483648, -1, %p25;
	xor.b32  	%r774, %r253, %r745;
	setp.gt.s32 	%p26, %r746, -1;
	selp.b32 	%r254, -2147483648, -1, %p26;
	xor.b32  	%r773, %r254, %r746;
	setp.gt.s32 	%p27, %r747, -1;
	selp.b32 	%r255, -2147483648, -1, %p27;
	xor.b32  	%r772, %r255, %r747;
	setp.gt.s32 	%p28, %r748, -1;
	selp.b32 	%r256, -2147483648, -1, %p28;
	xor.b32  	%r771, %r256, %r748;
	setp.gt.s32 	%p29, %r749, -1;
	selp.b32 	%r257, -2147483648, -1, %p29;
	xor.b32  	%r770, %r257, %r749;
	setp.gt.s32 	%p30, %r750, -1;
	selp.b32 	%r258, -2147483648, -1, %p30;
	xor.b32  	%r769, %r258, %r750;
	setp.gt.s32 	%p31, %r751, -1;
	selp.b32 	%r259, -2147483648, -1, %p31;
	xor.b32  	%r768, %r259, %r751;
	setp.gt.s32 	%p32, %r752, -1;
	selp.b32 	%r260, -2147483648, -1, %p32;
	xor.b32  	%r767, %r260, %r752;
	setp.gt.s32 	%p33, %r753, -1;
	selp.b32 	%r261, -2147483648, -1, %p33;
	xor.b32  	%r766, %r261, %r753;
	setp.gt.s32 	%p34, %r754, -1;
	selp.b32 	%r262, -2147483648, -1, %p34;
	xor.b32  	%r765, %r262, %r754;
	setp.gt.s32 	%p35, %r755, -1;
	selp.b32 	%r263, -2147483648, -1, %p35;
	xor.b32  	%r764, %r263, %r755;
	setp.gt.s32 	%p36, %r756, -1;
	selp.b32 	%r264, -2147483648, -1, %p36;
	xor.b32  	%r763, %r264, %r756;
	setp.gt.s32 	%p37, %r757, -1;
	selp.b32 	%r265, -2147483648, -1, %p37;
	xor.b32  	%r762, %r265, %r757;
	setp.gt.s32 	%p38, %r758, -1;
	selp.b32 	%r266, -2147483648, -1, %p38;
	xor.b32  	%r761, %r266, %r758;
	shr.u32 	%r61, %r2, 5;
	shl.b32 	%r267, %r2, 2;
	mov.u32 	%r268, _ZZN3cub18CUB_300001_SM_10006detail10radix_sort31DeviceRadixSortSingleTileKernelINS1_5radix10policy_hubIfNS0_8NullTypeEyE10Policy1000ELNS0_9SortOrderE0EfS6_yNS1_21identity_decomposer_tEEEvPKT1_PSB_PKT2_PSF_T3_iiT4_E12temp_storage;
	add.s32 	%r62, %r268, %r267;
	shl.b32 	%r269, %r2, 7;
	add.s32 	%r63, %r62, %r269;
	shl.b32 	%r270, %r61, 2;
	add.s32 	%r271, %r268, %r270;
	add.s32 	%r64, %r271, 33792;
	mad.lo.s32 	%r65, %r2, -56, %r63;
	add.s32 	%r760, %r208, 6;
	sub.s32 	%r759, %r209, %r208;
$L__BB2_39:
	add.s32 	%r331, %r760, -6;
	min.s32 	%r274, %r759, 6;
	mov.b32 	%r360, 0;
	st.shared.u32 	[%r62], %r360;
	st.shared.u32 	[%r62+1024], %r360;
	st.shared.u32 	[%r62+2048], %r360;
	st.shared.u32 	[%r62+3072], %r360;
	st.shared.u32 	[%r62+4096], %r360;
	st.shared.u32 	[%r62+5120], %r360;
	st.shared.u32 	[%r62+6144], %r360;
	st.shared.u32 	[%r62+7168], %r360;
	st.shared.u32 	[%r62+8192], %r360;
	st.shared.u32 	[%r62+9216], %r360;
	st.shared.u32 	[%r62+10240], %r360;
	st.shared.u32 	[%r62+11264], %r360;
	st.shared.u32 	[%r62+12288], %r360;
	st.shared.u32 	[%r62+13312], %r360;
	st.shared.u32 	[%r62+14336], %r360;
	st.shared.u32 	[%r62+15360], %r360;
	st.shared.u32 	[%r62+16384], %r360;
	st.shared.u32 	[%r62+17408], %r360;
	st.shared.u32 	[%r62+18432], %r360;
	st.shared.u32 	[%r62+19456], %r360;
	st.shared.u32 	[%r62+20480], %r360;
	st.shared.u32 	[%r62+21504], %r360;
	st.shared.u32 	[%r62+22528], %r360;
	st.shared.u32 	[%r62+23552], %r360;
	st.shared.u32 	[%r62+24576], %r360;
	st.shared.u32 	[%r62+25600], %r360;
	st.shared.u32 	[%r62+26624], %r360;
	st.shared.u32 	[%r62+27648], %r360;
	st.shared.u32 	[%r62+28672], %r360;
	st.shared.u32 	[%r62+29696], %r360;
	st.shared.u32 	[%r62+30720], %r360;
	st.shared.u32 	[%r62+31744], %r360;
	st.shared.u32 	[%r62+32768], %r360;
	// begin inline asm
	bmsk.clamp.b32 %r272, %r360, %r274;
	// end inline asm
	setp.eq.s32 	%p39, %r779, 2147483647;
	selp.b32 	%r276, -2147483648, %r779, %p39;
	// begin inline asm
	shr.b32 %r275, %r276, %r331;
	// end inline asm
	and.b32  	%r363, %r272, %r275;
	shl.b32 	%r364, %r363, 10;
	and.b32  	%r365, %r364, 31744;
	add.s32 	%r366, %r62, %r365;
	shr.u32 	%r367, %r363, 4;
	and.b32  	%r368, %r367, 268435454;
	add.s32 	%r90, %r366, %r368;
	ld.shared.u16 	%rs1, [%r90];
	add.s16 	%rs20, %rs1, 1;
	st.shared.u16 	[%r90], %rs20;
	setp.eq.s32 	%p40, %r778, 2147483647;
	selp.b32 	%r279, -2147483648, %r778, %p40;
	// begin inline asm
	shr.b32 %r278, %r279, %r331;
	// end inline asm
	and.b32  	%r369, %r272, %r278;
	shl.b32 	%r370, %r369, 10;
	and.b32  	%r371, %r370, 31744;
	add.s32 	%r372, %r62, %r371;
	shr.u32 	%r373, %r369, 4;
	and.b32  	%r374, %r373, 268435454;
	add.s32 	%r91, %r372, %r374;
	ld.shared.u16 	%rs2, [%r91];
	add.s16 	%rs21, %rs2, 1;
	st.shared.u16 	[%r91], %rs21;
	setp.eq.s32 	%p41, %r777, 2147483647;
	selp.b32 	%r282, -2147483648, %r777, %p41;
	// begin inline asm
	shr.b32 %r281, %r282, %r331;
	// end inline asm
	and.b32  	%r375, %r272, %r281;
	shl.b32 	%r376, %r375, 10;
	and.b32  	%r377, %r376, 31744;
	add.s32 	%r378, %r62, %r377;
	shr.u32 	%r379, %r375, 4;
	and.b32  	%r380, %r379, 268435454;
	add.s32 	%r92, %r378, %r380;
	ld.shared.u16 	%rs3, [%r92];
	add.s16 	%rs22, %rs3, 1;
	st.shared.u16 	[%r92], %rs22;
	setp.eq.s32 	%p42, %r776, 2147483647;
	selp.b32 	%r285, -2147483648, %r776, %p42;
	// begin inline asm
	shr.b32 %r284, %r285, %r331;
	// end inline asm
	and.b32  	%r381, %r272, %r284;
	shl.b32 	%r382, %r381, 10;
	and.b32  	%r383, %r382, 31744;
	add.s32 	%r384, %r62, %r383;
	shr.u32 	%r385, %r381, 4;
	and.b32  	%r386, %r385, 268435454;
	add.s32 	%r93, %r384, %r386;
	ld.shared.u16 	%rs4, [%r93];
	add.s16 	%rs23, %rs4, 1;
	st.shared.u16 	[%r93], %rs23;
	setp.eq.s32 	%p43, %r775, 2147483647;
	selp.b32 	%r288, -2147483648, %r775, %p43;
	// begin inline asm
	shr.b32 %r287, %r288, %r331;
	// end inline asm
	and.b32  	%r387, %r272, %r287;
	shl.b32 	%r388, %r387, 10;
	and.b32  	%r389, %r388, 31744;
	add.s32 	%r390, %r62, %r389;
	shr.u32 	%r391, %r387, 4;
	and.b32  	%r392, %r391, 268435454;
	add.s32 	%r94, %r390, %r392;
	ld.shared.u16 	%rs5, [%r94];
	add.s16 	%rs24, %rs5, 1;
	st.shared.u16 	[%r94], %rs24;
	setp.eq.s32 	%p44, %r774, 2147483647;
	selp.b32 	%r291, -2147483648, %r774, %p44;
	// begin inline asm
	shr.b32 %r290, %r291, %r331;
	// end inline asm
	and.b32  	%r393, %r272, %r290;
	shl.b32 	%r394, %r393, 10;
	and.b32  	%r395, %r394, 31744;
	add.s32 	%r396, %r62, %r395;
	shr.u32 	%r397, %r393, 4;
	and.b32  	%r398, %r397, 268435454;
	add.s32 	%r95, %r396, %r398;
	ld.shared.u16 	%rs6, [%r95];
	add.s16 	%rs25, %rs6, 1;
	st.shared.u16 	[%r95], %rs25;
	setp.eq.s32 	%p45, %r773, 2147483647;
	selp.b32 	%r294, -2147483648, %r773, %p45;
	// begin inline asm
	shr.b32 %r293, %r294, %r331;
	// end inline asm
	and.b32  	%r399, %r272, %r293;
	shl.b32 	%r400, %r399, 10;
	and.b32  	%r401, %r400, 31744;
	add.s32 	%r402, %r62, %r401;
	shr.u32 	%r403, %r399, 4;
	and.b32  	%r404, %r403, 268435454;
	add.s32 	%r96, %r402, %r404;
	ld.shared.u16 	%rs7, [%r96];
	add.s16 	%rs26, %rs7, 1;
	st.shared.u16 	[%r96], %rs26;
	setp.eq.s32 	%p46, %r772, 2147483647;
	selp.b32 	%r297, -2147483648, %r772, %p46;
	// begin inline asm
	shr.b32 %r296, %r297, %r331;
	// end inline asm
	and.b32  	%r405, %r272, %r296;
	shl.b32 	%r406, %r405, 10;
	and.b32  	%r407, %r406, 31744;
	add.s32 	%r408, %r62, %r407;
	shr.u32 	%r409, %r405, 4;
	and.b32  	%r410, %r409, 268435454;
	add.s32 	%r97, %r408, %r410;
	ld.shared.u16 	%rs8, [%r97];
	add.s16 	%rs27, %rs8, 1;
	st.shared.u16 	[%r97], %rs27;
	setp.eq.s32 	%p47, %r771, 2147483647;
	selp.b32 	%r300, -2147483648, %r771, %p47;
	// begin inline asm
	shr.b32 %r299, %r300, %r331;
	// end inline asm
	and.b32  	%r411, %r272, %r299;
	shl.b32 	%r412, %r411, 10;
	and.b32  	%r413, %r412, 31744;
	add.s32 	%r414, %r62, %r413;
	shr.u32 	%r415, %r411, 4;
	and.b32  	%r416, %r415, 268435454;
	add.s32 	%r98, %r414, %r416;
	ld.shared.u16 	%rs9, [%r98];
	add.s16 	%rs28, %rs9, 1;
	st.shared.u16 	[%r98], %rs28;
	setp.eq.s32 	%p48, %r770, 2147483647;
	selp.b32 	%r303, -2147483648, %r770, %p48;
	// begin inline asm
	shr.b32 %r302, %r303, %r331;
	// end inline asm
	and.b32  	%r417, %r272, %r302;
	shl.b32 	%r418, %r417, 10;
	and.b32  	%r419, %r418, 31744;
	add.s32 	%r420, %r62, %r419;
	shr.u32 	%r421, %r417, 4;
	and.b32  	%r422, %r421, 268435454;
	add.s32 	%r99, %r420, %r422;
	ld.shared.u16 	%rs10, [%r99];
	add.s16 	%rs29, %rs10, 1;
	st.shared.u16 	[%r99], %rs29;
	setp.eq.s32 	%p49, %r769, 2147483647;
	selp.b32 	%r306, -2147483648, %r769, %p49;
	// begin inline asm
	shr.b32 %r305, %r306, %r331;
	// end inline asm
	and.b32  	%r423, %r272, %r305;
	shl.b32 	%r424, %r423, 10;
	and.b32  	%r425, %r424, 31744;
	add.s32 	%r426, %r62, %r425;
	shr.u32 	%r427, %r423, 4;
	and.b32  	%r428, %r427, 268435454;
	add.s32 	%r100, %r426, %r428;
	ld.shared.u16 	%rs11, [%r100];
	add.s16 	%rs30, %rs11, 1;
	st.shared.u16 	[%r100], %rs30;
	setp.eq.s32 	%p50, %r768, 2147483647;
	selp.b32 	%r309, -2147483648, %r768, %p50;
	// begin inline asm
	shr.b32 %r308, %r309, %r331;
	// end inline asm
	and.b32  	%r429, %r272, %r308;
	shl.b32 	%r430, %r429, 10;
	and.b32  	%r431, %r430, 31744;
	add.s32 	%r432, %r62, %r431;
	shr.u32 	%r433, %r429, 4;
	and.b32  	%r434, %r433, 268435454;
	add.s32 	%r101, %r432, %r434;
	ld.shared.u16 	%rs12, [%r101];
	add.s16 	%rs31, %rs12, 1;
	st.shared.u16 	[%r101], %rs31;
	setp.eq.s32 	%p51, %r767, 2147483647;
	selp.b32 	%r312, -2147483648, %r767, %p51;
	// begin inline asm
	shr.b32 %r311, %r312, %r331;
	// end inline asm
	and.b32  	%r435, %r272, %r311;
	shl.b32 	%r436, %r435, 10;
	and.b32  	%r437, %r436, 31744;
	add.s32 	%r438, %r62, %r437;
	shr.u32 	%r439, %r435, 4;
	and.b32  	%r440, %r439, 268435454;
	add.s32 	%r102, %r438, %r440;
	ld.shared.u16 	%rs13, [%r102];
	add.s16 	%rs32, %rs13, 1;
	st.shared.u16 	[%r102], %rs32;
	setp.eq.s32 	%p52, %r766, 2147483647;
	selp.b32 	%r315, -2147483648, %r766, %p52;
	// begin inline asm
	shr.b32 %r314, %r315, %r331;
	// end inline asm
	and.b32  	%r441, %r272, %r314;
	shl.b32 	%r442, %r441, 10;
	and.b32  	%r443, %r442, 31744;
	add.s32 	%r444, %r62, %r443;
	shr.u32 	%r445, %r441, 4;
	and.b32  	%r446, %r445, 268435454;
	add.s32 	%r103, %r444, %r446;
	ld.shared.u16 	%rs14, [%r103];
	add.s16 	%rs33, %rs14, 1;
	st.shared.u16 	[%r103], %rs33;
	setp.eq.s32 	%p53, %r765, 2147483647;
	selp.b32 	%r318, -2147483648, %r765, %p53;
	// begin inline asm
	shr.b32 %r317, %r318, %r331;
	// end inline asm
	and.b32  	%r447, %r272, %r317;
	shl.b32 	%r448, %r447, 10;
	and.b32  	%r449, %r448, 31744;
	add.s32 	%r450, %r62, %r449;
	shr.u32 	%r451, %r447, 4;
	and.b32  	%r452, %r451, 268435454;
	add.s32 	%r104, %r450, %r452;
	ld.shared.u16 	%rs15, [%r104];
	add.s16 	%rs34, %rs15, 1;
	st.shared.u16 	[%r104], %rs34;
	setp.eq.s32 	%p54, %r764, 2147483647;
	selp.b32 	%r321, -2147483648, %r764, %p54;
	// begin inline asm
	shr.b32 %r320, %r321, %r331;
	// end inline asm
	and.b32  	%r453, %r272, %r320;
	shl.b32 	%r454, %r453, 10;
	and.b32  	%r455, %r454, 31744;
	add.s32 	%r456, %r62, %r455;
	shr.u32 	%r457, %r453, 4;
	and.b32  	%r458, %r457, 268435454;
	add.s32 	%r105, %r456, %r458;
	ld.shared.u16 	%rs16, [%r105];
	add.s16 	%rs35, %rs16, 1;
	st.shared.u16 	[%r105], %rs35;
	setp.eq.s32 	%p55, %r763, 2147483647;
	selp.b32 	%r324, -2147483648, %r763, %p55;
	// begin inline asm
	shr.b32 %r323, %r324, %r331;
	// end inline asm
	and.b32  	%r459, %r272, %r323;
	shl.b32 	%r460, %r459, 10;
	and.b32  	%r461, %r460, 31744;
	add.s32 	%r462, %r62, %r461;
	shr.u32 	%r463, %r459, 4;
	and.b32  	%r464, %r463, 268435454;
	add.s32 	%r106, %r462, %r464;
	ld.shared.u16 	%rs17, [%r106];
	add.s16 	%rs36, %rs17, 1;
	st.shared.u16 	[%r106], %rs36;
	setp.eq.s32 	%p56, %r762, 2147483647;
	selp.b32 	%r327, -2147483648, %r762, %p56;
	// begin inline asm
	shr.b32 %r326, %r327, %r331;
	// end inline asm
	and.b32  	%r465, %r272, %r326;
	shl.b32 	%r466, %r465, 10;
	and.b32  	%r467, %r466, 31744;
	add.s32 	%r468, %r62, %r467;
	shr.u32 	%r469, %r465, 4;
	and.b32  	%r470, %r469, 268435454;
	add.s32 	%r107, %r468, %r470;
	ld.shared.u16 	%rs18, [%r107];
	add.s16 	%rs37, %rs18, 1;
	st.shared.u16 	[%r107], %rs37;
	setp.eq.s32 	%p57, %r761, 2147483647;
	selp.b32 	%r330, -2147483648, %r761, %p57;
	// begin inline asm
	shr.b32 %r329, %r330, %r331;
	// end inline asm
	and.b32  	%r471, %r272, %r329;
	shl.b32 	%r472, %r471, 10;
	and.b32  	%r473, %r472, 31744;
	add.s32 	%r474, %r62, %r473;
	shr.u32 	%r475, %r471, 4;
	and.b32  	%r476, %r475, 268435454;
	add.s32 	%r108, %r474, %r476;
	ld.shared.u16 	%rs19, [%r108];
	add.s16 	%rs38, %rs19, 1;
	st.shared.u16 	[%r108], %rs38;
	bar.sync 	0;
	ld.shared.u32 	%r109, [%r63];
	ld.shared.u32 	%r477, [%r63+4];
	ld.shared.u32 	%r478, [%r63+8];
	ld.shared.u32 	%r479, [%r63+12];
	ld.shared.u32 	%r480, [%r63+16];
	ld.shared.u32 	%r481, [%r63+20];
	ld.shared.u32 	%r482, [%r63+24];
	ld.shared.u32 	%r483, [%r63+28];
	ld.shared.u32 	%r484, [%r63+32];
	ld.shared.u32 	%r485, [%r63+36];
	ld.shared.u32 	%r486, [%r63+40];
	ld.shared.u32 	%r487, [%r63+44];
	ld.shared.u32 	%r488, [%r63+48];
	ld.shared.u32 	%r489, [%r63+52];
	ld.shared.u32 	%r490, [%r63+56];
	ld.shared.u32 	%r491, [%r63+60];
	ld.shared.u32 	%r492, [%r63+64];
	ld.shared.u32 	%r493, [%r63+68];
	ld.shared.u32 	%r494, [%r63+72];
	ld.shared.u32 	%r495, [%r63+76];
	ld.shared.u32 	%r496, [%r63+80];
	ld.shared.u32 	%r497, [%r63+84];
	ld.shared.u32 	%r498, [%r63+88];
	ld.shared.u32 	%r499, [%r63+92];
	ld.shared.u32 	%r500, [%r63+96];
	ld.shared.u32 	%r501, [%r63+100];
	ld.shared.u32 	%r502, [%r63+104];
	ld.shared.u32 	%r503, [%r63+108];
	ld.shared.u32 	%r504, [%r63+112];
	ld.shared.u32 	%r505, [%r63+116];
	ld.shared.u32 	%r506, [%r63+120];
	ld.shared.u32 	%r507, [%r63+124];
	ld.shared.u32 	%r508, [%r63+128];
	add.s32 	%r110, %r477, %r109;
	add.s32 	%r111, %r478, %r110;
	add.s32 	%r112, %r479, %r111;
	add.s32 	%r113, %r480, %r112;
	add.s32 	%r114, %r481, %r113;
	add.s32 	%r115, %r482, %r114;
	add.s32 	%r116, %r483, %r115;
	add.s32 	%r117, %r484, %r116;
	add.s32 	%r118, %r485, %r117;
	add.s32 	%r119, %r486, %r118;
	add.s32 	%r120, %r487, %r119;
	add.s32 	%r121, %r488, %r120;
	add.s32 	%r122, %r489, %r121;
	add.s32 	%r123, %r490, %r122;
	add.s32 	%r124, %r491, %r123;
	add.s32 	%r125, %r492, %r124;
	add.s32 	%r126, %r493, %r125;
	add.s32 	%r127, %r494, %r126;
	add.s32 	%r128, %r495, %r127;
	add.s32 	%r129, %r496, %r128;
	add.s32 	%r130, %r497, %r129;
	add.s32 	%r131, %r498, %r130;
	add.s32 	%r132, %r499, %r131;
	add.s32 	%r133, %r500, %r132;
	add.s32 	%r134, %r501, %r133;
	add.s32 	%r135, %r502, %r134;
	add.s32 	%r136, %r503, %r135;
	add.s32 	%r137, %r504, %r136;
	add.s32 	%r138, %r505, %r137;
	add.s32 	%r139, %r506, %r138;
	add.s32 	%r140, %r507, %r139;
	add.s32 	%r337, %r508, %r140;
	// begin inline asm
	mov.u32 %r332, %laneid;
	// end inline asm
	mov.b32 	%r335, 1;
	mov.b32 	%r362, -1;
	// begin inline asm
	{  .reg .u32 r0;  .reg .pred p;  shfl.sync.up.b32 r0|p, %r337, %r335, %r360, %r362;  @p add.u32 r0, r0, %r337;  mov.u32 %r333, r0;}
	// end inline asm
	mov.b32 	%r341, 2;
	// begin inline asm
	{  .reg .u32 r0;  .reg .pred p;  shfl.sync.up.b32 r0|p, %r333, %r341, %r360, %r362;  @p add.u32 r0, r0, %r333;  mov.u32 %r339, r0;}
	// end inline asm
	mov.b32 	%r347, 4;
	// begin inline asm
	{  .reg .u32 r0;  .reg .pred p;  shfl.sync.up.b32 r0|p, %r339, %r347, %r360, %r362;  @p add.u32 r0, r0, %r339;  mov.u32 %r345, r0;}
	// end inline asm
	mov.b32 	%r353, 8;
	// begin inline asm
	{  .reg .u32 r0;  .reg .pred p;  shfl.sync.up.b32 r0|p, %r345, %r353, %r360, %r362;  @p add.u32 r0, r0, %r345;  mov.u32 %r351, r0;}
	// end inline asm
	mov.b32 	%r359, 16;
	// begin inline asm
	{  .reg .u32 r0;  .reg .pred p;  shfl.sync.up.b32 r0|p, %r351, %r359, %r360, %r362;  @p add.u32 r0, r0, %r351;  mov.u32 %r357, r0;}
	// end inline asm
	setp.ne.s32 	%p58, %r332, 31;
	@%p58 bra 	$L__BB2_41;
	st.shared.u32 	[%r64], %r357;
$L__BB2_41:
	sub.s32 	%r509, %r357, %r337;
	setp.gt.u32 	%p59, %r2, 31;
	setp.eq.s32 	%p60, %r61, 7;
	setp.eq.s32 	%p61, %r61, 6;
	setp.eq.s32 	%p62, %r61, 5;
	setp.eq.s32 	%p63, %r61, 4;
	setp.eq.s32 	%p64, %r61, 3;
	setp.eq.s32 	%p65, %r61, 2;
	setp.eq.s32 	%p66, %r61, 1;
	bar.sync 	0;
	ld.shared.v4.u32 	{%r510, %r511, %r512, %r513}, [_ZZN3cub18CUB_300001_SM_10006detail10radix_sort31DeviceRadixSortSingleTileKernelINS1_5radix10policy_hubIfNS0_8NullTypeEyE10Policy1000ELNS0_9SortOrderE0EfS6_yNS1_21identity_decomposer_tEEEvPKT1_PSB_PKT2_PSF_T3_iiT4_E12temp_storage+33792];
	selp.b32 	%r514, %r510, %r780, %p66;
	add.s32 	%r515, %r511, %r510;
	selp.b32 	%r516, %r515, %r514, %p65;
	add.s32 	%r517, %r515, %r512;
	selp.b32 	%r518, %r517, %r516, %p64;
	add.s32 	%r519, %r517, %r513;
	selp.b32 	%r520, %r519, %r518, %p63;
	ld.shared.v4.u32 	{%r521, %r522, %r523, %r524}, [_ZZN3cub18CUB_300001_SM_10006detail10radix_sort31DeviceRadixSortSingleTileKernelINS1_5radix10policy_hubIfNS0_8NullTypeEyE10Policy1000ELNS0_9SortOrderE0EfS6_yNS1_21identity_decomposer_tEEEvPKT1_PSB_PKT2_PSF_T3_iiT4_E12temp_storage+33808];
	add.s32 	%r525, %r519, %r521;
	selp.b32 	%r526, %r525, %r520, %p62;
	add.s32 	%r527, %r525, %r522;
	selp.b32 	%r528, %r527, %r526, %p61;
	add.s32 	%r529, %r527, %r523;
	selp.b32 	%r780, %r529, %r528, %p60;
	add.s32 	%r145, %r529, %r524;
	setp.ne.s32 	%p67, %r332, 0;
	selp.b32 	%r530, %r509, 0, %p67;
	add.s32 	%r531, %r780, %r530;
	or.pred  	%p68, %p59, %p67;
	selp.b32 	%r781, %r531, %r509, %p59;
	@%p68 bra 	$L__BB2_43;
	shl.b32 	%r781, %r145, 16;
	st.shared.u32 	[_ZZN3cub18CUB_300001_SM_10006detail10radix_sort31DeviceRadixSortSingleTileKernelINS1_5radix10policy_hubIfNS0_8NullTypeEyE10Policy1000ELNS0_9SortOrderE0EfS6_yNS1_21identity_decomposer_tEEEvPKT1_PSB_PKT2_PSF_T3_iiT4_E12temp_storage+33832], %r781;
$L__BB2_43:
	setp.eq.s32 	%p69, %r2, 0;
	bar.sync 	0;
	ld.shared.u32 	%r532, [_ZZN3cub18CUB_300001_SM_10006detail10radix_sort31DeviceRadixSortSingleTileKernelINS1_5radix10policy_hubIfNS0_8NullTypeEyE10Policy1000ELNS0_9SortOrderE0EfS6_yNS1_21identity_decomposer_tEEEvPKT1_PSB_PKT2_PSF_T3_iiT4_E12temp_storage+33832];
	selp.b32 	%r533, 0, %r532, %p69;
	add.s32 	%r534, %r781, %r533;
	add.s32 	%r535, %r109, %r534;
	add.s32 	%r536, %r110, %r534;
	add.s32 	%r537, %r111, %r534;
	add.s32 	%r538, %r112, %r534;
	add.s32 	%r539, %r113, %r534;
	add.s32 	%r540, %r114, %r534;
	add.s32 	%r541, %r115, %r534;
	add.s32 	%r542, %r116, %r534;
	add.s32 	%r543, %r117, %r534;
	add.s32 	%r544, %r118, %r534;
	add.s32 	%r545, %r119, %r534;
	add.s32 	%r546, %r120, %r534;
	add.s32 	%r547, %r121, %r534;
	add.s32 	%r548, %r122, %r534;
	add.s32 	%r549, %r123, %r534;
	add.s32 	%r550, %r124, %r534;
	add.s32 	%r551, %r125, %r534;
	add.s32 	%r552, %r126, %r534;
	add.s32 	%r553, %r127, %r534;
	add.s32 	%r554, %r128, %r534;
	add.s32 	%r555, %r129, %r534;
	add.s32 	%r556, %r130, %r534;
	add.s32 	%r557, %r131, %r534;
	add.s32 	%r558, %r132, %r534;
	add.s32 	%r559, %r133, %r534;
	add.s32 	%r560, %r134, %r534;
	add.s32 	%r561, %r135, %r534;
	add.s32 	%r562, %r136, %r534;
	add.s32 	%r563, %r137, %r534;
	add.s32 	%r564, %r138, %r534;
	add.s32 	%r565, %r139, %r534;
	add.s32 	%r566, %r140, %r534;
	st.shared.u32 	[%r63], %r534;
	st.shared.u32 	[%r63+4], %r535;
	st.shared.u32 	[%r63+8], %r536;
	st.shared.u32 	[%r63+12], %r537;
	st.shared.u32 	[%r63+16], %r538;
	st.shared.u32 	[%r63+20], %r539;
	st.shared.u32 	[%r63+24], %r540;
	st.shared.u32 	[%r63+28], %r541;
	st.shared.u32 	[%r63+32], %r542;
	st.shared.u32 	[%r63+36], %r543;
	st.shared.u32 	[%r63+40], %r544;
	st.shared.u32 	[%r63+44], %r545;
	st.shared.u32 	[%r63+48], %r546;
	st.shared.u32 	[%r63+52], %r547;
	st.shared.u32 	[%r63+56], %r548;
	st.shared.u32 	[%r63+60], %r549;
	st.shared.u32 	[%r63+64], %r550;
	st.shared.u32 	[%r63+68], %r551;
	st.shared.u32 	[%r63+72], %r552;
	st.shared.u32 	[%r63+76], %r553;
	st.shared.u32 	[%r63+80], %r554;
	st.shared.u32 	[%r63+84], %r555;
	st.shared.u32 	[%r63+88], %r556;
	st.shared.u32 	[%r63+92], %r557;
	st.shared.u32 	[%r63+96], %r558;
	st.shared.u32 	[%r63+100], %r559;
	st.shared.u32 	[%r63+104], %r560;
	st.shared.u32 	[%r63+108], %r561;
	st.shared.u32 	[%r63+112], %r562;
	st.shared.u32 	[%r63+116], %r563;
	st.shared.u32 	[%r63+120], %r564;
	st.shared.u32 	[%r63+124], %r565;
	st.shared.u32 	[%r63+128], %r566;
	bar.sync 	0;
	cvt.u32.u16 	%r567, %rs1;
	ld.shared.u16 	%r568, [%r90];
	add.s32 	%r149, %r568, %r567;
	cvt.u32.u16 	%r569, %rs2;
	ld.shared.u16 	%r570, [%r91];
	add.s32 	%r150, %r570, %r569;
	cvt.u32.u16 	%r571, %rs3;
	ld.shared.u16 	%r572, [%r92];
	add.s32 	%r151, %r572, %r571;
	cvt.u32.u16 	%r573, %rs4;
	ld.shared.u16 	%r574, [%r93];
	add.s32 	%r152, %r574, %r573;
	cvt.u32.u16 	%r575, %rs5;
	ld.shared.u16 	%r576, [%r94];
	add.s32 	%r153, %r576, %r575;
	cvt.u32.u16 	%r577, %rs6;
	ld.shared.u16 	%r578, [%r95];
	add.s32 	%r154, %r578, %r577;
	cvt.u32.u16 	%r579, %rs7;
	ld.shared.u16 	%r580, [%r96];
	add.s32 	%r155, %r580, %r579;
	cvt.u32.u16 	%r581, %rs8;
	ld.shared.u16 	%r582, [%r97];
	add.s32 	%r156, %r582, %r581;
	cvt.u32.u16 	%r583, %rs9;
	ld.shared.u16 	%r584, [%r98];
	add.s32 	%r157, %r584, %r583;
	cvt.u32.u16 	%r585, %rs10;
	ld.shared.u16 	%r586, [%r99];
	add.s32 	%r158, %r586, %r585;
	cvt.u32.u16 	%r587, %rs11;
	ld.shared.u16 	%r588, [%r100];
	add.s32 	%r159, %r588, %r587;
	cvt.u32.u16 	%r589, %rs12;
	ld.shared.u16 	%r590, [%r101];
	add.s32 	%r160, %r590, %r589;
	cvt.u32.u16 	%r591, %rs13;
	ld.shared.u16 	%r592, [%r102];
	add.s32 	%r161, %r592, %r591;
	cvt.u32.u16 	%r593, %rs14;
	ld.shared.u16 	%r594, [%r103];
	add.s32 	%r162, %r594, %r593;
	cvt.u32.u16 	%r595, %rs15;
	ld.shared.u16 	%r596, [%r104];
	add.s32 	%r163, %r596, %r595;
	cvt.u32.u16 	%r597, %rs16;
	ld.shared.u16 	%r598, [%r105];
	add.s32 	%r164, %r598, %r597;
	cvt.u32.u16 	%r599, %rs17;
	ld.shared.u16 	%r600, [%r106];
	add.s32 	%r165, %r600, %r599;
	cvt.u32.u16 	%r601, %rs18;
	ld.shared.u16 	%r602, [%r107];
	add.s32 	%r166, %r602, %r601;
	cvt.u32.u16 	%r603, %rs19;
	ld.shared.u16 	%r604, [%r108];
	add.s32 	%r167, %r604, %r603;
	bar.sync 	0;
	setp.lt.s32 	%p70, %r760, %r209;
	@%p70 bra 	$L__BB2_83;
	cvt.u64.u32 	%rd8, %r2;
	shl.b32 	%r605, %r149, 2;
	mov.u32 	%r606, _ZZN3cub18CUB_300001_SM_10006detail10radix_sort31DeviceRadixSortSingleTileKernelINS1_5radix10policy_hubIfNS0_8NullTypeEyE10Policy1000ELNS0_9SortOrderE0EfS6_yNS1_21identity_decomposer_tEEEvPKT1_PSB_PKT2_PSF_T3_iiT4_E12temp_storage;
	add.s32 	%r607, %r606, %r605;
	st.shared.u32 	[%r607], %r779;
	shl.b32 	%r608, %r150, 2;
	add.s32 	%r609, %r606, %r608;
	st.shared.u32 	[%r609], %r778;
	shl.b32 	%r610, %r151, 2;
	add.s32 	%r611, %r606, %r610;
	st.shared.u32 	[%r611], %r777;
	shl.b32 	%r612, %r152, 2;
	add.s32 	%r613, %r606, %r612;
	st.shared.u32 	[%r613], %r776;
	shl.b32 	%r614, %r153, 2;
	add.s32 	%r615, %r606, %r614;
	st.shared.u32 	[%r615], %r775;
	shl.b32 	%r616, %r154, 2;
	add.s32 	%r617, %r606, %r616;
	st.shared.u32 	[%r617], %r774;
	shl.b32 	%r618, %r155, 2;
	add.s32 	%r619, %r606, %r618;
	st.shared.u32 	[%r619], %r773;
	shl.b32 	%r620, %r156, 2;
	add.s32 	%r621, %r606, %r620;
	st.shared.u32 	[%r621], %r772;
	shl.b32 	%r622, %r157, 2;
	add.s32 	%r623, %r606, %r622;
	st.shared.u32 	[%r623], %r771;
	shl.b32 	%r624, %r158, 2;
	add.s32 	%r625, %r606, %r624;
	st.shared.u32 	[%r625], %r770;
	shl.b32 	%r626, %r159, 2;
	add.s32 	%r627, %r606, %r626;
	st.shared.u32 	[%r627], %r769;
	shl.b32 	%r628, %r160, 2;
	add.s32 	%r629, %r606, %r628;
	st.shared.u32 	[%r629], %r768;
	shl.b32 	%r630, %r161, 2;
	add.s32 	%r631, %r606, %r630;
	st.shared.u32 	[%r631], %r767;
	shl.b32 	%r632, %r162, 2;
	add.s32 	%r633, %r606, %r632;
	st.shared.u32 	[%r633], %r766;
	shl.b32 	%r634, %r163, 2;
	add.s32 	%r635, %r606, %r634;
	st.shared.u32 	[%r635], %r765;
	shl.b32 	%r636, %r164, 2;
	add.s32 	%r637, %r606, %r636;
	st.shared.u32 	[%r637], %r764;
	shl.b32 	%r638, %r165, 2;
	add.s32 	%r639, %r606, %r638;
	st.shared.u32 	[%r639], %r763;
	shl.b32 	%r640, %r166, 2;
	add.s32 	%r641, %r606, %r640;
	st.shared.u32 	[%r641], %r762;
	shl.b32 	%r642, %r167, 2;
	add.s32 	%r643, %r606, %r642;
	st.shared.u32 	[%r643], %r761;
	bar.sync 	0;
	mad.lo.s32 	%r644, %r2, -72, %r65;
	ld.shared.u32 	%r168, [%r644];
	ld.shared.u32 	%r169, [%r644+1024];
	ld.shared.u32 	%r170, [%r644+2048];
	ld.shared.u32 	%r171, [%r644+3072];
	ld.shared.u32 	%r172, [%r644+4096];
	ld.shared.u32 	%r173, [%r644+5120];
	ld.shared.u32 	%r174, [%r644+6144];
	ld.shared.u32 	%r175, [%r644+7168];
	ld.shared.u32 	%r176, [%r644+8192];
	ld.shared.u32 	%r177, [%r644+9216];
	ld.shared.u32 	%r178, [%r644+10240];
	ld.shared.u32 	%r179, [%r644+11264];
	ld.shared.u32 	%r180, [%r644+12288];
	ld.shared.u32 	%r181, [%r644+13312];
	ld.shared.u32 	%r182, [%r644+14336];
	ld.shared.u32 	%r183, [%r644+15360];
	ld.shared.u32 	%r184, [%r644+16384];
	ld.shared.u32 	%r185, [%r644+17408];
	ld.shared.u32 	%r186, [%r644+18432];
	setp.gt.u64 	%p71, %rd4, %rd8;
	cvta.to.global.u64 	%rd9, %rd3;
	mul.wide.u32 	%rd10, %r2, 4;
	add.s64 	%rd2, %rd9, %rd10;
	@%p71 bra 	$L__BB2_45;
	bra.uni 	$L__BB2_46;
$L__BB2_45:
	setp.gt.s32 	%p72, %r168, -1;
	selp.b32 	%r645, -1, -2147483648, %p72;
	xor.b32  	%r646, %r645, %r168;
	st.global.u32 	[%rd2], %r646;
$L__BB2_46:
	add.s32 	%r647, %r2, 256;
	cvt.u64.u32 	%rd11, %r647;
	setp.le.u64 	%p73, %rd4, %rd11;
	@%p73 bra 	$L__BB2_48;
	setp.gt.s32 	%p74, %r169, -1;
	selp.b32 	%r648, -1, -2147483648, %p74;
	xor.b32  	%r649, %r648, %r169;
	st.global.u32 	[%rd2+1024], %r649;
$L__BB2_48:
	add.s32 	%r650, %r2, 512;
	cvt.u64.u32 	%rd12, %r650;
	setp.le.u64 	%p75, %rd4, %rd12;
	@%p75 bra 	$L__BB2_50;
	setp.gt.s32 	%p76, %r170, -1;
	selp.b32 	%r651, -1, -2147483648, %p76;
	xor.b32  	%r652, %r651, %r170;
	st.global.u32 	[%rd2+2048], %r652;
$L__BB2_50:
	add.s32 	%r653, %r2, 768;
	cvt.u64.u32 	%rd13, %r653;
	setp.le.u64 	%p77, %rd4, %rd13;
	@%p77 bra 	$L__BB2_52;
	setp.gt.s32 	%p78, %r171, -1;
	selp.b32 	%r654, -1, -2147483648, %p78;
	xor.b32  	%r655, %r654, %r171;
	st.global.u32 	[%rd2+3072], %r655;
$L__BB2_52:
	or.b32  	%r656, %r2, 1024;
	cvt.u64.u32 	%rd14, %r656;
	setp.le.u64 	%p79, %rd4, %rd14;
	@%p79 bra 	$L__BB2_54;
	setp.gt.s32 	%p80, %r172, -1;
	selp.b32 	%r657, -1, -2147483648, %p80;
	xor.b32  	%r658, %r657, %r172;
	st.global.u32 	[%rd2+4096], %r658;
$L__BB2_54:
	add.s32 	%r659, %r2, 1280;
	cvt.u64.u32 	%rd15, %r659;
	setp.le.u64 	%p81, %rd4, %rd15;
	@%p81 bra 	$L__BB2_56;
	setp.gt.s32 	%p82, %r173, -1;
	selp.b32 	%r660, -1, -2147483648, %p82;
	xor.b32  	%r661, %r660, %r173;
	st.global.u32 	[%rd2+5120], %r661;
$L__BB2_56:
	add.s32 	%r662, %r2, 1536;
	cvt.u64.u32 	%rd16, %r662;
	setp.le.u64 	%p83, %rd4, %rd16;
	@%p83 bra 	$L__BB2_58;
	setp.gt.s32 	%p84, %r174, -1;
	selp.b32 	%r663, -1, -2147483648, %p84;
	xor.b32  	%r664, %r663, %r174;
	st.global.u32 	[%rd2+6144], %r664;
$L__BB2_58:
	add.s32 	%r665, %r2, 1792;
	cvt.u64.u32 	%rd17, %r665;
	setp.le.u64 	%p85, %rd4, %rd17;
	@%p85 bra 	$L__BB2_60;
	setp.gt.s32 	%p86, %r175, -1;
	selp.b32 	%r666, -1, -2147483648, %p86;
	xor.b32  	%r667, %r666, %r175;
	st.global.u32 	[%rd2+7168], %r667;
$L__BB2_60:
	or.b32  	%r668, %r2, 2048;
	cvt.u64.u32 	%rd18, %r668;
	setp.le.u64 	%p87, %rd4, %rd18;
	@%p87 bra 	$L__BB2_62;
	setp.gt.s32 	%p88, %r176, -1;
	selp.b32 	%r669, -1, -2147483648, %p88;
	xor.b32  	%r670, %r669, %r176;
	st.global.u32 	[%rd2+8192], %r670;
$L__BB2_62:
	add.s32 	%r671, %r2, 2304;
	cvt.u64.u32 	%rd19, %r671;
	setp.le.u64 	%p89, %rd4, %rd19;
	@%p89 bra 	$L__BB2_64;
	setp.gt.s32 	%p90, %r177, -1;
	selp.b32 	%r672, -1, -2147483648, %p90;
	xor.b32  	%r673, %r672, %r177;
	st.global.u32 	[%rd2+9216], %r673;
$L__BB2_64:
	add.s32 	%r674, %r2, 2560;
	cvt.u64.u32 	%rd20, %r674;
	setp.le.u64 	%p91, %rd4, %rd20;
	@%p91 bra 	$L__BB2_66;
	setp.gt.s32 	%p92, %r178, -1;
	selp.b32 	%r675, -1, -2147483648, %p92;
	xor.b32  	%r676, %r675, %r178;
	st.global.u32 	[%rd2+10240], %r676;
$L__BB2_66:
	add.s32 	%r677, %r2, 2816;
	cvt.u64.u32 	%rd21, %r677;
	setp.le.u64 	%p93, %rd4, %rd21;
	@%p93 bra 	$L__BB2_68;
	setp.gt.s32 	%p94, %r179, -1;
	selp.b32 	%r678, -1, -2147483648, %p94;
	xor.b32  	%r679, %r678, %r179;
	st.global.u32 	[%rd2+11264], %r679;
$L__BB2_68:
	or.b32  	%r680, %r2, 3072;
	cvt.u64.u32 	%rd22, %r680;
	setp.le.u64 	%p95, %rd4, %rd22;
	@%p95 bra 	$L__BB2_70;
	setp.gt.s32 	%p96, %r180, -1;
	selp.b32 	%r681, -1, -2147483648, %p96;
	xor.b32  	%r682, %r681, %r180;
	st.global.u32 	[%rd2+12288], %r682;
$L__BB2_70:
	add.s32 	%r683, %r2, 3328;
	cvt.u64.u32 	%rd23, %r683;
	setp.le.u64 	%p97, %rd4, %rd23;
	@%p97 bra 	$L__BB2_72;
	setp.gt.s32 	%p98, %r181, -1;
	selp.b32 	%r684, -1, -2147483648, %p98;
	xor.b32  	%r685, %r684, %r181;
	st.global.u32 	[%rd2+13312], %r685;
$L__BB2_72:
	add.s32 	%r686, %r2, 3584;
	cvt.u64.u32 	%rd24, %r686;
	setp.le.u64 	%p99, %rd4, %rd24;
	@%p99 bra 	$L__BB2_74;
	setp.gt.s32 	%p100, %r182, -1;
	selp.b32 	%r687, -1, -2147483648, %p100;
	xor.b32  	%r688, %r687, %r182;
	st.global.u32 	[%rd2+14336], %r688;
$L__BB2_74:
	add.s32 	%r689, %r2, 3840;
	cvt.u64.u32 	%rd25, %r689;
	setp.le.u64 	%p101, %rd4, %rd25;
	@%p101 bra 	$L__BB2_76;
	setp.gt.s32 	%p102, %r183, -1;
	selp.b32 	%r690, -1, -2147483648, %p102;
	xor.b32  	%r691, %r690, %r183;
	st.global.u32 	[%rd2+15360], %r691;
$L__BB2_76:
	or.b32  	%r692, %r2, 4096;
	cvt.u64.u32 	%rd26, %r692;
	setp.le.u64 	%p103, %rd4, %rd26;
	@%p103 bra 	$L__BB2_78;
	setp.gt.s32 	%p104, %r184, -1;
	selp.b32 	%r693, -1, -2147483648, %p104;
	xor.b32  	%r694, %r693, %r184;
	st.global.u32 	[%rd2+16384], %r694;
$L__BB2_78:
	add.s32 	%r695, %r2, 4352;
	cvt.u64.u32 	%rd27, %r695;
	setp.le.u64 	%p105, %rd4, %rd27;
	@%p105 bra 	$L__BB2_80;
	setp.gt.s32 	%p106, %r185, -1;
	selp.b32 	%r696, -1, -2147483648, %p106;
	xor.b32  	%r697, %r696, %r185;
	st.global.u32 	[%rd2+17408], %r697;
$L__BB2_80:
	add.s32 	%r698, %r2, 4608;
	cvt.u64.u32 	%rd28, %r698;
	setp.le.u64 	%p107, %rd4, %rd28;
	@%p107 bra 	$L__BB2_82;
	setp.gt.s32 	%p108, %r186, -1;
	selp.b32 	%r699, -1, -2147483648, %p108;
	xor.b32  	%r700, %r699, %r186;
	st.global.u32 	[%rd2+18432], %r700;
$L__BB2_82:
	ret;
$L__BB2_83:
	shl.b32 	%r701, %r149, 2;
	mov.u32 	%r702, _ZZN3cub18CUB_300001_SM_10006detail10radix_sort31DeviceRadixSortSingleTileKernelINS1_5radix10policy_hubIfNS0_8NullTypeEyE10Policy1000ELNS0_9SortOrderE0EfS6_yNS1_21identity_decomposer_tEEEvPKT1_PSB_PKT2_PSF_T3_iiT4_E12temp_storage;
	add.s32 	%r703, %r702, %r701;
	st.shared.u32 	[%r703], %r779;
	shl.b32 	%r704, %r150, 2;
	add.s32 	%r705, %r702, %r704;
	st.shared.u32 	[%r705], %r778;
	shl.b32 	%r706, %r151, 2;
	add.s32 	%r707, %r702, %r706;
	st.shared.u32 	[%r707], %r777;
	shl.b32 	%r708, %r152, 2;
	add.s32 	%r709, %r702, %r708;
	st.shared.u32 	[%r709], %r776;
	shl.b32 	%r710, %r153, 2;
	add.s32 	%r711, %r702, %r710;
	st.shared.u32 	[%r711], %r775;
	shl.b32 	%r712, %r154, 2;
	add.s32 	%r713, %r702, %r712;
	st.shared.u32 	[%r713], %r774;
	shl.b32 	%r714, %r155, 2;
	add.s32 	%r715, %r702, %r714;
	st.shared.u32 	[%r715], %r773;
	shl.b32 	%r716, %r156, 2;
	add.s32 	%r717, %r702, %r716;
	st.shared.u32 	[%r717], %r772;
	shl.b32 	%r718, %r157, 2;
	add.s32 	%r719, %r702, %r718;
	st.shared.u32 	[%r719], %r771;
	shl.b32 	%r720, %r158, 2;
	add.s32 	%r721, %r702, %r720;
	st.shared.u32 	[%r721], %r770;
	shl.b32 	%r722, %r159, 2;
	add.s32 	%r723, %r702, %r722;
	st.shared.u32 	[%r723], %r769;
	shl.b32 	%r724, %r160, 2;
	add.s32 	%r725, %r702, %r724;
	st.shared.u32 	[%r725], %r768;
	shl.b32 	%r726, %r161, 2;
	add.s32 	%r727, %r702, %r726;
	st.shared.u32 	[%r727], %r767;
	shl.b32 	%r728, %r162, 2;
	add.s32 	%r729, %r702, %r728;
	st.shared.u32 	[%r729], %r766;
	shl.b32 	%r730, %r163, 2;
	add.s32 	%r731, %r702, %r730;
	st.shared.u32 	[%r731], %r765;
	shl.b32 	%r732, %r164, 2;
	add.s32 	%r733, %r702, %r732;
	st.shared.u32 	[%r733], %r764;
	shl.b32 	%r734, %r165, 2;
	add.s32 	%r735, %r702, %r734;
	st.shared.u32 	[%r735], %r763;
	shl.b32 	%r736, %r166, 2;
	add.s32 	%r737, %r702, %r736;
	st.shared.u32 	[%r737], %r762;
	shl.b32 	%r738, %r167, 2;
	add.s32 	%r739, %r702, %r738;
	st.shared.u32 	[%r739], %r761;
	bar.sync 	0;
	ld.shared.u32 	%r779, [%r65];
	ld.shared.u32 	%r778, [%r65+4];
	ld.shared.u32 	%r777, [%r65+8];
	ld.shared.u32 	%r776, [%r65+12];
	ld.shared.u32 	%r775, [%r65+16];
	ld.shared.u32 	%r774, [%r65+20];
	ld.shared.u32 	%r773, [%r65+24];
	ld.shared.u32 	%r772, [%r65+28];
	ld.shared.u32 	%r771, [%r65+32];
	ld.shared.u32 	%r770, [%r65+36];
	ld.shared.u32 	%r769, [%r65+40];
	ld.shared.u32 	%r768, [%r65+44];
	ld.shared.u32 	%r767, [%r65+48];
	ld.shared.u32 	%r766, [%r65+52];
	ld.shared.u32 	%r765, [%r65+56];
	ld.shared.u32 	%r764, [%r65+60];
	ld.shared.u32 	%r763, [%r65+64];
	ld.shared.u32 	%r762, [%r65+68];
	ld.shared.u32 	%r761, [%r65+72];
	bar.sync 	0;
	add.s32 	%r760, %r760, 6;
	add.s32 	%r759, %r759, -6;
	bra.uni 	$L__BB2_39;

}
	// .globl	_ZN3cub18CUB_300001_SM_10006detail10radix_sort30DeviceRadixSortHistogramKernelINS1_5radix10policy_hubIfNS0_8NullTypeEyE10Policy1000ELNS0_9SortOrderE0EfyNS1_21identity_decomposer_tEEEvPT2_PKT1_SB_iiT3_
.visible .entry _ZN3cub18CUB_300001_SM_10006detail10radix_sort30DeviceRadixSortHistogramKernelINS1_5radix10policy_hubIfNS0_8NullTypeEyE10Policy1000ELNS0_9SortOrderE0EfyNS1_21identity_decomposer_tEEEvPT2_PKT1_SB_iiT3_(
	.param .u64 .ptr .align 1 _ZN3cub18CUB_300001_SM_10006detail10radix_sort30DeviceRadixSortHistogramKernelINS1_5radix10policy_hubIfNS0_8NullTypeEyE10Policy1000ELNS0_9SortOrderE0EfyNS1_21identity_decomposer_tEEEvPT2_PKT1_SB_iiT3__param_0,
	.param .u64 .ptr .align 1 _ZN3cub18CUB_300001_SM_10006detail10radix_sort30DeviceRadixSortHistogramKernelINS1_5radix10policy_hubIfNS0_8NullTypeEyE10Policy1000ELNS0_9SortOrderE0EfyNS1_21identity_decomposer_tEEEvPT2_PKT1_SB_iiT3__param_1,
	.param .u64 _ZN3cub18CUB_300001_SM_10006detail10radix_sort30DeviceRadixSortHistogramKernelINS1_5radix10policy_hubIfNS0_8NullTypeEyE10Policy1000ELNS0_9SortOrderE0EfyNS1_21identity_decomposer_tEEEvPT2_PKT1_SB_iiT3__param_2,
	.param .u32 _ZN3cub18CUB_300001_SM_10006detail10radix_sort30DeviceRadixSortHistogramKernelINS1_5radix10policy_hubIfNS0_8NullTypeEyE10Policy1000ELNS0_9SortOrderE0EfyNS1_21identity_decomposer_tEEEvPT2_PKT1_SB_iiT3__param_3,
	.param .u32 _ZN3cub18CUB_300001_SM_10006detail10radix_sort30DeviceRadixSortHistogramKernelINS1_5radix10policy_hubIfNS0_8NullTypeEyE10Policy1000ELNS0_9SortOrderE0EfyNS1_21identity_decomposer_tEEEvPT2_PKT1_SB_iiT3__param_4,
	.param .align 1 .b8 _ZN3cub18CUB_300001_SM_10006detail10radix_sort30DeviceRadixSortHistogramKernelINS1_5radix10policy_hubIfNS0_8NullTypeEyE10Policy1000ELNS0_9SortOrderE0EfyNS1_21identity_decomposer_tEEEvPT2_PKT1_SB_iiT3__param_5[1]
)
.maxntid 128
{
	.reg .pred 	%p<123>;
	.reg .b32 	%r<518>;
	.reg .b64 	%rd<137>;
	// demoted variable
	.shared .align 4 .b8 _ZZN3cub18CUB_300001_SM_10006detail10radix_sort30DeviceRadixSortHistogramKernelINS1_5radix10policy_hubIfNS0_8NullTypeEyE10Policy1000ELNS0_9SortOrderE0EfyNS1_21identity_decomposer_tEEEvPT2_PKT1_SB_iiT3_E12temp_storage[4096];
	ld.param.u64 	%rd18, [_ZN3cub18CUB_300001_SM_10006detail10radix_sort30DeviceRadixSortHistogramKernelINS1_5radix10policy_hubIfNS0_8NullTypeEyE10Policy1000ELNS0_9SortOrderE0EfyNS1_21identity_decomposer_tEEEvPT2_PKT1_SB_iiT3__param_0];
	ld.param.u64 	%rd19, [_ZN3cub18CUB_300001_SM_10006detail10radix_sort30DeviceRadixSortHistogramKernelINS1_5radix10policy_hubIfNS0_8NullTypeEyE10Policy1000ELNS0_9SortOrderE0EfyNS1_21identity_decomposer_tEEEvPT2_PKT1_SB_iiT3__param_1];
	ld.param.u64 	%rd17, [_ZN3cub18CUB_300001_SM_10006detail10radix_sort30DeviceRadixSortHistogramKernelINS1_5radix10policy_hubIfNS0_8NullTypeEyE10Policy1000ELNS0_9SortOrderE0EfyNS1_21identity_decomposer_tEEEvPT2_PKT1_SB_iiT3__param_2];
	ld.param.u32 	%r174, [_ZN3cub18CUB_300001_SM_10006detail10radix_sort30DeviceRadixSortHistogramKernelINS1_5radix10policy_hubIfNS0_8NullTypeEyE10Policy1000ELNS0_9SortOrderE0EfyNS1_21identity_decomposer_tEEEvPT2_PKT1_SB_iiT3__param_3];
	ld.param.u32 	%r175, [_ZN3cub18CUB_300001_SM_10006detail10radix_sort30DeviceRadixSortHistogramKernelINS1_5radix10policy_hubIfNS0_8NullTypeEyE10Policy1000ELNS0_9SortOrderE0EfyNS1_21identity_decomposer_tEEEvPT2_PKT1_SB_iiT3__param_4];
	cvta.to.global.u64 	%rd1, %rd19;
	cvta.to.global.u64 	%rd2, %rd18;
	setp.eq.s64 	%p2, %rd17, 0;
	@%p2 bra 	$L__BB3_153;
	sub.s32 	%r176, %r175, %r174;
	add.s32 	%r177, %r176, 7;
	shr.s32 	%r178, %r177, 31;
	shr.u32 	%r179, %r178, 29;
	add.s32 	%r180, %r177, %r179;
	shr.s32 	%r181, %r180, 3;
	mov.u32 	%r182, %tid.x;
	setp.gt.u32 	%p3, %r182, 255;
	setp.lt.s32 	%p4, %r177, 8;
	mov.u32 	%r183, %ctaid.x;
	shl.b32 	%r184, %r183, 11;
	cvt.u64.u32 	%rd3, %r184;
	mov.u32 	%r185, %nctaid.x;
	shl.b32 	%r186, %r185, 11;
	cvt.u64.u32 	%rd4, %r186;
	add.s32 	%r1, %r181, -1;
	and.b32  	%r2, %r181, 15;
	and.b32  	%r3, %r181, 7;
	add.s32 	%r4, %r3, -1;
	and.b32  	%r5, %r181, 3;
	or.pred  	%p1, %p3, %p4;
	shl.b32 	%r187, %r182, 2;
	mov.u32 	%r188, _ZZN3cub18CUB_300001_SM_10006detail10radix_sort30DeviceRadixSortHistogramKernelINS1_5radix10policy_hubIfNS0_8NullTypeEyE10Policy1000ELNS0_9SortOrderE0EfyNS1_21identity_decomposer_tEEEvPT2_PKT1_SB_iiT3_E12temp_storage;
	add.s32 	%r6, %r188, %r187;
	and.b32  	%r7, %r181, 268435440;
	cvt.u64.u32 	%rd5, %r182;
	add.s32 	%r8, %r182, 128;
	add.s32 	%r9, %r182, 256;
	add.s32 	%r10, %r182, 384;
	add.s32 	%r11, %r182, 512;
	add.s32 	%r12, %r182, 640;
	add.s32 	%r13, %r182, 768;
	or.b32  	%r14, %r182, 1024;
	add.s32 	%r15, %r182, 1920;
	and.b32  	%r16, %r181, 268435448;
	and.b32  	%r17, %r181, 1;
	neg.s32 	%r18, %r7;
	add.s32 	%r19, %r6, 8192;
	add.s64 	%rd21, %rd17, -1;
	shr.u64 	%rd22, %rd21, 30;
	add.s64 	%rd23, %rd22, 1;
	min.u64 	%rd6, %rd23, %rd17;
	mov.b64 	%rd135, 0;
$L__BB3_2:
	@%p1 bra 	$L__BB3_30;
	setp.lt.u32 	%p5, %r1, 15;
	mov.b32 	%r471, 0;
	@%p5 bra 	$L__BB3_6;
	mov.u32 	%r468, %r19;
	mov.u32 	%r469, %r18;
$L__BB3_5:
	.pragma "nounroll";
	mov.b32 	%r190, 0;
	st.shared.u32 	[%r468+-8192], %r190;
	st.shared.u32 	[%r468+-7168], %r190;
	st.shared.u32 	[%r468+-6144], %r190;
	st.shared.u32 	[%r468+-5120], %r190;
	st.shared.u32 	[%r468+-4096], %r190;
	st.shared.u32 	[%r468+-3072], %r190;
	st.shared.u32 	[%r468+-2048], %r190;
	st.shared.u32 	[%r468+-1024], %r190;
	st.shared.u32 	[%r468], %r190;
	st.shared.u32 	[%r468+1024], %r190;
	st.shared.u32 	[%r468+2048], %r190;
	st.shared.u32 	[%r468+3072], %r190;
	st.shared.u32 	[%r468+4096], %r190;
	st.shared.u32 	[%r468+5120], %r190;
	st.shared.u32 	[%r468+6144], %r190;
	st.shared.u32 	[%r468+7168], %r190;
	add.s32 	%r469, %r469, 16;
	add.s32 	%r468, %r468, 16384;
	setp.ne.s32 	%p6, %r469, 0;
	mov.u32 	%r471, %r7;
	@%p6 bra 	$L__BB3_5;
$L__BB3_6:
	add.s32 	%r25, %r2, -1;
	setp.eq.s32 	%p7, %r2, 0;
	@%p7 bra 	$L__BB3_16;
	setp.lt.u32 	%p8, %r25, 7;
	@%p8 bra 	$L__BB3_9;
	shl.b32 	%r191, %r471, 10;
	add.s32 	%r192, %r6, %r191;
	mov.b32 	%r193, 0;
	st.shared.u32 	[%r192], %r193;
	st.shared.u32 	[%r192+1024], %r193;
	st.shared.u32 	[%r192+2048], %r193;
	st.shared.u32 	[%r192+3072], %r193;
	st.shared.u32 	[%r192+4096], %r193;
	st.shared.u32 	[%r192+5120], %r193;
	st.shared.u32 	[%r192+6144], %r193;
	st.shared.u32 	[%r192+7168], %r193;
	add.s32 	%r471, %r471, 8;
$L__BB3_9:
	setp.eq.s32 	%p9, %r3, 0;
	@%p9 bra 	$L__BB3_16;
	setp.lt.u32 	%p10, %r4, 3;
	@%p10 bra 	$L__BB3_12;
	shl.b32 	%r194, %r471, 10;
	add.s32 	%r195, %r6, %r194;
	mov.b32 	%r196, 0;
	st.shared.u32 	[%r195], %r196;
	st.shared.u32 	[%r195+1024], %r196;
	st.shared.u32 	[%r195+2048], %r196;
	st.shared.u32 	[%r195+3072], %r196;
	add.s32 	%r471, %r471, 4;
$L__BB3_12:
	setp.eq.s32 	%p11, %r5, 0;
	@%p11 bra 	$L__BB3_16;
	setp.eq.s32 	%p12, %r5, 1;
	shl.b32 	%r197, %r471, 10;
	add.s32 	%r30, %r6, %r197;
	mov.b32 	%r198, 0;
	st.shared.u32 	[%r30], %r198;
	@%p12 bra 	$L__BB3_16;
	setp.eq.s32 	%p13, %r5, 2;
	mov.b32 	%r199, 0;
	st.shared.u32 	[%r30+1024], %r199;
	@%p13 bra 	$L__BB3_16;
	mov.b32 	%r200, 0;
	st.shared.u32 	[%r30+2048], %r200;
$L__BB3_16:
	cvt.u32.u64 	%r201, %rd5;
	setp.gt.u32 	%p14, %r201, 127;
	@%p14 bra 	$L__BB3_30;
	setp.lt.u32 	%p15, %r1, 15;
	mov.b32 	%r475, 0;
	@%p15 bra 	$L__BB3_20;
	mov.b32 	%r473, 0;
$L__BB3_19:
	.pragma "nounroll";
	shl.b32 	%r204, %r473, 10;
	add.s32 	%r205, %r6, %r204;
	mov.b32 	%r206, 0;
	st.shared.u32 	[%r205+512], %r206;
	st.shared.u32 	[%r205+1536], %r206;
	st.shared.u32 	[%r205+2560], %r206;
	st.shared.u32 	[%r205+3584], %r206;
	st.shared.u32 	[%r205+4608], %r206;
	st.shared.u32 	[%r205+5632], %r206;
	st.shared.u32 	[%r205+6656], %r206;
	st.shared.u32 	[%r205+7680], %r206;
	st.shared.u32 	[%r205+8704], %r206;
	st.shared.u32 	[%r205+9728], %r206;
	st.shared.u32 	[%r205+10752], %r206;
	st.shared.u32 	[%r205+11776], %r206;
	st.shared.u32 	[%r205+12800], %r206;
	st.shared.u32 	[%r205+13824], %r206;
	st.shared.u32 	[%r205+14848], %r206;
	st.shared.u32 	[%r205+15872], %r206;
	add.s32 	%r473, %r473, 16;
	setp.ne.s32 	%p16, %r473, %r7;
	mov.u32 	%r475, %r7;
	@%p16 bra 	$L__BB3_19;
$L__BB3_20:
	setp.eq.s32 	%p17, %r2, 0;
	@%p17 bra 	$L__BB3_30;
	setp.lt.u32 	%p18, %r25, 7;
	@%p18 bra 	$L__BB3_23;
	shl.b32 	%r207, %r475, 10;
	add.s32 	%r208, %r6, %r207;
	mov.b32 	%r209, 0;
	st.shared.u32 	[%r208+512], %r209;
	st.shared.u32 	[%r208+1536], %r209;
	st.shared.u32 	[%r208+2560], %r209;
	st.shared.u32 	[%r208+3584], %r209;
	st.shared.u32 	[%r208+4608], %r209;
	st.shared.u32 	[%r208+5632], %r209;
	st.shared.u32 	[%r208+6656], %r209;
	st.shared.u32 	[%r208+7680], %r209;
	add.s32 	%r475, %r475, 8;
$L__BB3_23:
	setp.eq.s32 	%p19, %r3, 0;
	@%p19 bra 	$L__BB3_30;
	setp.lt.u32 	%p20, %r4, 3;
	@%p20 bra 	$L__BB3_26;
	shl.b32 	%r210, %r475, 10;
	add.s32 	%r211, %r6, %r210;
	mov.b32 	%r212, 0;
	st.shared.u32 	[%r211+512], %r212;
	st.shared.u32 	[%r211+1536], %r212;
	st.shared.u32 	[%r211+2560], %r212;
	st.shared.u32 	[%r211+3584], %r212;
	add.s32 	%r475, %r475, 4;
$L__BB3_26:
	setp.eq.s32 	%p21, %r5, 0;
	@%p21 bra 	$L__BB3_30;
	setp.eq.s32 	%p22, %r5, 1;
	shl.b32 	%r213, %r475, 10;
	add.s32 	%r38, %r6, %r213;
	mov.b32 	%r214, 0;
	st.shared.u32 	[%r38+512], %r214;
	@%p22 bra 	$L__BB3_30;
	setp.eq.s32 	%p23, %r5, 2;
	mov.b32 	%r215, 0;
	st.shared.u32 	[%r38+1536], %r215;
	@%p23 bra 	$L__BB3_30;
	mov.b32 	%r216, 0;
	st.shared.u32 	[%r38+2560], %r216;
$L__BB3_30:
	bar.sync 	0;
	bar.sync 	0;
	shl.b64 	%rd8, %rd135, 30;
	sub.s64 	%rd24, %rd17, %rd8;
	min.u64 	%rd9, %rd24, 1073741824;
	setp.le.u64 	%p24, %rd9, %rd3;
	@%p24 bra 	$L__BB3_70;
	mov.u64 	%rd136, %rd3;
$L__BB3_32:
	add.s64 	%rd11, %rd136, %rd8;
	sub.s64 	%rd12, %rd17, %rd11;
	setp.lt.u64 	%p25, %rd12, 2048;
	@%p25 bra 	$L__BB3_34;
	add.s64 	%rd27, %rd11, %rd5;
	shl.b64 	%rd28, %rd27, 2;
	add.s64 	%rd29, %rd1, %rd28;
	ld.global.u32 	%r507, [%rd29];
	ld.global.u32 	%r506, [%rd29+512];
	ld.global.u32 	%r505, [%rd29+1024];
	ld.global.u32 	%r504, [%rd29+1536];
	ld.global.u32 	%r503, [%rd29+2048];
	ld.global.u32 	%r502, [%rd29+2560];
	ld.global.u32 	%r501, [%rd29+3072];
	ld.global.u32 	%r500, [%rd29+3584];
	ld.global.u32 	%r499, [%rd29+4096];
	ld.global.u32 	%r498, [%rd29+4608];
	ld.global.u32 	%r497, [%rd29+5120];
	ld.global.u32 	%r496, [%rd29+5632];
	ld.global.u32 	%r495, [%rd29+6144];
	ld.global.u32 	%r494, [%rd29+6656];
	ld.global.u32 	%r493, [%rd29+7168];
	ld.global.u32 	%r492, [%rd29+7680];
	bra.uni 	$L__BB3_66;
$L__BB3_34:
	cvt.u32.u64 	%r218, %rd5;
	cvt.u32.u64 	%r55, %rd12;
	setp.ge.s32 	%p26, %r218, %r55;
	add.s64 	%rd25, %rd11, %rd5;
	shl.b64 	%rd26, %rd25, 2;
	add.s64 	%rd13, %rd1, %rd26;
	mov.b32 	%r507, 2147483647;
	@%p26 bra 	$L__BB3_36;
	ld.global.u32 	%r507, [%rd13];
$L__BB3_36:
	setp.ge.s32 	%p27, %r8, %r55;
	mov.b32 	%r506, 2147483647;
	@%p27 bra 	$L__BB3_38;
	ld.global.u32 	%r506, [%rd13+512];
$L__BB3_38:
	setp.ge.s32 	%p28, %r9, %r55;
	mov.b32 	%r505, 2147483647;
	@%p28 bra 	$L__BB3_40;
	ld.global.u32 	%r505, [%rd13+1024];
$L__BB3_40:
	setp.ge.s32 	%p29, %r10, %r55;
	mov.b32 	%r504, 2147483647;
	@%p29 bra 	$L__BB3_42;
	ld.global.u32 	%r504, [%rd13+1536];
$L__BB3_42:
	setp.ge.s32 	%p30, %r11, %r55;
	mov.b32 	%r503, 2147483647;
	@%p30 bra 	$L__BB3_44;
	ld.global.u32 	%r503, [%rd13+2048];
$L__BB3_44:
	setp.ge.s32 	%p31, %r12, %r55;
	mov.b32 	%r502, 2147483647;
	@%p31 bra 	$L__BB3_46;
	ld.global.u32 	%r502, [%rd13+2560];
$L__BB3_46:
	setp.ge.s32 	%p32, %r13, %r55;
	mov.b32 	%r501, 2147483647;
	@%p32 bra 	$L__BB3_48;
	ld.global.u32 	%r501, [%rd13+3072];
$L__BB3_48:
	mov.u32 	%r226, %tid.x;
	add.s32 	%r227, %r226, 896;
	setp.ge.s32 	%p33, %r227, %r55;
	mov.b32 	%r500, 2147483647;
	@%p33 bra 	$L__BB3_50;
	ld.global.u32 	%r500, [%rd13+3584];
$L__BB3_50:
	setp.ge.s32 	%p34, %r14, %r55;
	mov.b32 	%r499, 2147483647;
	@%p34 bra 	$L__BB3_52;
	ld.global.u32 	%r499, [%rd13+4096];
$L__BB3_52:
	add.s32 	%r231, %r226, 1152;
	setp.ge.s32 	%p35, %r231, %r55;
	mov.b32 	%r498, 2147483647;
	@%p35 bra 	$L__BB3_54;
	ld.global.u32 	%r498, [%rd13+4608];
$L__BB3_54:
	add.s32 	%r234, %r226, 1280;
	setp.ge.s32 	%p36, %r234, %r55;
	mov.b32 	%r497, 2147483647;
	@%p36 bra 	$L__BB3_56;
	ld.global.u32 	%r497, [%rd13+5120];
$L__BB3_56:
	add.s32 	%r237, %r226, 1408;
	setp.ge.s32 	%p37, %r237, %r55;
	mov.b32 	%r496, 2147483647;
	@%p37 bra 	$L__BB3_58;
	ld.global.u32 	%r496, [%rd13+5632];
$L__BB3_58:
	add.s32 	%r240, %r226, 1536;
	setp.ge.s32 	%p38, %r240, %r55;
	mov.b32 	%r495, 2147483647;
	@%p38 bra 	$L__BB3_60;
	ld.global.u32 	%r495, [%rd13+6144];
$L__BB3_60:
	add.s32 	%r243, %r226, 1664;
	setp.ge.s32 	%p39, %r243, %r55;
	mov.b32 	%r494, 2147483647;
	@%p39 bra 	$L__BB3_62;
	ld.global.u32 	%r494, [%rd13+6656];
$L__BB3_62:
	add.s32 	%r246, %r226, 1792;
	setp.ge.s32 	%p40, %r246, %r55;
	mov.b32 	%r493, 2147483647;
	@%p40 bra 	$L__BB3_64;
	ld.global.u32 	%r493, [%rd13+7168];
$L__BB3_64:
	setp.ge.s32 	%p41, %r15, %r55;
	mov.b32 	%r492, 2147483647;
	@%p41 bra 	$L__BB3_66;
	ld.global.u32 	%r492, [%rd13+7680];
$L__BB3_66:
	setp.le.s32 	%p42, %r175, %r174;
	@%p42 bra 	$L__BB3_69;
	setp.gt.s32 	%p43, %r507, -1;
	selp.b32 	%r249, -2147483648, -1, %p43;
	xor.b32  	%r250, %r249, %r507;
	setp.gt.s32 	%p44, %r506, -1;
	selp.b32 	%r251, -2147483648, -1, %p44;
	xor.b32  	%r252, %r251, %r506;
	setp.gt.s32 	%p45, %r505, -1;
	selp.b32 	%r253, -2147483648, -1, %p45;
	xor.b32  	%r254, %r253, %r505;
	setp.gt.s32 	%p46, %r504, -1;
	selp.b32 	%r255, -2147483648, -1, %p46;
	xor.b32  	%r256, %r255, %r504;
	setp.gt.s32 	%p47, %r503, -1;
	selp.b32 	%r257, -2147483648, -1, %p47;
	xor.b32  	%r258, %r257, %r503;
	setp.gt.s32 	%p48, %r502, -1;
	selp.b32 	%r259, -2147483648, -1, %p48;
	xor.b32  	%r260, %r259, %r502;
	setp.gt.s32 	%p49, %r501, -1;
	selp.b32 	%r261, -2147483648, -1, %p49;
	xor.b32  	%r262, %r261, %r501;
	setp.gt.s32 	%p50, %r500, -1;
	selp.b32 	%r263, -2147483648, -1, %p50;
	xor.b32  	%r264, %r263, %r500;
	setp.gt.s32 	%p51, %r499, -1;
	selp.b32 	%r265, -2147483648, -1, %p51;
	xor.b32  	%r266, %r265, %r499;
	setp.gt.s32 	%p52, %r498, -1;
	selp.b32 	%r267, -2147483648, -1, %p52;
	xor.b32  	%r268, %r267, %r498;
	setp.gt.s32 	%p53, %r497, -1;
	selp.b32 	%r269, -2147483648, -1, %p53;
	xor.b32  	%r270, %r269, %r497;
	setp.gt.s32 	%p54, %r496, -1;
	selp.b32 	%r271, -2147483648, -1, %p54;
	xor.b32  	%r272, %r271, %r496;
	setp.gt.s32 	%p55, %r495, -1;
	selp.b32 	%r273, -2147483648, -1, %p55;
	xor.b32  	%r274, %r273, %r495;
	setp.gt.s32 	%p56, %r494, -1;
	selp.b32 	%r275, -2147483648, -1, %p56;
	xor.b32  	%r276, %r275, %r494;
	setp.gt.s32 	%p57, %r493, -1;
	selp.b32 	%r277, -2147483648, -1, %p57;
	xor.b32  	%r278, %r277, %r493;
	setp.gt.s32 	%p58, %r492, -1;
	selp.b32 	%r279, -2147483648, -1, %p58;
	xor.b32  	%r280, %r279, %r492;
	setp.eq.s32 	%p59, %r250, 2147483647;
	selp.b32 	%r103, -2147483648, %r250, %p59;
	setp.eq.s32 	%p60, %r252, 2147483647;
	selp.b32 	%r104, -2147483648, %r252, %p60;
	setp.eq.s32 	%p61, %r254, 2147483647;
	selp.b32 	%r105, -2147483648, %r254, %p61;
	setp.eq.s32 	%p62, %r256, 2147483647;
	selp.b32 	%r106, -2147483648, %r256, %p62;
	setp.eq.s32 	%p63, %r258, 2147483647;
	selp.b32 	%r107, -2147483648, %r258, %p63;
	setp.eq.s32 	%p64, %r260, 2147483647;
	selp.b32 	%r108, -2147483648, %r260, %p64;
	setp.eq.s32 	%p65, %r262, 2147483647;
	selp.b32 	%r109, -2147483648, %r262, %p65;
	setp.eq.s32 	%p66, %r264, 2147483647;
	selp.b32 	%r110, -2147483648, %r264, %p66;
	setp.eq.s32 	%p67, %r266, 2147483647;
	selp.b32 	%r111, -2147483648, %r266, %p67;
	setp.eq.s32 	%p68, %r268, 2147483647;
	selp.b32 	%r112, -2147483648, %r268, %p68;
	setp.eq.s32 	%p69, %r270, 2147483647;
	selp.b32 	%r113, -2147483648, %r270, %p69;
	setp.eq.s32 	%p70, %r272, 2147483647;
	selp.b32 	%r114, -2147483648, %r272, %p70;
	setp.eq.s32 	%p71, %r274, 2147483647;
	selp.b32 	%r115, -2147483648, %r274, %p71;
	setp.eq.s32 	%p72, %r276, 2147483647;
	selp.b32 	%r116, -2147483648, %r276, %p72;
	setp.eq.s32 	%p73, %r278, 2147483647;
	selp.b32 	%r117, -2147483648, %r278, %p73;
	setp.eq.s32 	%p74, %r280, 2147483647;
	selp.b32 	%r118, -2147483648, %r280, %p74;
	mov.b32 	%r508, 0;
	mov.u32 	%r509, %r174;
$L__BB3_68:
	sub.s32 	%r281, %r175, %r509;
	shl.b32 	%r282, %r508, 10;
	mov.u32 	%r283, _ZZN3cub18CUB_300001_SM_10006detail10radix_sort30DeviceRadixSortHistogramKernelINS1_5radix10policy_hubIfNS0_8NullTypeEyE10Policy1000ELNS0_9SortOrderE0EfyNS1_21identity_decomposer_tEEEvPT2_PKT1_SB_iiT3_E12temp_storage;
	add.s32 	%r284, %r283, %r282;
	min.s32 	%r285, %r281, 8;
	mov.b32 	%r286, -1;
	shl.b32 	%r287, %r286, %r285;
	not.b32 	%r288, %r287;
	shr.u32 	%r289, %r103, %r509;
	and.b32  	%r290, %r289, %r288;
	shl.b32 	%r291, %r290, 2;
	add.s32 	%r292, %r284, %r291;
	atom.shared.add.u32 	%r293, [%r292], 1;
	shr.u32 	%r294, %r104, %r509;
	and.b32  	%r295, %r294, %r288;
	shl.b32 	%r296, %r295, 2;
	add.s32 	%r297, %r284, %r296;
	atom.shared.add.u32 	%r298, [%r297], 1;
	shr.u32 	%r299, %r105, %r509;
	and.b32  	%r300, %r299, %r288;
	shl.b32 	%r301, %r300, 2;
	add.s32 	%r302, %r284, %r301;
	atom.shared.add.u32 	%r303, [%r302], 1;
	shr.u32 	%r304, %r106, %r509;
	and.b32  	%r305, %r304, %r288;
	shl.b32 	%r306, %r305, 2;
	add.s32 	%r307, %r284, %r306;
	atom.shared.add.u32 	%r308, [%r307], 1;
	shr.u32 	%r309, %r107, %r509;
	and.b32  	%r310, %r309, %r288;
	shl.b32 	%r311, %r310, 2;
	add.s32 	%r312, %r284, %r311;
	atom.shared.add.u32 	%r313, [%r312], 1;
	shr.u32 	%r314, %r108, %r509;
	and.b32  	%r315, %r314, %r288;
	shl.b32 	%r316, %r315, 2;
	add.s32 	%r317, %r284, %r316;
	atom.shared.add.u32 	%r318, [%r317], 1;
	shr.u32 	%r319, %r109, %r509;
	and.b32  	%r320, %r319, %r288;
	shl.b32 	%r321, %r320, 2;
	add.s32 	%r322, %r284, %r321;
	atom.shared.add.u32 	%r323, [%r322], 1;
	shr.u32 	%r324, %r110, %r509;
	and.b32  	%r325, %r324, %r288;
	shl.b32 	%r326, %r325, 2;
	add.s32 	%r327, %r284, %r326;
	atom.shared.add.u32 	%r328, [%r327], 1;
	shr.u32 	%r329, %r111, %r509;
	and.b32  	%r330, %r329, %r288;
	shl.b32 	%r331, %r330, 2;
	add.s32 	%r332, %r284, %r331;
	atom.shared.add.u32 	%r333, [%r332], 1;
	shr.u32 	%r334, %r112, %r509;
	and.b32  	%r335, %r334, %r288;
	shl.b32 	%r336, %r335, 2;
	add.s32 	%r337, %r284, %r336;
	atom.shared.add.u32 	%r338, [%r337], 1;
	shr.u32 	%r339, %r113, %r509;
	and.b32  	%r340, %r339, %r288;
	shl.b32 	%r341, %r340, 2;
	add.s32 	%r342, %r284, %r341;
	atom.shared.add.u32 	%r343, [%r342], 1;
	shr.u32 	%r344, %r114, %r509;
	and.b32  	%r345, %r344, %r288;
	shl.b32 	%r346, %r345, 2;
	add.s32 	%r347, %r284, %r346;
	atom.shared.add.u32 	%r348, [%r347], 1;
	shr.u32 	%r349, %r115, %r509;
	and.b32  	%r350, %r349, %r288;
	shl.b32 	%r351, %r350, 2;
	add.s32 	%r352, %r284, %r351;
	atom.shared.add.u32 	%r353, [%r352], 1;
	shr.u32 	%r354, %r116, %r509;
	and.b32  	%r355, %r354, %r288;
	shl.b32 	%r356, %r355, 2;
	add.s32 	%r357, %r284, %r356;
	atom.shared.add.u32 	%r358, [%r357], 1;
	shr.u32 	%r359, %r117, %r509;
	and.b32  	%r360, %r359, %r288;
	shl.b32 	%r361, %r360, 2;
	add.s32 	%r362, %r284, %r361;
	atom.shared.add.u32 	%r363, [%r362], 1;
	shr.u32 	%r364, %r118, %r509;
	and.b32  	%r365, %r364, %r288;
	shl.b32 	%r366, %r365, 2;
	add.s32 	%r367, %r284, %r366;
	atom.shared.add.u32 	%r368, [%r367], 1;
	add.s32 	%r509, %r509, 8;
	add.s32 	%r508, %r508, 1;
	setp.lt.s32 	%p75, %r509, %r175;
	@%p75 bra 	$L__BB3_68;
$L__BB3_69:
	add.s64 	%rd136, %rd136, %rd4;
	setp.lt.u64 	%p76, %rd136, %rd9;
	@%p76 bra 	$L__BB3_32;
$L__BB3_70:
	bar.sync 	0;
	@%p1 bra 	$L__BB3_152;
	setp.lt.u32 	%p77, %r1, 7;
	mov.b32 	%r512, 0;
	@%p77 bra 	$L__BB3_90;
	mov.b32 	%r510, 0;
$L__BB3_73:
	.pragma "nounroll";
	shl.b32 	%r371, %r510, 10;
	add.s32 	%r124, %r6, %r371;
	ld.shared.u32 	%r125, [%r124];
	setp.eq.s32 	%p78, %r125, 0;
	@%p78 bra 	$L__BB3_75;
	cvt.u32.u64 	%r372, %rd5;
	shl.b32 	%r373, %r510, 8;
	add.s32 	%r374, %r373, %r372;
	mul.wide.u32 	%rd30, %r374, 8;
	add.s64 	%rd31, %rd2, %rd30;
	cvt.u64.u32 	%rd32, %r125;
	atom.global.add.u64 	%rd33, [%rd31], %rd32;
$L__BB3_75:
	ld.shared.u32 	%r126, [%r124+1024];
	setp.eq.s32 	%p79, %r126, 0;
	@%p79 bra 	$L__BB3_77;
	cvt.u32.u64 	%r375, %rd5;
	shl.b32 	%r376, %r510, 8;
	add.s32 	%r377, %r376, %r375;
	add.s32 	%r378, %r377, 256;
	mul.wide.u32 	%rd34, %r378, 8;
	add.s64 	%rd35, %rd2, %rd34;
	cvt.u64.u32 	%rd36, %r126;
	atom.global.add.u64 	%rd37, [%rd35], %rd36;
$L__BB3_77:
	ld.shared.u32 	%r127, [%r124+2048];
	setp.eq.s32 	%p80, %r127, 0;
	@%p80 bra 	$L__BB3_79;
	cvt.u32.u64 	%r379, %rd5;
	shl.b32 	%r380, %r510, 8;
	add.s32 	%r381, %r380, %r379;
	add.s32 	%r382, %r381, 512;
	mul.wide.u32 	%rd38, %r382, 8;
	add.s64 	%rd39, %rd2, %rd38;
	cvt.u64.u32 	%rd40, %r127;
	atom.global.add.u64 	%rd41, [%rd39], %rd40;
$L__BB3_79:
	ld.shared.u32 	%r128, [%r124+3072];
	setp.eq.s32 	%p81, %r128, 0;
	@%p81 bra 	$L__BB3_81;
	cvt.u32.u64 	%r383, %rd5;
	shl.b32 	%r384, %r510, 8;
	add.s32 	%r385, %r384, %r383;
	add.s32 	%r386, %r385, 768;
	mul.wide.u32 	%rd42, %r386, 8;
	add.s64 	%rd43, %rd2, %rd42;
	cvt.u64.u32 	%rd44, %r128;
	atom.global.add.u64 	%rd45, [%rd43], %rd44;
$L__BB3_81:
	ld.shared.u32 	%r129, [%r124+4096];
	setp.eq.s32 	%p82, %r129, 0;
	@%p82 bra 	$L__BB3_83;
	cvt.u32.u64 	%r387, %rd5;
	shl.b32 	%r388, %r510, 8;
	add.s32 	%r389, %r388, %r387;
	add.s32 	%r390, %r389, 1024;
	mul.wide.u32 	%rd46, %r390, 8;
	add.s64 	%rd47, %rd2, %rd46;
	cvt.u64.u32 	%rd48, %r129;
	atom.global.add.u64 	%rd49, [%rd47], %rd48;
$L__BB3_83:
	ld.shared.u32 	%r130, [%r124+5120];
	setp.eq.s32 	%p83, %r130, 0;
	@%p83 bra 	$L__BB3_85;
	cvt.u32.u64 	%r391, %rd5;
	shl.b32 	%r392, %r510, 8;
	add.s32 	%r393, %r392, %r391;
	add.s32 	%r394, %r393, 1280;
	mul.wide.u32 	%rd50, %r394, 8;
	add.s64 	%rd51, %rd2, %rd50;
	cvt.u64.u32 	%rd52, %r130;
	atom.global.add.u64 	%rd53, [%rd51], %rd52;
$L__BB3_85:
	ld.shared.u32 	%r131, [%r124+6144];
	setp.eq.s32 	%p84, %r131, 0;
	@%p84 bra 	$L__BB3_87;
	cvt.u32.u64 	%r395, %rd5;
	shl.b32 	%r396, %r510, 8;
	add.s32 	%r397, %r396, %r395;
	add.s32 	%r398, %r397, 1536;
	mul.wide.u32 	%rd54, %r398, 8;
	add.s64 	%rd55, %rd2, %rd54;
	cvt.u64.u32 	%rd56, %r131;
	atom.global.add.u64 	%rd57, [%rd55], %rd56;
$L__BB3_87:
	ld.shared.u32 	%r132, [%r124+7168];
	setp.eq.s32 	%p85, %r132, 0;
	@%p85 bra 	$L__BB3_89;
	cvt.u32.u64 	%r399, %rd5;
	shl.b32 	%r400, %r510, 8;
	add.s32 	%r401, %r400, %r399;
	add.s32 	%r402, %r401, 1792;
	mul.wide.u32 	%rd58, %r402, 8;
	add.s64 	%rd59, %rd2, %rd58;
	cvt.u64.u32 	%rd60, %r132;
	atom.global.add.u64 	%rd61, [%rd59], %rd60;
$L__BB3_89:
	add.s32 	%r510, %r510, 8;
	setp.ne.s32 	%p86, %r510, %r16;
	mov.u32 	%r512, %r16;
	@%p86 bra 	$L__BB3_73;
$L__BB3_90:
	add.s32 	%r135, %r5, -1;
	setp.eq.s32 	%p87, %r3, 0;
	@%p87 bra 	$L__BB3_111;
	setp.lt.u32 	%p88, %r4, 3;
	@%p88 bra 	$L__BB3_101;
	shl.b32 	%r403, %r512, 10;
	add.s32 	%r136, %r6, %r403;
	ld.shared.u32 	%r137, [%r136];
	setp.eq.s32 	%p89, %r137, 0;
	@%p89 bra 	$L__BB3_94;
	cvt.u32.u64 	%r404, %rd5;
	shl.b32 	%r405, %r512, 8;
	add.s32 	%r406, %r405, %r404;
	mul.wide.u32 	%rd62, %r406, 8;
	add.s64 	%rd63, %rd2, %rd62;
	cvt.u64.u32 	%rd64, %r137;
	atom.global.add.u64 	%rd65, [%rd63], %rd64;
$L__BB3_94:
	ld.shared.u32 	%r138, [%r136+1024];
	setp.eq.s32 	%p90, %r138, 0;
	@%p90 bra 	$L__BB3_96;
	cvt.u32.u64 	%r407, %rd5;
	shl.b32 	%r408, %r512, 8;
	add.s32 	%r409, %r408, %r407;
	add.s32 	%r410, %r409, 256;
	mul.wide.u32 	%rd66, %r410, 8;
	add.s64 	%rd67, %rd2, %rd66;
	cvt.u64.u32 	%rd68, %r138;
	atom.global.add.u64 	%rd69, [%rd67], %rd68;
$L__BB3_96:
	ld.shared.u32 	%r139, [%r136+2048];
	setp.eq.s32 	%p91, %r139, 0;
	@%p91 bra 	$L__BB3_98;
	cvt.u32.u64 	%r411, %rd5;
	shl.b32 	%r412, %r512, 8;
	add.s32 	%r413, %r412, %r411;
	add.s32 	%r414, %r413, 512;
	mul.wide.u32 	%rd70, %r414, 8;
	add.s64 	%rd71, %rd2, %rd70;
	cvt.u64.u32 	%rd72, %r139;
	atom.global.add.u64 	%rd73, [%rd71], %rd72;
$L__BB3_98:
	ld.shared.u32 	%r140, [%r136+3072];
	setp.eq.s32 	%p92, %r140, 0;
	@%p92 bra 	$L__BB3_100;
	cvt.u32.u64 	%r415, %rd5;
	shl.b32 	%r416, %r512, 8;
	add.s32 	%r417, %r416, %r415;
	add.s32 	%r418, %r417, 768;
	mul.wide.u32 	%rd74, %r418, 8;
	add.s64 	%rd75, %rd2, %rd74;
	cvt.u64.u32 	%rd76, %r140;
	atom.global.add.u64 	%rd77, [%rd75], %rd76;
$L__BB3_100:
	add.s32 	%r512, %r512, 4;
$L__BB3_101:
	setp.eq.s32 	%p93, %r5, 0;
	@%p93 bra 	$L__BB3_111;
	setp.eq.s32 	%p94, %r135, 0;
	@%p94 bra 	$L__BB3_108;
	shl.b32 	%r419, %r512, 10;
	add.s32 	%r143, %r6, %r419;
	ld.shared.u32 	%r144, [%r143];
	setp.eq.s32 	%p95, %r144, 0;
	@%p95 bra 	$L__BB3_105;
	cvt.u32.u64 	%r420, %rd5;
	shl.b32 	%r421, %r512, 8;
	add.s32 	%r422, %r421, %r420;
	mul.wide.u32 	%rd78, %r422, 8;
	add.s64 	%rd79, %rd2, %rd78;
	cvt.u64.u32 	%rd80, %r144;
	atom.global.add.u64 	%rd81, [%rd79], %rd80;
$L__BB3_105:
	ld.shared.u32 	%r145, [%r143+1024];
	setp.eq.s32 	%p96, %r145, 0;
	@%p96 bra 	$L__BB3_107;
	cvt.u32.u64 	%r423, %rd5;
	shl.b32 	%r424, %r512, 8;
	add.s32 	%r425, %r424, %r423;
	add.s32 	%r426, %r425, 256;
	mul.wide.u32 	%rd82, %r426, 8;
	add.s64 	%rd83, %rd2, %rd82;
	cvt.u64.u32 	%rd84, %r145;
	atom.global.add.u64 	%rd85, [%rd83], %rd84;
$L__BB3_107:
	add.s32 	%r512, %r512, 2;
$L__BB3_108:
	setp.eq.s32 	%p97, %r17, 0;
	@%p97 bra 	$L__BB3_111;
	shl.b32 	%r427, %r512, 10;
	add.s32 	%r428, %r6, %r427;
	ld.shared.u32 	%r148, [%r428];
	setp.eq.s32 	%p98, %r148, 0;
	@%p98 bra 	$L__BB3_111;
	cvt.u32.u64 	%r429, %rd5;
	shl.b32 	%r430, %r512, 8;
	add.s32 	%r431, %r430, %r429;
	mul.wide.u32 	%rd86, %r431, 8;
	add.s64 	%rd87, %rd2, %rd86;
	cvt.u64.u32 	%rd88, %r148;
	atom.global.add.u64 	%rd89, [%rd87], %rd88;
$L__BB3_111:
	cvt.u32.u64 	%r432, %rd5;
	setp.gt.u32 	%p99, %r432, 127;
	@%p99 bra 	$L__BB3_152;
	setp.lt.u32 	%p100, %r1, 7;
	mov.b32 	%r516, 0;
	@%p100 bra 	$L__BB3_131;
	mov.b32 	%r514, 0;
$L__BB3_114:
	.pragma "nounroll";
	shl.b32 	%r436, %r514, 10;
	add.s32 	%r150, %r6, %r436;
	ld.shared.u32 	%r151, [%r150+512];
	setp.eq.s32 	%p101, %r151, 0;
	shl.b32 	%r437, %r514, 8;
	add.s32 	%r438, %r437, %r432;
	mul.wide.u32 	%rd90, %r438, 8;
	add.s64 	%rd15, %rd2, %rd90;
	@%p101 bra 	$L__BB3_116;
	cvt.u64.u32 	%rd91, %r151;
	atom.global.add.u64 	%rd92, [%rd15+1024], %rd91;
$L__BB3_116:
	ld.shared.u32 	%r152, [%r150+1536];
	setp.eq.s32 	%p102, %r152, 0;
	@%p102 bra 	$L__BB3_118;
	cvt.u64.u32 	%rd93, %r152;
	atom.global.add.u64 	%rd94, [%rd15+3072], %rd93;
$L__BB3_118:
	ld.shared.u32 	%r153, [%r150+2560];
	setp.eq.s32 	%p103, %r153, 0;
	@%p103 bra 	$L__BB3_120;
	cvt.u64.u32 	%rd95, %r153;
	atom.global.add.u64 	%rd96, [%rd15+5120], %rd95;
$L__BB3_120:
	ld.shared.u32 	%r154, [%r150+3584];
	setp.eq.s32 	%p104, %r154, 0;
	@%p104 bra 	$L__BB3_122;
	cvt.u64.u32 	%rd97, %r154;
	atom.global.add.u64 	%rd98, [%rd15+7168], %rd97;
$L__BB3_122:
	ld.shared.u32 	%r155, [%r150+4608];
	setp.eq.s32 	%p105, %r155, 0;
	@%p105 bra 	$L__BB3_124;
	cvt.u64.u32 	%rd99, %r155;
	atom.global.add.u64 	%rd100, [%rd15+9216], %rd99;
$L__BB3_124:
	ld.shared.u32 	%r156, [%r150+5632];
	setp.eq.s32 	%p106, %r156, 0;
	@%p106 bra 	$L__BB3_126;
	cvt.u64.u32 	%rd101, %r156;
	atom.global.add.u64 	%rd102, [%rd15+11264], %rd101;
$L__BB3_126:
	ld.shared.u32 	%r157, [%r150+6656];
	setp.eq.s32 	%p107, %r157, 0;
	@%p107 bra 	$L__BB3_128;
	cvt.u64.u32 	%rd103, %r157;
	atom.global.add.u64 	%rd104, [%rd15+13312], %rd103;
$L__BB3_128:
	ld.shared.u32 	%r158, [%r150+7680];
	setp.eq.s32 	%p108, %r158, 0;
	@%p108 bra 	$L__BB3_130;
	cvt.u64.u32 	%rd105, %r158;
	atom.global.add.u64 	%rd106, [%rd15+15360], %rd105;
$L__BB3_130:
	add.s32 	%r514, %r514, 8;
	setp.ne.s32 	%p109, %r514, %r16;
	mov.u32 	%r516, %r16;
	@%p109 bra 	$L__BB3_114;
$L__BB3_131:
	setp.eq.s32 	%p110, %r3, 0;
	@%p110 bra 	$L__BB3_152;
	setp.lt.u32 	%p111, %r4, 3;
	@%p111 bra 	$L__BB3_142;
	shl.b32 	%r439, %r516, 10;
	add.s32 	%r161, %r6, %r439;
	ld.shared.u32 	%r162, [%r161+512];
	setp.eq.s32 	%p112, %r162, 0;
	@%p112 bra 	$L__BB3_135;
	shl.b32 	%r441, %r516, 8;
	add.s32 	%r442, %r441, %r432;
	mul.wide.u32 	%rd107, %r442, 8;
	add.s64 	%rd108, %rd2, %rd107;
	cvt.u64.u32 	%rd109, %r162;
	atom.global.add.u64 	%rd110, [%rd108+1024], %rd109;
$L__BB3_135:
	ld.shared.u32 	%r163, [%r161+1536];
	setp.eq.s32 	%p113, %r163, 0;
	@%p113 bra 	$L__BB3_137;
	shl.b32 	%r444, %r516, 8;
	add.s32 	%r445, %r444, %r432;
	add.s32 	%r446, %r445, 256;
	mul.wide.u32 	%rd111, %r446, 8;
	add.s64 	%rd112, %rd2, %rd111;
	cvt.u64.u32 	%rd113, %r163;
	atom.global.add.u64 	%rd114, [%rd112+1024], %rd113;
$L__BB3_137:
	ld.shared.u32 	%r164, [%r161+2560];
	setp.eq.s32 	%p114, %r164, 0;
	@%p114 bra 	$L__BB3_139;
	shl.b32 	%r448, %r516, 8;
	add.s32 	%r449, %r448, %r432;
	add.s32 	%r450, %r449, 512;
	mul.wide.u32 	%rd115, %r450, 8;
	add.s64 	%rd116, %rd2, %rd115;
	cvt.u64.u32 	%rd117, %r164;
	atom.global.add.u64 	%rd118, [%rd116+1024], %rd117;
$L__BB3_139:
	ld.shared.u32 	%r165, [%r161+3584];
	setp.eq.s32 	%p115, %r165, 0;
	@%p115 bra 	$L__BB3_141;
	shl.b32 	%r452, %r516, 8;
	add.s32 	%r453, %r452, %r432;
	add.s32 	%r454, %r453, 768;
	mul.wide.u32 	%rd119, %r454, 8;
	add.s64 	%rd120, %rd2, %rd119;
	cvt.u64.u32 	%rd121, %r165;
	atom.global.add.u64 	%rd122, [%rd120+1024], %rd121;
$L__BB3_141:
	add.s32 	%r516, %r516, 4;
$L__BB3_142:
	setp.eq.s32 	%p116, %r5, 0;
	@%p116 bra 	$L__BB3_152;
	setp.eq.s32 	%p117, %r135, 0;
	@%p117 bra 	$L__BB3_149;
	shl.b32 	%r455, %r516, 10;
	add.s32 	%r168, %r6, %r455;
	ld.shared.u32 	%r169, [%r168+512];
	setp.eq.s32 	%p118, %r169, 0;
	@%p118 bra 	$L__BB3_146;
	shl.b32 	%r457, %r516, 8;
	add.s32 	%r458, %r457, %r432;
	mul.wide.u32 	%rd123, %r458, 8;
	add.s64 	%rd124, %rd2, %rd123;
	cvt.u64.u32 	%rd125, %r169;
	atom.global.add.u64 	%rd126, [%rd124+1024], %rd125;
$L__BB3_146:
	ld.shared.u32 	%r170, [%r168+1536];
	setp.eq.s32 	%p119, %r170, 0;
	@%p119 bra 	$L__BB3_148;
	shl.b32 	%r460, %r516, 8;
	add.s32 	%r461, %r460, %r432;
	add.s32 	%r462, %r461, 256;
	mul.wide.u32 	%rd127, %r462, 8;
	add.s64 	%rd128, %rd2, %rd127;
	cvt.u64.u32 	%rd129, %r170;
	atom.global.add.u64 	%rd130, [%rd128+1024], %rd129;
$L__BB3_148:
	add.s32 	%r516, %r516, 2;
$L__BB3_149:
	setp.eq.s32 	%p120, %r17, 0;
	@%p120 bra 	$L__BB3_152;
	shl.b32 	%r463, %r516, 10;
	add.s32 	%r464, %r6, %r463;
	ld.shared.u32 	%r173, [%r464+512];
	setp.eq.s32 	%p121, %r173, 0;
	@%p121 bra 	$L__BB3_152;
	shl.b32 	%r466, %r516, 8;
	add.s32 	%r467, %r466, %r432;
	mul.wide.u32 	%rd131, %r467, 8;
	add.s64 	%rd132, %rd2, %rd131;
	cvt.u64.u32 	%rd133, %r173;
	atom.global.add.u64 	%rd134, [%rd132+1024], %rd133;
$L__BB3_152:
	bar.sync 	0;
	add.s64 	%rd135, %rd135, 1;
	setp.ne.s64 	%p122, %rd135, %rd6;
	@%p122 bra 	$L__BB3_2;
$L__BB3_153:
	ret;

}
	// .globl	_ZN3cub18CUB_300001_SM_10006detail10radix_sort33DeviceRadixSortExclusiveSumKernelINS1_5radix10policy_hubIfNS0_8NullTypeEyE10Policy1000EyEEvPT0_
.visible .entry _ZN3cub18CUB_300001_SM_10006detail10radix_sort33DeviceRadixSortExclusiveSumKernelINS1_5radix10policy_hubIfNS0_8NullTypeEyE10Policy1000EyEEvPT0_(
	.param .u64 .ptr .align 1 _ZN3cub18CUB_300001_SM_10006detail10radix_sort33DeviceRadixSortExclusiveSumKernelINS1_5radix10policy_hubIfNS0_8NullTypeEyE10Policy1000EyEEvPT0__param_0
)
{
	.reg .pred 	%p<4>;
	.reg .b32 	%r<28>;
	.reg .b64 	%rd<54>;
	// demoted variable
	.shared .align 16 .b8 _ZZN3cub18CUB_300001_SM_10006detail10radix_sort33DeviceRadixSortExclusiveSumKernelINS1_5radix10policy_hubIfNS0_8NullTypeEyE10Policy1000EyEEvPT0_E12temp_storage[2336];
	ld.param.u64 	%rd5, [_ZN3cub18CUB_300001_SM_10006detail10radix_sort33DeviceRadixSortExclusiveSumKernelINS1_5radix10policy_hubIfNS0_8NullTypeEyE10Policy1000EyEEvPT0__param_0];
	cvta.to.global.u64 	%rd6, %rd5;
	mov.u32 	%r3, %ctaid.x;
	shl.b32 	%r4, %r3, 8;
	mov.u32 	%r1, %tid.x;
	setp.gt.u32 	%p1, %r1, 255;
	add.s32 	%r5, %r4, %r1;
	mul.wide.s32 	%rd7, %r5, 8;
	add.s64 	%rd1, %rd6, %rd7;
	@%p1 bra 	$L__BB4_2;
	ld.global.u64 	%rd53, [%rd1];
$L__BB4_2:
	shr.u32 	%r6, %r1, 3;
	add.s32 	%r7, %r6, %r1;
	shl.b32 	%r8, %r7, 3;
	mov.u32 	%r9, _ZZN3cub18CUB_300001_SM_10006detail10radix_sort33DeviceRadixSortExclusiveSumKernelINS1_5radix10policy_hubIfNS0_8NullTypeEyE10Policy1000EyEEvPT0_E12temp_storage;
	add.s32 	%r10, %r9, %r8;
	add.s32 	%r2, %r10, 16;
	st.shared.u64 	[%r10+16], %rd53;
	bar.sync 	0;
	setp.gt.u32 	%p2, %r1, 31;
	@%p2 bra 	$L__BB4_4;
	mad.lo.s32 	%r27, %r1, 72, %r9;
	ld.shared.u64 	%rd23, [%r27+16];
	ld.shared.u64 	%rd24, [%r27+24];
	ld.shared.u64 	%rd25, [%r27+32];
	ld.shared.u64 	%rd26, [%r27+40];
	ld.shared.u64 	%rd27, [%r27+48];
	ld.shared.u64 	%rd28, [%r27+56];
	ld.shared.u64 	%rd29, [%r27+64];
	ld.shared.u64 	%rd30, [%r27+72];
	add.s64 	%rd31, %rd24, %rd23;
	add.s64 	%rd32, %rd31, %rd25;
	add.s64 	%rd33, %rd32, %rd26;
	add.s64 	%rd34, %rd33, %rd27;
	add.s64 	%rd35, %rd34, %rd28;
	add.s64 	%rd36, %rd35, %rd29;
	add.s64 	%rd10, %rd36, %rd30;
	mov.b32 	%r11, 1;
	mov.b32 	%r24, 0;
	mov.b32 	%r25, -1;
	// begin inline asm
	{  .reg .u64 r0;  .reg .u32 lo;  .reg .u32 hi;  .reg .pred p;  mov.b64 {lo, hi}, %rd10;  shfl.sync.up.b32 lo|p, lo, %r11, %r24, %r25;  shfl.sync.up.b32 hi|p, hi, %r11, %r24, %r25;  mov.b64 r0, {lo, hi};  @p add.u64 r0, r0, %rd10;  mov.u64 %rd8, r0;}
	// end inline asm
	mov.b32 	%r14, 2;
	// begin inline asm
	{  .reg .u64 r0;  .reg .u32 lo;  .reg .u32 hi;  .reg .pred p;  mov.b64 {lo, hi}, %rd8;  shfl.sync.up.b32 lo|p, lo, %r14, %r24, %r25;  shfl.sync.up.b32 hi|p, hi, %r14, %r24, %r25;  mov.b64 r0, {lo, hi};  @p add.u64 r0, r0, %rd8;  mov.u64 %rd11, r0;}
	// end inline asm
	mov.b32 	%r17, 4;
	// begin inline asm
	{  .reg .u64 r0;  .reg .u32 lo;  .reg .u32 hi;  .reg .pred p;  mov.b64 {lo, hi}, %rd11;  shfl.sync.up.b32 lo|p, lo, %r17, %r24, %r25;  shfl.sync.up.b32 hi|p, hi, %r17, %r24, %r25;  mov.b64 r0, {lo, hi};  @p add.u64 r0, r0, %rd11;  mov.u64 %rd14, r0;}
	// end inline asm
	mov.b32 	%r20, 8;
	// begin inline asm
	{  .reg .u64 r0;  .reg .u32 lo;  .reg .u32 hi;  .reg .pred p;  mov.b64 {lo, hi}, %rd14;  shfl.sync.up.b32 lo|p, lo, %r20, %r24, %r25;  shfl.sync.up.b32 hi|p, hi, %r20, %r24, %r25;  mov.b64 r0, {lo, hi};  @p add.u64 r0, r0, %rd14;  mov.u64 %rd17, r0;}
	// end inline asm
	mov.b32 	%r23, 16;
	// begin inline asm
	{  .reg .u64 r0;  .reg .u32 lo;  .reg .u32 hi;  .reg .pred p;  mov.b64 {lo, hi}, %rd17;  shfl.sync.up.b32 lo|p, lo, %r23, %r24, %r25;  shfl.sync.up.b32 hi|p, hi, %r23, %r24, %r25;  mov.b64 r0, {lo, hi};  @p add.u64 r0, r0, %rd17;  mov.u64 %rd20, r0;}
	// end inline asm
	sub.s64 	%rd37, %rd20, %rd10;
	ld.shared.u64 	%rd38, [%r27+16];
	ld.shared.u64 	%rd39, [%r27+24];
	ld.shared.u64 	%rd40, [%r27+32];
	ld.shared.u64 	%rd41, [%r27+40];
	ld.shared.u64 	%rd42, [%r27+48];
	ld.shared.u64 	%rd43, [%r27+56];
	ld.shared.u64 	%rd44, [%r27+64];
	add.s64 	%rd45, %rd38, %rd37;
	add.s64 	%rd46, %rd39, %rd45;
	add.s64 	%rd47, %rd40, %rd46;
	add.s64 	%rd48, %rd41, %rd47;
	add.s64 	%rd49, %rd42, %rd48;
	add.s64 	%rd50, %rd43, %rd49;
	add.s64 	%rd51, %rd44, %rd50;
	st.shared.u64 	[%r27+16], %rd37;
	st.shared.u64 	[%r27+24], %rd45;
	st.shared.u64 	[%r27+32], %rd46;
	st.shared.u64 	[%r27+40], %rd47;
	st.shared.u64 	[%r27+48], %rd48;
	st.shared.u64 	[%r27+56], %rd49;
	st.shared.u64 	[%r27+64], %rd50;
	st.shared.u64 	[%r27+72], %rd51;
$L__BB4_4:
	setp.gt.u32 	%p3, %r1, 255;
	bar.sync 	0;
	@%p3 bra 	$L__BB4_6;
	ld.shared.u64 	%rd52, [%r2];
	st.global.u64 	[%rd1], %rd52;
$L__BB4_6:
	ret;

}
	// .globl	_ZN3cub18CUB_300001_SM_10006detail10radix_sort29DeviceRadixSortOnesweepKernelINS1_5radix10policy_hubIfNS0_8NullTypeEyE10Policy1000ELNS0_9SortOrderE0EfS6_yiiNS1_21identity_decomposer_tEEEvPT5_SC_PT3_PKSD_PT1_PKSH_PT2_PKSL_T4_iiT6_
.visible .entry _ZN3cub18CUB_300001_SM_10006detail10radix_sort29DeviceRadixSortOnesweepKernelINS1_5radix10policy_hubIfNS0_8NullTypeEyE10Policy1000ELNS0_9SortOrderE0EfS6_yiiNS1_21identity_decomposer_tEEEvPT5_SC_PT3_PKSD_PT1_PKSH_PT2_PKSL_T4_iiT6_(
	.param .u64 .ptr .align 1 _ZN3cub18CUB_300001_SM_10006detail10radix_sort29DeviceRadixSortOnesweepKernelINS1_5radix10policy_hubIfNS0_8NullTypeEyE10Policy1000ELNS0_9SortOrderE0EfS6_yiiNS1_21identity_decomposer_tEEEvPT5_SC_PT3_PKSD_PT1_PKSH_PT2_PKSL_T4_iiT6__param_0,
	.param .u64 .ptr .align 1 _ZN3cub18CUB_300001_SM_10006detail10radix_sort29DeviceRadixSortOnesweepKernelINS1_5radix10policy_hubIfNS0_8NullTypeEyE10Policy1000ELNS0_9SortOrderE0EfS6_yiiNS1_21identity_decomposer_tEEEvPT5_SC_PT3_PKSD_PT1_PKSH_PT2_PKSL_T4_iiT6__param_1,
	.param .u64 .ptr .align 1 _ZN3cub18CUB_300001_SM_10006detail10radix_sort29DeviceRadixSortOnesweepKernelINS1_5radix10policy_hubIfNS0_8NullTypeEyE10Policy1000ELNS0_9SortOrderE0EfS6_yiiNS1_21identity_decomposer_tEEEvPT5_SC_PT3_PKSD_PT1_PKSH_PT2_PKSL_T4_iiT6__param_2,
	.param .u64 .ptr .align 1 _ZN3cub18CUB_300001_SM_10006detail10radix_sort29DeviceRadixSortOnesweepKernelINS1_5radix10policy_hubIfNS0_8NullTypeEyE10Policy1000ELNS0_9SortOrderE0EfS6_yiiNS1_21identity_decomposer_tEEEvPT5_SC_PT3_PKSD_PT1_PKSH_PT2_PKSL_T4_iiT6__param_3,
	.param .u64 .ptr .align 1 _ZN3cub18CUB_300001_SM_10006detail10radix_sort29DeviceRadixSortOnesweepKernelINS1_5radix10policy_hubIfNS0_8NullTypeEyE10Policy1000ELNS0_9SortOrderE0EfS6_yiiNS1_21identity_decomposer_tEEEvPT5_SC_PT3_PKSD_PT1_PKSH_PT2_PKSL_T4_iiT6__param_4,
	.param .u64 .ptr .align 1 _ZN3cub18CUB_300001_SM_10006detail10radix_sort29DeviceRadixSortOnesweepKernelINS1_5radix10policy_hubIfNS0_8NullTypeEyE10Policy1000ELNS0_9SortOrderE0EfS6_yiiNS1_21identity_decomposer_tEEEvPT5_SC_PT3_PKSD_PT1_PKSH_PT2_PKSL_T4_iiT6__param_5,
	.param .u64 .ptr .align 1 _ZN3cub18CUB_300001_SM_10006detail10radix_sort29DeviceRadixSortOnesweepKernelINS1_5radix10policy_hubIfNS0_8NullTypeEyE10Policy1000ELNS0_9SortOrderE0EfS6_yiiNS1_21identity_decomposer_tEEEvPT5_SC_PT3_PKSD_PT1_PKSH_PT2_PKSL_T4_iiT6__param_6,
	.param .u64 .ptr .align 1 _ZN3cub18CUB_300001_SM_10006detail10radix_sort29DeviceRadixSortOnesweepKernelINS1_5radix10policy_hubIfNS0_8NullTypeEyE10Policy1000ELNS0_9SortOrderE0EfS6_yiiNS1_21identity_decomposer_tEEEvPT5_SC_PT3_PKSD_PT1_PKSH_PT2_PKSL_T4_iiT6__param_7,
	.param .u32 _ZN3cub18CUB_300001_SM_10006detail10radix_sort29DeviceRadixSortOnesweepKernelINS1_5radix10policy_hubIfNS0_8NullTypeEyE10Policy1000ELNS0_9SortOrderE0EfS6_yiiNS1_21identity_decomposer_tEEEvPT5_SC_PT3_PKSD_PT1_PKSH_PT2_PKSL_T4_iiT6__param_8,
	.param .u32 _ZN3cub18CUB_300001_SM_10006detail10radix_sort29DeviceRadixSortOnesweepKernelINS1_5radix10policy_hubIfNS0_8NullTypeEyE10Policy1000ELNS0_9SortOrderE0EfS6_yiiNS1_21identity_decomposer_tEEEvPT5_SC_PT3_PKSD_PT1_PKSH_PT2_PKSL_T4_iiT6__param_9,
	.param .u32 _ZN3cub18CUB_300001_SM_10006detail10radix_sort29DeviceRadixSortOnesweepKernelINS1_5radix10policy_hubIfNS0_8NullTypeEyE10Policy1000ELNS0_9SortOrderE0EfS6_yiiNS1_21identity_decomposer_tEEEvPT5_SC_PT3_PKSD_PT1_PKSH_PT2_PKSL_T4_iiT6__param_10,
	.param .align 1 .b8 _ZN3cub18CUB_300001_SM_10006detail10radix_sort29DeviceRadixSortOnesweepKernelINS1_5radix10policy_hubIfNS0_8NullTypeEyE10Policy1000ELNS0_9SortOrderE0EfS6_yiiNS1_21identity_decomposer_tEEEvPT5_SC_PT3_PKSD_PT1_PKSH_PT2_PKSL_T4_iiT6__param_11[1]
)
.maxntid 384
{
	.reg .pred 	%p<281>;
	.reg .b32 	%r<1853>;
	.reg .b64 	%rd<230>;
	// demoted variable
	.shared .align 16 .b8 _ZZN3cub18CUB_300001_SM_10006detail10radix_sort29DeviceRadixSortOnesweepKernelINS1_5radix10policy_hubIfNS0_8NullTypeEyE10Policy1000ELNS0_9SortOrderE0EfS6_yiiNS1_21identity_decomposer_tEEEvPT5_SC_PT3_PKSD_PT1_PKSH_PT2_PKSL_T4_iiT6_E1s[29696];
	ld.param.u64 	%rd20, [_ZN3cub18CUB_300001_SM_10006detail10radix_sort29DeviceRadixSortOnesweepKernelINS1_5radix10policy_hubIfNS0_8NullTypeEyE10Policy1000ELNS0_9SortOrderE0EfS6_yiiNS1_21identity_decomposer_tEEEvPT5_SC_PT3_PKSD_PT1_PKSH_PT2_PKSL_T4_iiT6__param_0];
	ld.param.u64 	%rd21, [_ZN3cub18CUB_300001_SM_10006detail10radix_sort29DeviceRadixSortOnesweepKernelINS1_5radix10policy_hubIfNS0_8NullTypeEyE10Policy1000ELNS0_9SortOrderE0EfS6_yiiNS1_21identity_decomposer_tEEEvPT5_SC_PT3_PKSD_PT1_PKSH_PT2_PKSL_T4_iiT6__param_1];
	ld.param.u64 	%rd24, [_ZN3cub18CUB_300001_SM_10006detail10radix_sort29DeviceRadixSortOnesweepKernelINS1_5radix10policy_hubIfNS0_8NullTypeEyE10Policy1000ELNS0_9SortOrderE0EfS6_yiiNS1_21identity_decomposer_tEEEvPT5_SC_PT3_PKSD_PT1_PKSH_PT2_PKSL_T4_iiT6__param_4];
	ld.param.u64 	%rd25, [_ZN3cub18CUB_300001_SM_10006detail10radix_sort29DeviceRadixSortOnesweepKernelINS1_5radix10policy_hubIfNS0_8NullTypeEyE10Policy1000ELNS0_9SortOrderE0EfS6_yiiNS1_21identity_decomposer_tEEEvPT5_SC_PT3_PKSD_PT1_PKSH_PT2_PKSL_T4_iiT6__param_5];
	ld.param.u32 	%r298, [_ZN3cub18CUB_300001_SM_10006detail10radix_sort29DeviceRadixSortOnesweepKernelINS1_5radix10policy_hubIfNS0_8NullTypeEyE10Policy1000ELNS0_9SortOrderE0EfS6_yiiNS1_21identity_decomposer_tEEEvPT5_SC_PT3_PKSD_PT1_PKSH_PT2_PKSL_T4_iiT6__param_9];
	ld.param.u32 	%r299, [_ZN3cub18CUB_300001_SM_10006detail10radix_sort29DeviceRadixSortOnesweepKernelINS1_5radix10policy_hubIfNS0_8NullTypeEyE10Policy1000ELNS0_9SortOrderE0EfS6_yiiNS1_21identity_decomposer_tEEEvPT5_SC_PT3_PKSD_PT1_PKSH_PT2_PKSL_T4_iiT6__param_10];
	cvta.to.global.u64 	%rd1, %rd24;
	cvta.to.global.u64 	%rd2, %rd20;
	cvta.to.global.u64 	%rd3, %rd25;
	mov.u32 	%r1, %tid.x;
	shr.u32 	%r2, %r1, 5;
	// begin inline asm
	mov.u32 %r300, %laneid;
	// end inline asm
	setp.ne.s32 	%p1, %r1, 0;
	@%p1 bra 	$L__BB5_2;
	cvta.to.global.u64 	%rd26, %rd21;
	atom.global.add.u32 	%r301, [%rd26], 1;
	st.shared.u32 	[_ZZN3cub18CUB_300001_SM_10006detail10radix_sort29DeviceRadixSortOnesweepKernelINS1_5radix10policy_hubIfNS0_8NullTypeEyE10Policy1000ELNS0_9SortOrderE0EfS6_yiiNS1_21identity_decomposer_tEEEvPT5_SC_PT3_PKSD_PT1_PKSH_PT2_PKSL_T4_iiT6_E1s+27648], %r301;
$L__BB5_2:
	ld.param.u32 	%r1757, [_ZN3cub18CUB_300001_SM_10006detail10radix_sort29DeviceRadixSortOnesweepKernelINS1_5radix10policy_hubIfNS0_8NullTypeEyE10Policy1000ELNS0_9SortOrderE0EfS6_yiiNS1_21identity_decomposer_tEEEvPT5_SC_PT3_PKSD_PT1_PKSH_PT2_PKSL_T4_iiT6__param_8];
	bar.sync 	0;
	ld.shared.u32 	%r4, [_ZZN3cub18CUB_300001_SM_10006detail10radix_sort29DeviceRadixSortOnesweepKernelINS1_5radix10policy_hubIfNS0_8NullTypeEyE10Policy1000ELNS0_9SortOrderE0EfS6_yiiNS1_21identity_decomposer_tEEEvPT5_SC_PT3_PKSD_PT1_PKSH_PT2_PKSL_T4_iiT6_E1s+27648];
	mul.lo.s32 	%r302, %r4, 6912;
	add.s32 	%r5, %r302, 6912;
	setp.gt.s32 	%p2, %r5, %r1757;
	cvt.s64.s32 	%rd4, %r302;
	@%p2 bra 	$L__BB5_4;
	and.b32  	%r303, %r1, 31;
	and.b32  	%r304, %r1, 992;
	mul.lo.s32 	%r305, %r304, 18;
	or.b32  	%r306, %r305, %r303;
	cvt.u64.u32 	%rd27, %r306;
	add.s64 	%rd28, %rd27, %rd4;
	shl.b64 	%rd29, %rd28, 2;
	add.s64 	%rd30, %rd3, %rd29;
	ld.global.u32 	%r1782, [%rd30];
	ld.global.u32 	%r1783, [%rd30+128];
	ld.global.u32 	%r1784, [%rd30+256];
	ld.global.u32 	%r1785, [%rd30+384];
	ld.global.u32 	%r1786, [%rd30+512];
	ld.global.u32 	%r1787, [%rd30+640];
	ld.global.u32 	%r1788, [%rd30+768];
	ld.global.u32 	%r1789, [%rd30+896];
	ld.global.u32 	%r1790, [%rd30+1024];
	ld.global.u32 	%r1791, [%rd30+1152];
	ld.global.u32 	%r1792, [%rd30+1280];
	ld.global.u32 	%r1793, [%rd30+1408];
	ld.global.u32 	%r1794, [%rd30+1536];
	ld.global.u32 	%r1795, [%rd30+1664];
	ld.global.u32 	%r1796, [%rd30+1792];
	ld.global.u32 	%r1797, [%rd30+1920];
	ld.global.u32 	%r1798, [%rd30+2048];
	ld.global.u32 	%r1799, [%rd30+2176];
	bra.uni 	$L__BB5_40;
$L__BB5_4:
	ld.param.u32 	%r1758, [_ZN3cub18CUB_300001_SM_10006detail10radix_sort29DeviceRadixSortOnesweepKernelINS1_5radix10policy_hubIfNS0_8NullTypeEyE10Policy1000ELNS0_9SortOrderE0EfS6_yiiNS1_21identity_decomposer_tEEEvPT5_SC_PT3_PKSD_PT1_PKSH_PT2_PKSL_T4_iiT6__param_8];
	cvt.u32.u64 	%r308, %rd4;
	sub.s32 	%r24, %r1758, %r308;
	and.b32  	%r309, %r1, 31;
	and.b32  	%r310, %r1, 992;
	mul.lo.s32 	%r311, %r310, 18;
	or.b32  	%r25, %r311, %r309;
	setp.ge.s32 	%p3, %r25, %r24;
	cvt.u64.u32 	%rd31, %r25;
	add.s64 	%rd32, %rd31, %rd4;
	shl.b64 	%rd33, %rd32, 2;
	add.s64 	%rd5, %rd3, %rd33;
	mov.b32 	%r1782, 2147483647;
	@%p3 bra 	$L__BB5_6;
	ld.global.u32 	%r1782, [%rd5];
$L__BB5_6:
	add.s32 	%r313, %r25, 32;
	setp.ge.s32 	%p4, %r313, %r24;
	mov.b32 	%r1783, 2147483647;
	@%p4 bra 	$L__BB5_8;
	ld.global.u32 	%r1783, [%rd5+128];
$L__BB5_8:
	add.s32 	%r315, %r25, 64;
	setp.ge.s32 	%p5, %r315, %r24;
	mov.b32 	%r1784, 2147483647;
	@%p5 bra 	$L__BB5_10;
	ld.global.u32 	%r1784, [%rd5+256];
$L__BB5_10:
	add.s32 	%r317, %r25, 96;
	setp.ge.s32 	%p6, %r317, %r24;
	mov.b32 	%r1785, 2147483647;
	@%p6 bra 	$L__BB5_12;
	ld.global.u32 	%r1785, [%rd5+384];
$L__BB5_12:
	add.s32 	%r319, %r25, 128;
	setp.ge.s32 	%p7, %r319, %r24;
	mov.b32 	%r1786, 2147483647;
	@%p7 bra 	$L__BB5_14;
	ld.global.u32 	%r1786, [%rd5+512];
$L__BB5_14:
	add.s32 	%r321, %r25, 160;
	setp.ge.s32 	%p8, %r321, %r24;
	mov.b32 	%r1787, 2147483647;
	@%p8 bra 	$L__BB5_16;
	ld.global.u32 	%r1787, [%rd5+640];
$L__BB5_16:
	add.s32 	%r323, %r25, 192;
	setp.ge.s32 	%p9, %r323, %r24;
	mov.b32 	%r1788, 2147483647;
	@%p9 bra 	$L__BB5_18;
	ld.global.u32 	%r1788, [%rd5+768];
$L__BB5_18:
	add.s32 	%r325, %r25, 224;
	setp.ge.s32 	%p10, %r325, %r24;
	mov.b32 	%r1789, 2147483647;
	@%p10 bra 	$L__BB5_20;
	ld.global.u32 	%r1789, [%rd5+896];
$L__BB5_20:
	add.s32 	%r327, %r25, 256;
	setp.ge.s32 	%p11, %r327, %r24;
	mov.b32 	%r1790, 2147483647;
	@%p11 bra 	$L__BB5_22;
	ld.global.u32 	%r1790, [%rd5+1024];
$L__BB5_22:
	add.s32 	%r329, %r25, 288;
	setp.ge.s32 	%p12, %r329, %r24;
	mov.b32 	%r1791, 2147483647;
	@%p12 bra 	$L__BB5_24;
	ld.global.u32 	%r1791, [%rd5+1152];
$L__BB5_24:
	add.s32 	%r331, %r25, 320;
	setp.ge.s32 	%p13, %r331, %r24;
	mov.b32 	%r1792, 2147483647;
	@%p13 bra 	$L__BB5_26;
	ld.global.u32 	%r1792, [%rd5+1280];
$L__BB5_26:
	add.s32 	%r333, %r25, 352;
	setp.ge.s32 	%p14, %r333, %r24;
	mov.b32 	%r1793, 2147483647;
	@%p14 bra 	$L__BB5_28;
	ld.global.u32 	%r1793, [%rd5+1408];
$L__BB5_28:
	add.s32 	%r335, %r25, 384;
	setp.ge.s32 	%p15, %r335, %r24;
	mov.b32 	%r1794, 2147483647;
	@%p15 bra 	$L__BB5_30;
	ld.global.u32 	%r1794, [%rd5+1536];
$L__BB5_30:
	add.s32 	%r337, %r25, 416;
	setp.ge.s32 	%p16, %r337, %r24;
	mov.b32 	%r1795, 2147483647;
	@%p16 bra 	$L__BB5_32;
	ld.global.u32 	%r1795, [%rd5+1664];
$L__BB5_32:
	add.s32 	%r339, %r25, 448;
	setp.ge.s32 	%p17, %r339, %r24;
	mov.b32 	%r1796, 2147483647;
	@%p17 bra 	$L__BB5_34;
	ld.global.u32 	%r1796, [%rd5+1792];
$L__BB5_34:
	add.s32 	%r341, %r25, 480;
	setp.ge.s32 	%p18, %r341, %r24;
	mov.b32 	%r1797, 2147483647;
	@%p18 bra 	$L__BB5_36;
	ld.global.u32 	%r1797, [%rd5+1920];
$L__BB5_36:
	add.s32 	%r343, %r25, 512;
	setp.ge.s32 	%p19, %r343, %r24;
	mov.b32 	%r1798, 2147483647;
	@%p19 bra 	$L__BB5_38;
	ld.global.u32 	%r1798, [%rd5+2048];
$L__BB5_38:
	add.s32 	%r345, %r25, 544;
	setp.ge.s32 	%p20, %r345, %r24;
	mov.b32 	%r1799, 2147483647;
	@%p20 bra 	$L__BB5_40;
	ld.global.u32 	%r1799, [%rd5+2176];
$L__BB5_40:
	setp.gt.s32 	%p21, %r1782, -1;
	selp.b32 	%r346, -2147483648, -1, %p21;
	xor.b32  	%r1813, %r346, %r1782;
	setp.gt.s32 	%p22, %r1783, -1;
	selp.b32 	%r347, -2147483648, -1, %p22;
	xor.b32  	%r1814, %r347, %r1783;
	setp.gt.s32 	%p23, %r1784, -1;
	selp.b32 	%r348, -2147483648, -1, %p23;
	xor.b32  	%r1815, %r348, %r1784;
	setp.gt.s32 	%p24, %r1785, -1;
	selp.b32 	%r349, -2147483648, -1, %p24;
	xor.b32  	%r1816, %r349, %r1785;
	setp.gt.s32 	%p25, %r1786, -1;
	selp.b32 	%r350, -2147483648, -1, %p25;
	xor.b32  	%r1817, %r350, %r1786;
	setp.gt.s32 	%p26, %r1787, -1;
	selp.b32 	%r351, -2147483648, -1, %p26;
	xor.b32  	%r1818, %r351, %r1787;
	setp.gt.s32 	%p27, %r1788, -1;
	selp.b32 	%r352, -2147483648, -1, %p27;
	xor.b32  	%r1819, %r352, %r1788;
	setp.gt.s32 	%p28, %r1789, -1;
	selp.b32 	%r353, -2147483648, -1, %p28;
	xor.b32  	%r1820, %r353, %r1789;
	setp.gt.s32 	%p29, %r1790, -1;
	selp.b32 	%r354, -2147483648, -1, %p29;
	xor.b32  	%r1821, %r354, %r1790;
	setp.gt.s32 	%p30, %r1791, -1;
	selp.b32 	%r355, -2147483648, -1, %p30;
	xor.b32  	%r1822, %r355, %r1791;
	setp.gt.s32 	%p31, %r1792, -1;
	selp.b32 	%r356, -2147483648, -1, %p31;
	xor.b32  	%r1823, %r356, %r1792;
	setp.gt.s32 	%p32, %r1793, -1;
	selp.b32 	%r357, -2147483648, -1, %p32;
	xor.b32  	%r1824, %r357, %r1793;
	setp.gt.s32 	%p33, %r1794, -1;
	selp.b32 	%r358, -2147483648, -1, %p33;
	xor.b32  	%r1825, %r358, %r1794;
	setp.gt.s32 	%p34, %r1795, -1;
	selp.b32 	%r359, -2147483648, -1, %p34;
	xor.b32  	%r1826, %r359, %r1795;
	setp.gt.s32 	%p35, %r1796, -1;
	selp.b32 	%r360, -2147483648, -1, %p35;
	xor.b32  	%r1827, %r360, %r1796;
	setp.gt.s32 	%p36, %r1797, -1;
	selp.b32 	%r361, -2147483648, -1, %p36;
	xor.b32  	%r1828, %r361, %r1797;
	setp.gt.s32 	%p37, %r1798, -1;
	selp.b32 	%r362, -2147483648, -1, %p37;
	xor.b32  	%r1829, %r362, %r1798;
	setp.gt.s32 	%p38, %r1799, -1;
	selp.b32 	%r363, -2147483648, -1, %p38;
	xor.b32  	%r1830, %r363, %r1799;
	mov.b32 	%r364, -1;
	shl.b32 	%r365, %r364, %r299;
	not.b32 	%r97, %r365;
	shl.b32 	%r366, %r2, 10;
	mov.u32 	%r367, _ZZN3cub18CUB_300001_SM_10006detail10radix_sort29DeviceRadixSortOnesweepKernelINS1_5radix10policy_hubIfNS0_8NullTypeEyE10Policy1000ELNS0_9SortOrderE0EfS6_yiiNS1_21identity_decomposer_tEEEvPT5_SC_PT3_PKSD_PT1_PKSH_PT2_PKSL_T4_iiT6_E1s;
	add.s32 	%r98, %r367, %r366;
	setp.gt.s32 	%p39, %r300, 255;
	@%p39 bra 	$L__BB5_53;
	max.s32 	%r368, %r300, 224;
	sub.s32 	%r369, %r368, %r300;
	add.s32 	%r370, %r369, 31;
	shr.u32 	%r371, %r370, 5;
	add.s32 	%r99, %r371, 1;
	and.b32  	%r100, %r99, 15;
	setp.lt.u32 	%p40, %r370, 480;
	mov.u32 	%r1803, %r300;
	@%p40 bra 	$L__BB5_44;
	and.b32  	%r372, %r99, 268435440;
	neg.s32 	%r1801, %r372;
	shl.b32 	%r374, %r300, 2;
	add.s32 	%r375, %r366, %r374;
	add.s32 	%r377, %r375, %r367;
	add.s32 	%r1800, %r377, 1024;
	mov.u32 	%r1803, %r300;
$L__BB5_43:
	.pragma "nounroll";
	mov.b32 	%r378, 0;
	st.shared.u32 	[%r1800+-1024], %r378;
	st.shared.u32 	[%r1800+-896], %r378;
	st.shared.u32 	[%r1800+-768], %r378;
	st.shared.u32 	[%r1800+-640], %r378;
	st.shared.u32 	[%r1800+-512], %r378;
	st.shared.u32 	[%r1800+-384], %r378;
	st.shared.u32 	[%r1800+-256], %r378;
	st.shared.u32 	[%r1800+-128], %r378;
	st.shared.u32 	[%r1800], %r378;
	st.shared.u32 	[%r1800+128], %r378;
	st.shared.u32 	[%r1800+256], %r378;
	st.shared.u32 	[%r1800+384], %r378;
	st.shared.u32 	[%r1800+512], %r378;
	st.shared.u32 	[%r1800+640], %r378;
	st.shared.u32 	[%r1800+768], %r378;
	st.shared.u32 	[%r1800+896], %r378;
	add.s32 	%r1803, %r1803, 512;
	add.s32 	%r1801, %r1801, 16;
	add.s32 	%r1800, %r1800, 2048;
	setp.ne.s32 	%p41, %r1801, 0;
	@%p41 bra 	$L__BB5_43;
$L__BB5_44:
	setp.eq.s32 	%p42, %r100, 0;
	@%p42 bra 	$L__BB5_53;
	and.b32  	%r110, %r99, 7;
	setp.lt.u32 	%p43, %r100, 8;
	@%p43 bra 	$L__BB5_47;
	shl.b32 	%r379, %r1803, 2;
	add.s32 	%r380, %r98, %r379;
	mov.b32 	%r381, 0;
	st.shared.u32 	[%r380], %r381;
	st.shared.u32 	[%r380+128], %r381;
	st.shared.u32 	[%r380+256], %r381;
	st.shared.u32 	[%r380+384], %r381;
	st.shared.u32 	[%r380+512], %r381;
	st.shared.u32 	[%r380+640], %r381;
	st.shared.u32 	[%r380+768], %r381;
	st.shared.u32 	[%r380+896], %r381;
	add.s32 	%r1803, %r1803, 256;
$L__BB5_47:
	setp.eq.s32 	%p44, %r110, 0;
	@%p44 bra 	$L__BB5_53;
	and.b32  	%r113, %r99, 3;
	setp.lt.u32 	%p45, %r110, 4;
	@%p45 bra 	$L__BB5_50;
	shl.b32 	%r382, %r1803, 2;
	add.s32 	%r383, %r98, %r382;
	mov.b32 	%r384, 0;
	st.shared.u32 	[%r383], %r384;
	st.shared.u32 	[%r383+128], %r384;
	st.shared.u32 	[%r383+256], %r384;
	st.shared.u32 	[%r383+384], %r384;
	add.s32 	%r1803, %r1803, 128;
$L__BB5_50:
	setp.eq.s32 	%p46, %r113, 0;
	@%p46 bra 	$L__BB5_53;
	shl.b32 	%r386, %r1803, 2;
	add.s32 	%r387, %r366, %r386;
	add.s32 	%r1807, %r367, %r387;
	neg.s32 	%r1806, %r113;
$L__BB5_52:
	.pragma "nounroll";
	mov.b32 	%r389, 0;
	st.shared.u32 	[%r1807], %r389;
	add.s32 	%r1807, %r1807, 128;
	add.s32 	%r1806, %r1806, 1;
	setp.ne.s32 	%p47, %r1806, 0;
	@%p47 bra 	$L__BB5_52;
$L__BB5_53:
	bar.warp.sync 	-1;
	setp.eq.s32 	%p48, %r1813, 2147483647;
	selp.b32 	%r391, -2147483648, %r1813, %p48;
	shr.u32 	%r392, %r391, %r298;
	and.b32  	%r122, %r392, %r97;
	shl.b32 	%r393, %r122, 2;
	add.s32 	%r394, %r98, %r393;
	atom.shared.add.u32 	%r395, [%r394], 1;
	setp.eq.s32 	%p49, %r1814, 2147483647;
	selp.b32 	%r396, -2147483648, %r1814, %p49;
	shr.u32 	%r397, %r396, %r298;
	and.b32  	%r398, %r397, %r97;
	shl.b32 	%r399, %r398, 2;
	add.s32 	%r400, %r98, %r399;
	atom.shared.add.u32 	%r401, [%r400], 1;
	setp.eq.s32 	%p50, %r1815, 2147483647;
	selp.b32 	%r402, -2147483648, %r1815, %p50;
	shr.u32 	%r403, %r402, %r298;
	and.b32  	%r404, %r403, %r97;
	shl.b32 	%r405, %r404, 2;
	add.s32 	%r406, %r98, %r405;
	atom.shared.add.u32 	%r407, [%r406], 1;
	setp.eq.s32 	%p51, %r1816, 2147483647;
	selp.b32 	%r408, -2147483648, %r1816, %p51;
	shr.u32 	%r409, %r408, %r298;
	and.b32  	%r410, %r409, %r97;
	shl.b32 	%r411, %r410, 2;
	add.s32 	%r412, %r98, %r411;
	atom.shared.add.u32 	%r413, [%r412], 1;
	setp.eq.s32 	%p52, %r1817, 2147483647;
	selp.b32 	%r414, -2147483648, %r1817, %p52;
	shr.u32 	%r415, %r414, %r298;
	and.b32  	%r416, %r415, %r97;
	shl.b32 	%r417, %r416, 2;
	add.s32 	%r418, %r98, %r417;
	atom.shared.add.u32 	%r419, [%r418], 1;
	setp.eq.s32 	%p53, %r1818, 2147483647;
	selp.b32 	%r420, -2147483648, %r1818, %p53;
	shr.u32 	%r421, %r420, %r298;
	and.b32  	%r422, %r421, %r97;
	shl.b32 	%r423, %r422, 2;
	add.s32 	%r424, %r98, %r423;
	atom.shared.add.u32 	%r425, [%r424], 1;
	setp.eq.s32 	%p54, %r1819, 2147483647;
	selp.b32 	%r426, -2147483648, %r1819, %p54;
	shr.u32 	%r427, %r426, %r298;
	and.b32  	%r428, %r427, %r97;
	shl.b32 	%r429, %r428, 2;
	add.s32 	%r430, %r98, %r429;
	atom.shared.add.u32 	%r431, [%r430], 1;
	setp.eq.s32 	%p55, %r1820, 2147483647;
	selp.b32 	%r432, -2147483648, %r1820, %p55;
	shr.u32 	%r433, %r432, %r298;
	and.b32  	%r434, %r433, %r97;
	shl.b32 	%r435, %r434, 2;
	add.s32 	%r436, %r98, %r435;
	atom.shared.add.u32 	%r437, [%r436], 1;
	setp.eq.s32 	%p56, %r1821, 2147483647;
	selp.b32 	%r438, -2147483648, %r1821, %p56;
	shr.u32 	%r439, %r438, %r298;
	and.b32  	%r440, %r439, %r97;
	shl.b32 	%r441, %r440, 2;
	add.s32 	%r442, %r98, %r441;
	atom.shared.add.u32 	%r443, [%r442], 1;
	setp.eq.s32 	%p57, %r1822, 2147483647;
	selp.b32 	%r444, -2147483648, %r1822, %p57;
	shr.u32 	%r445, %r444, %r298;
	and.b32  	%r446, %r445, %r97;
	shl.b32 	%r447, %r446, 2;
	add.s32 	%r448, %r98, %r447;
	atom.shared.add.u32 	%r449, [%r448], 1;
	setp.eq.s32 	%p58, %r1823, 2147483647;
	selp.b32 	%r450, -2147483648, %r1823, %p58;
	shr.u32 	%r451, %r450, %r298;
	and.b32  	%r452, %r451, %r97;
	shl.b32 	%r453, %r452, 2;
	add.s32 	%r454, %r98, %r453;
	atom.shared.add.u32 	%r455, [%r454], 1;
	setp.eq.s32 	%p59, %r1824, 2147483647;
	selp.b32 	%r456, -2147483648, %r1824, %p59;
	shr.u32 	%r457, %r456, %r298;
	and.b32  	%r458, %r457, %r97;
	shl.b32 	%r459, %r458, 2;
	add.s32 	%r460, %r98, %r459;
	atom.shared.add.u32 	%r461, [%r460], 1;
	setp.eq.s32 	%p60, %r1825, 2147483647;
	selp.b32 	%r462, -2147483648, %r1825, %p60;
	shr.u32 	%r463, %r462, %r298;
	and.b32  	%r464, %r463, %r97;
	shl.b32 	%r465, %r464, 2;
	add.s32 	%r466, %r98, %r465;
	atom.shared.add.u32 	%r467, [%r466], 1;
	setp.eq.s32 	%p61, %r1826, 2147483647;
	selp.b32 	%r468, -2147483648, %r1826, %p61;
	shr.u32 	%r469, %r468, %r298;
	and.b32  	%r470, %r469, %r97;
	shl.b32 	%r471, %r470, 2;
	add.s32 	%r472, %r98, %r471;
	atom.shared.add.u32 	%r473, [%r472], 1;
	setp.eq.s32 	%p62, %r1827, 2147483647;
	selp.b32 	%r474, -2147483648, %r1827, %p62;
	shr.u32 	%r475, %r474, %r298;
	and.b32  	%r476, %r475, %r97;
	shl.b32 	%r477, %r476, 2;
	add.s32 	%r478, %r98, %r477;
	atom.shared.add.u32 	%r479, [%r478], 1;
	setp.eq.s32 	%p63, %r1828, 2147483647;
	selp.b32 	%r480, -2147483648, %r1828, %p63;
	shr.u32 	%r481, %r480, %r298;
	and.b32  	%r482, %r481, %r97;
	shl.b32 	%r483, %r482, 2;
	add.s32 	%r484, %r98, %r483;
	atom.shared.add.u32 	%r485, [%r484], 1;
	setp.eq.s32 	%p64, %r1829, 2147483647;
	selp.b32 	%r486, -2147483648, %r1829, %p64;
	shr.u32 	%r487, %r486, %r298;
	and.b32  	%r488, %r487, %r97;
	shl.b32 	%r489, %r488, 2;
	add.s32 	%r490, %r98, %r489;
	atom.shared.add.u32 	%r491, [%r490], 1;
	setp.eq.s32 	%p65, %r1830, 2147483647;
	selp.b32 	%r492, -2147483648, %r1830, %p65;
	shr.u32 	%r493, %r492, %r298;
	and.b32  	%r494, %r493, %r97;
	shl.b32 	%r495, %r494, 2;
	add.s32 	%r496, %r98, %r495;
	atom.shared.add.u32 	%r497, [%r496], 1;
	bar.sync 	0;
	setp.gt.u32 	%p66, %r1, 255;
	shl.b32 	%r498, %r1, 2;
	mov.u32 	%r499, _ZZN3cub18CUB_300001_SM_10006detail10radix_sort29DeviceRadixSortOnesweepKernelINS1_5radix10policy_hubIfNS0_8NullTypeEyE10Policy1000ELNS0_9SortOrderE0EfS6_yiiNS1_21identity_decomposer_tEEEvPT5_SC_PT3_PKSD_PT1_PKSH_PT2_PKSL_T4_iiT6_E1s;
	add.s32 	%r123, %r499, %r498;
	mov.b32 	%r1808, 0;
	@%p66 bra 	$L__BB5_55;
	ld.shared.u32 	%r500, [%r123];
	mov.b32 	%r501, 0;
	st.shared.u32 	[%r123], %r501;
	ld.shared.u32 	%r502, [%r123+1024];
	st.shared.u32 	[%r123+1024], %r500;
	add.s32 	%r503, %r502, %r500;
	ld.shared.u32 	%r504, [%r123+2048];
	st.shared.u32 	[%r123+2048], %r503;
	add.s32 	%r505, %r504, %r503;
	ld.shared.u32 	%r506, [%r123+3072];
	st.shared.u32 	[%r123+3072], %r505;
	add.s32 	%r507, %r506, %r505;
	ld.shared.u32 	%r508, [%r123+4096];
	st.shared.u32 	[%r123+4096], %r507;
	add.s32 	%r509, %r508, %r507;
	ld.shared.u32 	%r510, [%r123+5120];
	st.shared.u32 	[%r123+5120], %r509;
	add.s32 	%r511, %r510, %r509;
	ld.shared.u32 	%r512, [%r123+6144];
	st.shared.u32 	[%r123+6144], %r511;
	add.s32 	%r513, %r512, %r511;
	ld.shared.u32 	%r514, [%r123+7168];
	st.shared.u32 	[%r123+7168], %r513;
	add.s32 	%r515, %r514, %r513;
	ld.shared.u32 	%r516, [%r123+8192];
	st.shared.u32 	[%r123+8192], %r515;
	add.s32 	%r517, %r516, %r515;
	ld.shared.u32 	%r518, [%r123+9216];
	st.shared.u32 	[%r123+9216], %r517;
	add.s32 	%r519, %r518, %r517;
	ld.shared.u32 	%r520, [%r123+10240];
	st.shared.u32 	[%r123+10240], %r519;
	add.s32 	%r521, %r520, %r519;
	ld.shared.u32 	%r522, [%r123+11264];
	st.shared.u32 	[%r123+11264], %r521;
	add.s32 	%r1808, %r522, %r521;
$L__BB5_55:
	shl.b32 	%r523, %r4, 8;
	add.s32 	%r524, %r523, %r1;
	mul.wide.s32 	%rd34, %r524, 4;
	add.s64 	%rd6, %rd2, %rd34;
	@%p66 bra 	$L__BB5_57;
	or.b32  	%r525, %r1808, 1073741824;
	st.volatile.global.u32 	[%rd6], %r525;
$L__BB5_57:
	ld.param.u64 	%rd226, [_ZN3cub18CUB_300001_SM_10006detail10radix_sort29DeviceRadixSortOnesweepKernelINS1_5radix10policy_hubIfNS0_8NullTypeEyE10Policy1000ELNS0_9SortOrderE0EfS6_yiiNS1_21identity_decomposer_tEEEvPT5_SC_PT3_PKSD_PT1_PKSH_PT2_PKSL_T4_iiT6__param_3];
	setp.lt.u32 	%p68, %r1, 256;
	setp.eq.s32 	%p69, %r1808, 6912;
	and.pred  	%p70, %p68, %p69;
	selp.u32 	%r526, 1, 0, %p70;
	{ 
	.reg .pred 	%p1; 
	.reg .pred 	%p2; 
	setp.ne.u32 	%p1, %r526, 0; 
	bar.red.or.pred 	%p2, 0, %p1; 
	selp.u32 	%r527, 1, 0, %p2; 
	}
	setp.eq.s32 	%p71, %r527, 0;
	cvt.u64.u32 	%rd7, %r1;
	cvta.to.global.u64 	%rd35, %rd226;
	mul.wide.u32 	%rd36, %r1, 8;
	add.s64 	%rd8, %rd35, %rd36;
	@%p71 bra 	$L__BB5_107;
	setp.gt.u32 	%p73, %r1, %r122;
	selp.b32 	%r126, 6912, 0, %p73;
	shl.b32 	%r528, %r1, 3;
	mov.u32 	%r529, _ZZN3cub18CUB_300001_SM_10006detail10radix_sort29DeviceRadixSortOnesweepKernelINS1_5radix10policy_hubIfNS0_8NullTypeEyE10Policy1000ELNS0_9SortOrderE0EfS6_yiiNS1_21identity_decomposer_tEEEvPT5_SC_PT3_PKSD_PT1_PKSH_PT2_PKSL_T4_iiT6_E1s;
	add.s32 	%r530, %r529, %r528;
	add.s32 	%r127, %r530, 27648;
	@%p66 bra 	$L__BB5_66;
	ld.global.u64 	%rd37, [%rd8];
	cvt.u64.u32 	%rd38, %r126;
	sub.s64 	%rd228, %rd37, %rd38;
	st.shared.u64 	[%r127], %rd228;
	setp.lt.s32 	%p74, %r4, 1;
	mov.u32 	%r1812, %r1808;
	@%p74 bra 	$L__BB5_65;
	mov.b32 	%r1810, -1;
	mov.u32 	%r1809, %r4;
	mov.u32 	%r1812, %r1808;
$L__BB5_61:
	add.s32 	%r131, %r1809, -1;
	shl.b32 	%r532, %r131, 8;
	add.s32 	%r533, %r532, %r1;
	mul.wide.s32 	%rd39, %r533, 4;
	add.s64 	%rd10, %rd2, %rd39;
$L__BB5_62:
	membar.cta;
	ld.volatile.global.u32 	%r132, [%rd10];
	setp.eq.s32 	%p75, %r132, 0;
	@%p75 bra 	$L__BB5_62;
	and.b32  	%r534, %r132, 1073741823;
	add.s32 	%r1812, %r534, %r1812;
	setp.gt.s32 	%p76, %r132, -1;
	vote.sync.ballot.b32 	%r1810, %p76, %r1810;
	setp.gt.u32 	%p78, %r1809, 1;
	and.pred  	%p79, %p76, %p78;
	mov.u32 	%r1809, %r131;
	@%p79 bra 	$L__BB5_61;
	ld.shared.u64 	%rd228, [%r127];
$L__BB5_65:
	or.b32  	%r535, %r1812, -2147483648;
	st.volatile.global.u32 	[%rd6], %r535;
	sub.s32 	%r536, %r1812, %r1808;
	cvt.s64.s32 	%rd40, %r536;
	add.s64 	%rd41, %rd228, %rd40;
	st.shared.u64 	[%r127], %rd41;
$L__BB5_66:
	ld.param.u32 	%r1759, [_ZN3cub18CUB_300001_SM_10006detail10radix_sort29DeviceRadixSortOnesweepKernelINS1_5radix10policy_hubIfNS0_8NullTypeEyE10Policy1000ELNS0_9SortOrderE0EfS6_yiiNS1_21identity_decomposer_tEEEvPT5_SC_PT3_PKSD_PT1_PKSH_PT2_PKSL_T4_iiT6__param_8];
	ld.param.u64 	%rd222, [_ZN3cub18CUB_300001_SM_10006detail10radix_sort29DeviceRadixSortOnesweepKernelINS1_5radix10policy_hubIfNS0_8NullTypeEyE10Policy1000ELNS0_9SortOrderE0EfS6_yiiNS1_21identity_decomposer_tEEEvPT5_SC_PT3_PKSD_PT1_PKSH_PT2_PKSL_T4_iiT6__param_2];
	setp.lt.s32 	%p81, %r5, %r1759;
	setp.eq.s64 	%p82, %rd222, 0;
	or.pred  	%p83, %p82, %p81;
	or.pred  	%p84, %p66, %p83;
	@%p84 bra 	$L__BB5_68;
	ld.param.u64 	%rd223, [_ZN3cub18CUB_300001_SM_10006detail10radix_sort29DeviceRadixSortOnesweepKernelINS1_5radix10policy_hubIfNS0_8NullTypeEyE10Policy1000ELNS0_9SortOrderE0EfS6_yiiNS1_21identity_decomposer_tEEEvPT5_SC_PT3_PKSD_PT1_PKSH_PT2_PKSL_T4_iiT6__param_2];
	ld.shared.u64 	%rd42, [%r127];
	cvt.u64.u32 	%rd43, %r126;
	cvt.s64.s32 	%rd44, %r1808;
	add.s64 	%rd45, %rd43, %rd44;
	add.s64 	%rd46, %rd45, %rd42;
	cvta.to.global.u64 	%rd47, %rd223;
	shl.b64 	%rd48, %rd7, 3;
	add.s64 	%rd49, %rd47, %rd48;
	st.global.u64 	[%rd49], %rd46;
$L__BB5_68:
	ld.param.u32 	%r1760, [_ZN3cub18CUB_300001_SM_10006detail10radix_sort29DeviceRadixSortOnesweepKernelINS1_5radix10policy_hubIfNS0_8NullTypeEyE10Policy1000ELNS0_9SortOrderE0EfS6_yiiNS1_21identity_decomposer_tEEEvPT5_SC_PT3_PKSD_PT1_PKSH_PT2_PKSL_T4_iiT6__param_8];
	setp.gt.s32 	%p85, %r5, %r1760;
	bar.sync 	0;
	shl.b32 	%r537, %r122, 3;
	mov.u32 	%r538, _ZZN3cub18CUB_300001_SM_10006detail10radix_sort29DeviceRadixSortOnesweepKernelINS1_5radix10policy_hubIfNS0_8NullTypeEyE10Policy1000ELNS0_9SortOrderE0EfS6_yiiNS1_21identity_decomposer_tEEEvPT5_SC_PT3_PKSD_PT1_PKSH_PT2_PKSL_T4_iiT6_E1s;
	add.s32 	%r539, %r538, %r537;
	ld.shared.u64 	%rd13, [%r539+27648];
	setp.gt.s32 	%p86, %r1813, -1;
	selp.b32 	%r540, -1, -2147483648, %p86;
	xor.b32  	%r1813, %r540, %r1813;
	setp.gt.s32 	%p87, %r1814, -1;
	selp.b32 	%r541, -1, -2147483648, %p87;
	xor.b32  	%r1814, %r541, %r1814;
	setp.gt.s32 	%p88, %r1815, -1;
	selp.b32 	%r542, -1, -2147483648, %p88;
	xor.b32  	%r1815, %r542, %r1815;
	setp.gt.s32 	%p89, %r1816, -1;
	selp.b32 	%r543, -1, -2147483648, %p89;
	xor.b32  	%r1816, %r543, %r1816;
	setp.gt.s32 	%p90, %r1817, -1;
	selp.b32 	%r544, -1, -2147483648, %p90;
	xor.b32  	%r1817, %r544, %r1817;
	setp.gt.s32 	%p91, %r1818, -1;
	selp.b32 	%r545, -1, -2147483648, %p91;
	xor.b32  	%r1818, %r545, %r1818;
	setp.gt.s32 	%p92, %r1819, -1;
	selp.b32 	%r546, -1, -2147483648, %p92;
	xor.b32  	%r1819, %r546, %r1819;
	setp.gt.s32 	%p93, %r1820, -1;
	selp.b32 	%r547, -1, -2147483648, %p93;
	xor.b32  	%r1820, %r547, %r1820;
	setp.gt.s32 	%p94, %r1821, -1;
	selp.b32 	%r548, -1, -2147483648, %p94;
	xor.b32  	%r1821, %r548, %r1821;
	setp.gt.s32 	%p95, %r1822, -1;
	selp.b32 	%r549, -1, -2147483648, %p95;
	xor.b32  	%r1822, %r549, %r1822;
	setp.gt.s32 	%p96, %r1823, -1;
	selp.b32 	%r550, -1, -2147483648, %p96;
	xor.b32  	%r1823, %r550, %r1823;
	setp.gt.s32 	%p97, %r1824, -1;
	selp.b32 	%r551, -1, -2147483648, %p97;
	xor.b32  	%r1824, %r551, %r1824;
	setp.gt.s32 	%p98, %r1825, -1;
	selp.b32 	%r552, -1, -2147483648, %p98;
	xor.b32  	%r1825, %r552, %r1825;
	setp.gt.s32 	%p99, %r1826, -1;
	selp.b32 	%r553, -1, -2147483648, %p99;
	xor.b32  	%r1826, %r553, %r1826;
	setp.gt.s32 	%p100, %r1827, -1;
	selp.b32 	%r554, -1, -2147483648, %p100;
	xor.b32  	%r1827, %r554, %r1827;
	setp.gt.s32 	%p101, %r1828, -1;
	selp.b32 	%r555, -1, -2147483648, %p101;
	xor.b32  	%r1828, %r555, %r1828;
	setp.gt.s32 	%p102, %r1829, -1;
	selp.b32 	%r556, -1, -2147483648, %p102;
	xor.b32  	%r1829, %r556, %r1829;
	setp.gt.s32 	%p103, %r1830, -1;
	selp.b32 	%r557, -1, -2147483648, %p103;
	xor.b32  	%r1830, %r557, %r1830;
	@%p85 bra 	$L__BB5_70;
	and.b32  	%r558, %r1, 31;
	and.b32  	%r559, %r1, 992;
	mul.lo.s32 	%r560, %r559, 18;
	or.b32  	%r561, %r560, %r558;
	cvt.u64.u32 	%rd50, %r561;
	add.s64 	%rd51, %rd13, %rd50;
	shl.b64 	%rd52, %rd51, 2;
	add.s64 	%rd53, %rd1, %rd52;
	st.global.u32 	[%rd53], %r1813;
	st.global.u32 	[%rd53+128], %r1814;
	st.global.u32 	[%rd53+256], %r1815;
	st.global.u32 	[%rd53+384], %r1816;
	st.global.u32 	[%rd53+512], %r1817;
	st.global.u32 	[%rd53+640], %r1818;
	st.global.u32 	[%rd53+768], %r1819;
	st.global.u32 	[%rd53+896], %r1820;
	st.global.u32 	[%rd53+1024], %r1821;
	st.global.u32 	[%rd53+1152], %r1822;
	st.global.u32 	[%rd53+1280], %r1823;
	st.global.u32 	[%rd53+1408], %r1824;
	st.global.u32 	[%rd53+1536], %r1825;
	st.global.u32 	[%rd53+1664], %r1826;
	st.global.u32 	[%rd53+1792], %r1827;
	st.global.u32 	[%rd53+1920], %r1828;
	st.global.u32 	[%rd53+2048], %r1829;
	st.global.u32 	[%rd53+2176], %r1830;
	bra.uni 	$L__BB5_106;
$L__BB5_70:
	ld.param.u32 	%r1761, [_ZN3cub18CUB_300001_SM_10006detail10radix_sort29DeviceRadixSortOnesweepKernelINS1_5radix10policy_hubIfNS0_8NullTypeEyE10Policy1000ELNS0_9SortOrderE0EfS6_yiiNS1_21identity_decomposer_tEEEvPT5_SC_PT3_PKSD_PT1_PKSH_PT2_PKSL_T4_iiT6__param_8];
	mad.lo.s32 	%r154, %r4, -6912, %r1761;
	and.b32  	%r562, %r1, 31;
	and.b32  	%r563, %r1, 992;
	mul.lo.s32 	%r564, %r563, 18;
	or.b32  	%r155, %r564, %r562;
	setp.ge.s32 	%p104, %r155, %r154;
	cvt.u64.u32 	%rd54, %r155;
	add.s64 	%rd55, %rd13, %rd54;
	shl.b64 	%rd56, %rd55, 2;
	add.s64 	%rd14, %rd1, %rd56;
	@%p104 bra 	$L__BB5_72;
	st.global.u32 	[%rd14], %r1813;
$L__BB5_72:
	add.s32 	%r565, %r155, 32;
	setp.ge.s32 	%p105, %r565, %r154;
	@%p105 bra 	$L__BB5_74;
	st.global.u32 	[%rd14+128], %r1814;
$L__BB5_74:
	add.s32 	%r566, %r155, 64;
	setp.ge.s32 	%p106, %r566, %r154;
	@%p106 bra 	$L__BB5_76;
	st.global.u32 	[%rd14+256], %r1815;
$L__BB5_76:
	add.s32 	%r567, %r155, 96;
	setp.ge.s32 	%p107, %r567, %r154;
	@%p107 bra 	$L__BB5_78;
	st.global.u32 	[%rd14+384], %r1816;
$L__BB5_78:
	add.s32 	%r568, %r155, 128;
	setp.ge.s32 	%p108, %r568, %r154;
	@%p108 bra 	$L__BB5_80;
	st.global.u32 	[%rd14+512], %r1817;
$L__BB5_80:
	add.s32 	%r569, %r155, 160;
	setp.ge.s32 	%p109, %r569, %r154;
	@%p109 bra 	$L__BB5_82;
	st.global.u32 	[%rd14+640], %r1818;
$L__BB5_82:
	add.s32 	%r570, %r155, 192;
	setp.ge.s32 	%p110, %r570, %r154;
	@%p110 bra 	$L__BB5_84;
	st.global.u32 	[%rd14+768], %r1819;
$L__BB5_84:
	add.s32 	%r571, %r155, 224;
	setp.ge.s32 	%p111, %r571, %r154;
	@%p111 bra 	$L__BB5_86;
	st.global.u32 	[%rd14+896], %r1820;
$L__BB5_86:
	add.s32 	%r572, %r155, 256;
	setp.ge.s32 	%p112, %r572, %r154;
	@%p112 bra 	$L__BB5_88;
	st.global.u32 	[%rd14+1024], %r1821;
$L__BB5_88:
	add.s32 	%r573, %r155, 288;
	setp.ge.s32 	%p113, %r573, %r154;
	@%p113 bra 	$L__BB5_90;
	st.global.u32 	[%rd14+1152], %r1822;
$L__BB5_90:
	add.s32 	%r574, %r155, 320;
	setp.ge.s32 	%p114, %r574, %r154;
	@%p114 bra 	$L__BB5_92;
	st.global.u32 	[%rd14+1280], %r1823;
$L__BB5_92:
	add.s32 	%r575, %r155, 352;
	setp.ge.s32 	%p115, %r575, %r154;
	@%p115 bra 	$L__BB5_94;
	st.global.u32 	[%rd14+1408], %r1824;
$L__BB5_94:
	add.s32 	%r576, %r155, 384;
	setp.ge.s32 	%p116, %r576, %r154;
	@%p116 bra 	$L__BB5_96;
	st.global.u32 	[%rd14+1536], %r1825;
$L__BB5_96:
	add.s32 	%r577, %r155, 416;
	setp.ge.s32 	%p117, %r577, %r154;
	@%p117 bra 	$L__BB5_98;
	st.global.u32 	[%rd14+1664], %r1826;
$L__BB5_98:
	add.s32 	%r578, %r155, 448;
	setp.ge.s32 	%p118, %r578, %r154;
	@%p118 bra 	$L__BB5_100;
	st.global.u32 	[%rd14+1792], %r1827;
$L__BB5_100:
	add.s32 	%r579, %r155, 480;
	setp.ge.s32 	%p119, %r579, %r154;
	@%p119 bra 	$L__BB5_102;
	st.global.u32 	[%rd14+1920], %r1828;
$L__BB5_102:
	add.s32 	%r580, %r155, 512;
	setp.ge.s32 	%p120, %r580, %r154;
	@%p120 bra 	$L__BB5_104;
	st.global.u32 	[%rd14+2048], %r1829;
$L__BB5_104:
	add.s32 	%r581, %r155, 544;
	setp.ge.s32 	%p121, %r581, %r154;
	@%p121 bra 	$L__BB5_106;
	st.global.u32 	[%rd14+2176], %r1830;
$L__BB5_106:
	// begin inline asm
	exit;
	// end inline asm
$L__BB5_107:
	mul.hi.u32 	%r582, %r1, 357913942;
	add.s32 	%r583, %r582, %r1;
	shl.b32 	%r584, %r583, 2;
	mov.u32 	%r585, _ZZN3cub18CUB_300001_SM_10006detail10radix_sort29DeviceRadixSortOnesweepKernelINS1_5radix10policy_hubIfNS0_8NullTypeEyE10Policy1000ELNS0_9SortOrderE0EfS6_yiiNS1_21identity_decomposer_tEEEvPT5_SC_PT3_PKSD_PT1_PKSH_PT2_PKSL_T4_iiT6_E1s;
	add.s32 	%r586, %r585, %r584;
	add.s32 	%r174, %r586, 13328;
	st.shared.u32 	[%r586+13328], %r1808;
	bar.sync 	0;
	setp.gt.u32 	%p122, %r1, 31;
	@%p122 bra 	$L__BB5_109;
	mov.u32 	%r617, _ZZN3cub18CUB_300001_SM_10006detail10radix_sort29DeviceRadixSortOnesweepKernelINS1_5radix10policy_hubIfNS0_8NullTypeEyE10Policy1000ELNS0_9SortOrderE0EfS6_yiiNS1_21identity_decomposer_tEEEvPT5_SC_PT3_PKSD_PT1_PKSH_PT2_PKSL_T4_iiT6_E1s;
	mad.lo.s32 	%r618, %r1, 52, %r617;
	ld.shared.u32 	%r619, [%r618+13328];
	ld.shared.u32 	%r620, [%r618+13332];
	ld.shared.u32 	%r621, [%r618+13336];
	ld.shared.u32 	%r622, [%r618+13340];
	ld.shared.u32 	%r623, [%r618+13344];
	ld.shared.u32 	%r624, [%r618+13348];
	ld.shared.u32 	%r625, [%r618+13352];
	ld.shared.u32 	%r626, [%r618+13356];
	ld.shared.u32 	%r627, [%r618+13360];
	ld.shared.u32 	%r628, [%r618+13364];
	ld.shared.u32 	%r629, [%r618+13368];
	ld.shared.u32 	%r630, [%r618+13372];
	add.s32 	%r631, %r620, %r619;
	add.s32 	%r632, %r631, %r621;
	add.s32 	%r633, %r632, %r622;
	add.s32 	%r634, %r633, %r623;
	add.s32 	%r635, %r634, %r624;
	add.s32 	%r636, %r635, %r625;
	add.s32 	%r637, %r636, %r626;
	add.s32 	%r638, %r637, %r627;
	add.s32 	%r639, %r638, %r628;
	add.s32 	%r640, %r639, %r629;
	add.s32 	%r591, %r640, %r630;
	mov.b32 	%r589, 1;
	mov.b32 	%r614, 0;
	mov.b32 	%r616, -1;
	// begin inline asm
	{  .reg .s32 r0;  .reg .pred p;  shfl.sync.up.b32 r0|p, %r591, %r589, %r614, %r616;  @p add.s32 r0, r0, %r591;  mov.s32 %r587, r0;}
	// end inline asm
	mov.b32 	%r595, 2;
	// begin inline asm
	{  .reg .s32 r0;  .reg .pred p;  shfl.sync.up.b32 r0|p, %r587, %r595, %r614, %r616;  @p add.s32 r0, r0, %r587;  mov.s32 %r593, r0;}
	// end inline asm
	mov.b32 	%r601, 4;
	// begin inline asm
	{  .reg .s32 r0;  .reg .pred p;  shfl.sync.up.b32 r0|p, %r593, %r601, %r614, %r616;  @p add.s32 r0, r0, %r593;  mov.s32 %r599, r0;}
	// end inline asm
	mov.b32 	%r607, 8;
	// begin inline asm
	{  .reg .s32 r0;  .reg .pred p;  shfl.sync.up.b32 r0|p, %r599, %r607, %r614, %r616;  @p add.s32 r0, r0, %r599;  mov.s32 %r605, r0;}
	// end inline asm
	mov.b32 	%r613, 16;
	// begin inline asm
	{  .reg .s32 r0;  .reg .pred p;  shfl.sync.up.b32 r0|p, %r605, %r613, %r614, %r616;  @p add.s32 r0, r0, %r605;  mov.s32 %r611, r0;}
	// end inline asm
	sub.s32 	%r641, %r611, %r591;
	add.s32 	%r642, %r619, %r641;
	add.s32 	%r643, %r620, %r642;
	add.s32 	%r644, %r621, %r643;
	add.s32 	%r645, %r622, %r644;
	add.s32 	%r646, %r623, %r645;
	add.s32 	%r647, %r624, %r646;
	add.s32 	%r648, %r625, %r647;
	add.s32 	%r649, %r626, %r648;
	add.s32 	%r650, %r627, %r649;
	add.s32 	%r651, %r628, %r650;
	add.s32 	%r652, %r629, %r651;
	st.shared.u32 	[%r618+13328], %r641;
	st.shared.u32 	[%r618+13332], %r642;
	st.shared.u32 	[%r618+13336], %r643;
	st.shared.u32 	[%r618+13340], %r644;
	st.shared.u32 	[%r618+13344], %r645;
	st.shared.u32 	[%r618+13348], %r646;
	st.shared.u32 	[%r618+13352], %r647;
	st.shared.u32 	[%r618+13356], %r648;
	st.shared.u32 	[%r618+13360], %r649;
	st.shared.u32 	[%r618+13364], %r650;
	st.shared.u32 	[%r618+13368], %r651;
	st.shared.u32 	[%r618+13372], %r652;
$L__BB5_109:
	setp.gt.u32 	%p123, %r1, 255;
	bar.sync 	0;
	ld.shared.u32 	%r175, [%r174];
	@%p123 bra 	$L__BB5_111;
	shl.b32 	%r653, %r1, 2;
	mov.u32 	%r654, _ZZN3cub18CUB_300001_SM_10006detail10radix_sort29DeviceRadixSortOnesweepKernelINS1_5radix10policy_hubIfNS0_8NullTypeEyE10Policy1000ELNS0_9SortOrderE0EfS6_yiiNS1_21identity_decomposer_tEEEvPT5_SC_PT3_PKSD_PT1_PKSH_PT2_PKSL_T4_iiT6_E1s;
	add.s32 	%r655, %r654, %r653;
	ld.shared.u32 	%r656, [%r655];
	add.s32 	%r657, %r656, %r175;
	st.shared.u32 	[%r655], %r657;
	ld.shared.u32 	%r658, [%r655+1024];
	add.s32 	%r659, %r658, %r175;
	st.shared.u32 	[%r655+1024], %r659;
	ld.shared.u32 	%r660, [%r655+2048];
	add.s32 	%r661, %r660, %r175;
	st.shared.u32 	[%r655+2048], %r661;
	ld.shared.u32 	%r662, [%r655+3072];
	add.s32 	%r663, %r662, %r175;
	st.shared.u32 	[%r655+3072], %r663;
	ld.shared.u32 	%r664, [%r655+4096];
	add.s32 	%r665, %r664, %r175;
	st.shared.u32 	[%r655+4096], %r665;
	ld.shared.u32 	%r666, [%r655+5120];
	add.s32 	%r667, %r666, %r175;
	st.shared.u32 	[%r655+5120], %r667;
	ld.shared.u32 	%r668, [%r655+6144];
	add.s32 	%r669, %r668, %r175;
	st.shared.u32 	[%r655+6144], %r669;
	ld.shared.u32 	%r670, [%r655+7168];
	add.s32 	%r671, %r670, %r175;
	st.shared.u32 	[%r655+7168], %r671;
	ld.shared.u32 	%r672, [%r655+8192];
	add.s32 	%r673, %r672, %r175;
	st.shared.u32 	[%r655+8192], %r673;
	ld.shared.u32 	%r674, [%r655+9216];
	add.s32 	%r675, %r674, %r175;
	st.shared.u32 	[%r655+9216], %r675;
	ld.shared.u32 	%r676, [%r655+10240];
	add.s32 	%r677, %r676, %r175;
	st.shared.u32 	[%r655+10240], %r677;
	ld.shared.u32 	%r678, [%r655+11264];
	add.s32 	%r679, %r678, %r175;
	st.shared.u32 	[%r655+11264], %r679;
$L__BB5_111:
	bar.sync 	0;
	// begin inline asm
	mov.u32 %r680, %lanemask_le;
	// end inline asm
	setp.eq.s32 	%p124, %r1813, 2147483647;
	selp.b32 	%r706, -2147483648, %r1813, %p124;
	shr.u32 	%r707, %r706, %r298;
	and.b32  	%r703, %r707, %r97;
	mov.b32 	%r683, 1;
	// begin inline asm
	{
    .reg .pred p;
    and.b32 %r681, %r703, %r683;    setp.ne.u32 p, %r681, 0;
    vote.ballot.sync.b32 %r681, p, 0xffffffff;
    @!p not.b32 %r681, %r681;
}

	// end inline asm
	mov.b32 	%r686, 2;
	// begin inline asm
	{
    .reg .pred p;
    and.b32 %r684, %r703, %r686;    setp.ne.u32 p, %r684, 0;
    vote.ballot.sync.b32 %r684, p, 0xffffffff;
    @!p not.b32 %r684, %r684;
}

	// end inline asm
	and.b32  	%r708, %r684, %r681;
	mov.b32 	%r689, 4;
	// begin inline asm
	{
    .reg .pred p;
    and.b32 %r687, %r703, %r689;    setp.ne.u32 p, %r687, 0;
    vote.ballot.sync.b32 %r687, p, 0xffffffff;
    @!p not.b32 %r687, %r687;
}

	// end inline asm
	and.b32  	%r709, %r687, %r708;
	mov.b32 	%r692, 8;
	// begin inline asm
	{
    .reg .pred p;
    and.b32 %r690, %r703, %r692;    setp.ne.u32 p, %r690, 0;
    vote.ballot.sync.b32 %r690, p, 0xffffffff;
    @!p not.b32 %r690, %r690;
}

	// end inline asm
	and.b32  	%r710, %r690, %r709;
	mov.b32 	%r695, 16;
	// begin inline asm
	{
    .reg .pred p;
    and.b32 %r693, %r703, %r695;    setp.ne.u32 p, %r693, 0;
    vote.ballot.sync.b32 %r693, p, 0xffffffff;
    @!p not.b32 %r693, %r693;
}

	// end inline asm
	and.b32  	%r711, %r693, %r710;
	mov.b32 	%r698, 32;
	// begin inline asm
	{
    .reg .pred p;
    and.b32 %r696, %r703, %r698;    setp.ne.u32 p, %r696, 0;
    vote.ballot.sync.b32 %r696, p, 0xffffffff;
    @!p not.b32 %r696, %r696;
}

	// end inline asm
	and.b32  	%r712, %r696, %r711;
	mov.b32 	%r701, 64;
	// begin inline asm
	{
    .reg .pred p;
    and.b32 %r699, %r703, %r701;    setp.ne.u32 p, %r699, 0;
    vote.ballot.sync.b32 %r699, p, 0xffffffff;
    @!p not.b32 %r699, %r699;
}

	// end inline asm
	and.b32  	%r713, %r699, %r712;
	mov.b32 	%r704, 128;
	// begin inline asm
	{
    .reg .pred p;
    and.b32 %r702, %r703, %r704;    setp.ne.u32 p, %r702, 0;
    vote.ballot.sync.b32 %r702, p, 0xffffffff;
    @!p not.b32 %r702, %r702;
}

	// end inline asm
	and.b32  	%r714, %r702, %r713;
	clz.b32 	%r715, %r714;
	sub.s32 	%r178, 31, %r715;
	and.b32  	%r716, %r680, %r714;
	popc.b32 	%r179, %r716;
	setp.ne.s32 	%p125, %r300, %r178;
	mov.b32 	%r1831, 0;
	@%p125 bra 	$L__BB5_113;
	shl.b32 	%r717, %r703, 2;
	add.s32 	%r718, %r98, %r717;
	atom.shared.add.u32 	%r1831, [%r718], %r179;
$L__BB5_113:
	shfl.sync.idx.b32	%r744|%p126, %r1831, %r178, 31, -1;
	add.s32 	%r182, %r179, %r744;
	setp.eq.s32 	%p127, %r1814, 2147483647;
	selp.b32 	%r745, -2147483648, %r1814, %p127;
	shr.u32 	%r746, %r745, %r298;
	and.b32  	%r741, %r746, %r97;
	mov.b32 	%r721, 1;
	// begin inline asm
	{
    .reg .pred p;
    and.b32 %r719, %r741, %r721;    setp.ne.u32 p, %r719, 0;
    vote.ballot.sync.b32 %r719, p, 0xffffffff;
    @!p not.b32 %r719, %r719;
}

	// end inline asm
	mov.b32 	%r724, 2;
	// begin inline asm
	{
    .reg .pred p;
    and.b32 %r722, %r741, %r724;    setp.ne.u32 p, %r722, 0;
    vote.ballot.sync.b32 %r722, p, 0xffffffff;
    @!p not.b32 %r722, %r722;
}

	// end inline asm
	and.b32  	%r747, %r722, %r719;
	mov.b32 	%r727, 4;
	// begin inline asm
	{
    .reg .pred p;
    and.b32 %r725, %r741, %r727;    setp.ne.u32 p, %r725, 0;
    vote.ballot.sync.b32 %r725, p, 0xffffffff;
    @!p not.b32 %r725, %r725;
}

	// end inline asm
	and.b32  	%r748, %r725, %r747;
	mov.b32 	%r730, 8;
	// begin inline asm
	{
    .reg .pred p;
    and.b32 %r728, %r741, %r730;    setp.ne.u32 p, %r728, 0;
    vote.ballot.sync.b32 %r728, p, 0xffffffff;
    @!p not.b32 %r728, %r728;
}

	// end inline asm
	and.b32  	%r749, %r728, %r748;
	mov.b32 	%r733, 16;
	// begin inline asm
	{
    .reg .pred p;
    and.b32 %r731, %r741, %r733;    setp.ne.u32 p, %r731, 0;
    vote.ballot.sync.b32 %r731, p, 0xffffffff;
    @!p not.b32 %r731, %r731;
}

	// end inline asm
	and.b32  	%r750, %r731, %r749;
	mov.b32 	%r736, 32;
	// begin inline asm
	{
    .reg .pred p;
    and.b32 %r734, %r741, %r736;    setp.ne.u32 p, %r734, 0;
    vote.ballot.sync.b32 %r734, p, 0xffffffff;
    @!p not.b32 %r734, %r734;
}

	// end inline asm
	and.b32  	%r751, %r734, %r750;
	mov.b32 	%r739, 64;
	// begin inline asm
	{
    .reg .pred p;
    and.b32 %r737, %r741, %r739;    setp.ne.u32 p, %r737, 0;
    vote.ballot.sync.b32 %r737, p, 0xffffffff;
    @!p not.b32 %r737, %r737;
}

	// end inline asm
	and.b32  	%r752, %r737, %r751;
	mov.b32 	%r742, 128;
	// begin inline asm
	{
    .reg .pred p;
    and.b32 %r740, %r741, %r742;    setp.ne.u32 p, %r740, 0;
    vote.ballot.sync.b32 %r740, p, 0xffffffff;
    @!p not.b32 %r740, %r740;
}

	// end inline asm
	and.b32  	%r753, %r740, %r752;
	clz.b32 	%r754, %r753;
	sub.s32 	%r184, 31, %r754;
	and.b32  	%r755, %r680, %r753;
	popc.b32 	%r185, %r755;
	setp.ne.s32 	%p128, %r300, %r184;
	mov.b32 	%r1832, 0;
	@%p128 bra 	$L__BB5_115;
	shl.b32 	%r756, %r741, 2;
	add.s32 	%r757, %r98, %r756;
	atom.shared.add.u32 	%r1832, [%r757], %r185;
$L__BB5_115:
	shfl.sync.idx.b32	%r783|%p129, %r1832, %r184, 31, -1;
	add.s32 	%r188, %r185, %r783;
	setp.eq.s32 	%p130, %r1815, 2147483647;
	selp.b32 	%r784, -2147483648, %r1815, %p130;
	shr.u32 	%r785, %r784, %r298;
	and.b32  	%r780, %r785, %r97;
	mov.b32 	%r760, 1;
	// begin inline asm
	{
    .reg .pred p;
    and.b32 %r758, %r780, %r760;    setp.ne.u32 p, %r758, 0;
    vote.ballot.sync.b32 %r758, p, 0xffffffff;
    @!p not.b32 %r758, %r758;
}

	// end inline asm
	mov.b32 	%r763, 2;
	// begin inline asm
	{
    .reg .pred p;
    and.b32 %r761, %r780, %r763;    setp.ne.u32 p, %r761, 0;
    vote.ballot.sync.b32 %r761, p, 0xffffffff;
    @!p not.b32 %r761, %r761;
}

	// end inline asm
	and.b32  	%r786, %r761, %r758;
	mov.b32 	%r766, 4;
	// begin inline asm
	{
    .reg .pred p;
    and.b32 %r764, %r780, %r766;    setp.ne.u32 p, %r764, 0;
    vote.ballot.sync.b32 %r764, p, 0xffffffff;
    @!p not.b32 %r764, %r764;
}

	// end inline asm
	and.b32  	%r787, %r764, %r786;
	mov.b32 	%r769, 8;
	// begin inline asm
	{
    .reg .pred p;
    and.b32 %r767, %r780, %r769;    setp.ne.u32 p, %r767, 0;
    vote.ballot.sync.b32 %r767, p, 0xffffffff;
    @!p not.b32 %r767, %r767;
}

	// end inline asm
	and.b32  	%r788, %r767, %r787;
	mov.b32 	%r772, 16;
	// begin inline asm
	{
    .reg .pred p;
    and.b32 %r770, %r780, %r772;    setp.ne.u32 p, %r770, 0;
    vote.ballot.sync.b32 %r770, p, 0xffffffff;
    @!p not.b32 %r770, %r770;
}

	// end inline asm
	and.b32  	%r789, %r770, %r788;
	mov.b32 	%r775, 32;
	// begin inline asm
	{
    .reg .pred p;
    and.b32 %r773, %r780, %r775;    setp.ne.u32 p, %r773, 0;
    vote.ballot.sync.b32 %r773, p, 0xffffffff;
    @!p not.b32 %r773, %r773;
}

	// end inline asm
	and.b32  	%r790, %r773, %r789;
	mov.b32 	%r778, 64;
	// begin inline asm
	{
    .reg .pred p;
    and.b32 %r776, %r780, %r778;    setp.ne.u32 p, %r776, 0;
    vote.ballot.sync.b32 %r776, p, 0xffffffff;
    @!p not.b32 %r776, %r776;
}

	// end inline asm
	and.b32  	%r791, %r776, %r790;
	mov.b32 	%r781, 128;
	// begin inline asm
	{
    .reg .pred p;
    and.b32 %r779, %r780, %r781;    setp.ne.u32 p, %r779, 0;
    vote.ballot.sync.b32 %r779, p, 0xffffffff;
    @!p not.b32 %r779, %r779;
}

	// end inline asm
	and.b32  	%r792, %r779, %r791;
	clz.b32 	%r793, %r792;
	sub.s32 	%r190, 31, %r793;
	and.b32  	%r794, %r680, %r792;
	popc.b32 	%r191, %r794;
	setp.ne.s32 	%p131, %r300, %r190;
	mov.b32 	%r1833, 0;
	@%p131 bra 	$L__BB5_117;
	shl.b32 	%r795, %r780, 2;
	add.s32 	%r796, %r98, %r795;
	atom.shared.add.u32 	%r1833, [%r796], %r191;
$L__BB5_117:
	shfl.sync.idx.b32	%r822|%p132, %r1833, %r190, 31, -1;
	add.s32 	%r194, %r191, %r822;
	setp.eq.s32 	%p133, %r1816, 2147483647;
	selp.b32 	%r823, -2147483648, %r1816, %p133;
	shr.u32 	%r824, %r823, %r298;
	and.b32  	%r819, %r824, %r97;
	mov.b32 	%r799, 1;
	// begin inline asm
	{
    .reg .pred p;
    and.b32 %r797, %r819, %r799;    setp.ne.u32 p, %r797, 0;
    vote.ballot.sync.b32 %r797, p, 0xffffffff;
    @!p not.b32 %r797, %r797;
}

	// end inline asm
	mov.b32 	%r802, 2;
	// begin inline asm
	{
    .reg .pred p;
    and.b32 %r800, %r819, %r802;    setp.ne.u32 p, %r800, 0;
    vote.ballot.sync.b32 %r800, p, 0xffffffff;
    @!p not.b32 %r800, %r800;
}

	// end inline asm
	and.b32  	%r825, %r800, %r797;
	mov.b32 	%r805, 4;
	// begin inline asm
	{
    .reg .pred p;
    and.b32 %r803, %r819, %r805;    setp.ne.u32 p, %r803, 0;
    vote.ballot.sync.b32 %r803, p, 0xffffffff;
    @!p not.b32 %r803, %r803;
}

	// end inline asm
	and.b32  	%r826, %r803, %r825;
	mov.b32 	%r808, 8;
	// begin inline asm
	{
    .reg .pred p;
    and.b32 %r806, %r819, %r808;    setp.ne.u32 p, %r806, 0;
    vote.ballot.sync.b32 %r806, p, 0xffffffff;
    @!p not.b32 %r806, %r806;
}

	// end inline asm
	and.b32  	%r827, %r806, %r826;
	mov.b32 	%r811, 16;
	// begin inline asm
	{
    .reg .pred p;
    and.b32 %r809, %r819, %r811;    setp.ne.u32 p, %r809, 0;
    vote.ballot.sync.b32 %r809, p, 0xffffffff;
    @!p not.b32 %r809, %r809;
}

	// end inline asm
	and.b32  	%r828, %r809, %r827;
	mov.b32 	%r814, 32;
	// begin inline asm
	{
    .reg .pred p;
    and.b32 %r812, %r819, %r814;    setp.ne.u32 p, %r812, 0;
    vote.ballot.sync.b32 %r812, p, 0xffffffff;
    @!p not.b32 %r812, %r812;
}

	// end inline asm
	and.b32  	%r829, %r812, %r828;
	mov.b32 	%r817, 64;
	// begin inline asm
	{
    .reg .pred p;
    and.b32 %r815, %r819, %r817;    setp.ne.u32 p, %r815, 0;
    vote.ballot.sync.b32 %r815, p, 0xffffffff;
    @!p not.b32 %r815, %r815;
}

	// end inline asm
	and.b32  	%r830, %r815, %r829;
	mov.b32 	%r820, 128;
	// begin inline asm
	{
    .reg .pred p;
    and.b32 %r818, %r819, %r820;    setp.ne.u32 p, %r818, 0;
    vote.ballot.sync.b32 %r818, p, 0xffffffff;
    @!p not.b32 %r818, %r818;
}

	// end inline asm
	and.b32  	%r831, %r818, %r830;
	clz.b32 	%r832, %r831;
	sub.s32 	%r196, 31, %r832;
	and.b32  	%r833, %r680, %r831;
	popc.b32 	%r197, %r833;
	setp.ne.s32 	%p134, %r300, %r196;
	mov.b32 	%r1834, 0;
	@%p134 bra 	$L__BB5_119;
	shl.b32 	%r834, %r819, 2;
	add.s32 	%r835, %r98, %r834;
	atom.shared.add.u32 	%r1834, [%r835], %r197;
$L__BB5_119:
	shfl.sync.idx.b32	%r861|%p135, %r1834, %r196, 31, -1;
	add.s32 	%r200, %r197, %r861;
	setp.eq.s32 	%p136, %r1817, 2147483647;
	selp.b32 	%r862, -2147483648, %r1817, %p136;
	shr.u32 	%r863, %r862, %r298;
	and.b32  	%r858, %r863, %r97;
	mov.b32 	%r838, 1;
	// begin inline asm
	{
    .reg .pred p;
    and.b32 %r836, %r858, %r838;    setp.ne.u32 p, %r836, 0;
    vote.ballot.sync.b32 %r836, p, 0xffffffff;
    @!p not.b32 %r836, %r836;
}

	// end inline asm
	mov.b32 	%r841, 2;
	// begin inline asm
	{
    .reg .pred p;
    and.b32 %r839, %r858, %r841;    setp.ne.u32 p, %r839, 0;
    vote.ballot.sync.b32 %r839, p, 0xffffffff;
    @!p not.b32 %r839, %r839;
}

	// end inline asm
	and.b32  	%r864, %r839, %r836;
	mov.b32 	%r844, 4;
	// begin inline asm
	{
    .reg .pred p;
    and.b32 %r842, %r858, %r844;    setp.ne.u32 p, %r842, 0;
    vote.ballot.sync.b32 %r842, p, 0xffffffff;
    @!p not.b32 %r842, %r842;
}

	// end inline asm
	and.b32  	%r865, %r842, %r864;
	mov.b32 	%r847, 8;
	// begin inline asm
	{
    .reg .pred p;
    and.b32 %r845, %r858, %r847;    setp.ne.u32 p, %r845, 0;
    vote.ballot.sync.b32 %r845, p, 0xffffffff;
    @!p not.b32 %r845, %r845;
}

	// end inline asm
	and.b32  	%r866, %r845, %r865;
	mov.b32 	%r850, 16;
	// begin inline asm
	{
    .reg .pred p;
    and.b32 %r848, %r858, %r850;    setp.ne.u32 p, %r848, 0;
    vote.ballot.sync.b32 %r848, p, 0xffffffff;
    @!p not.b32 %r848, %r848;
}

	// end inline asm
	and.b32  	%r867, %r848, %r866;
	mov.b32 	%r853, 32;
	// begin inline asm
	{
    .reg .pred p;
    and.b32 %r851, %r858, %r853;    setp.ne.u32 p, %r851, 0;
    vote.ballot.sync.b32 %r851, p, 0xffffffff;
    @!p not.b32 %r851, %r851;
}

	// end inline asm
	and.b32  	%r868, %r851, %r867;
	mov.b32 	%r856, 64;
	// begin inline asm
	{
    .reg .pred p;
    and.b32 %r854, %r858, %r856;    setp.ne.u32 p, %r854, 0;
    vote.ballot.sync.b32 %r854, p, 0xffffffff;
    @!p not.b32 %r854, %r854;
}

	// end inline asm
	and.b32  	%r869, %r854, %r868;
	mov.b32 	%r859, 128;
	// begin inline asm
	{
    .reg .pred p;
    and.b32 %r857, %r858, %r859;    setp.ne.u32 p, %r857, 0;
    vote.ballot.sync.b32 %r857, p, 0xffffffff;
    @!p not.b32 %r857, %r857;
}

	// end inline asm
	and.b32  	%r870, %r857, %r869;
	clz.b32 	%r871, %r870;
	sub.s32 	%r202, 31, %r871;
	and.b32  	%r872, %r680, %r870;
	popc.b32 	%r203, %r872;
	setp.ne.s32 	%p137, %r300, %r202;
	mov.b32 	%r1835, 0;
	@%p137 bra 	$L__BB5_121;
	shl.b32 	%r873, %r858, 2;
	add.s32 	%r874, %r98, %r873;
	atom.shared.add.u32 	%r1835, [%r874], %r203;
$L__BB5_121:
	shfl.sync.idx.b32	%r900|%p138, %r1835, %r202, 31, -1;
	add.s32 	%r206, %r203, %r900;
	setp.eq.s32 	%p139, %r1818, 2147483647;
	selp.b32 	%r901, -2147483648, %r1818, %p139;
	shr.u32 	%r902, %r901, %r298;
	and.b32  	%r897, %r902, %r97;
	mov.b32 	%r877, 1;
	// begin inline asm
	{
    .reg .pred p;
    and.b32 %r875, %r897, %r877;    setp.ne.u32 p, %r875, 0;
    vote.ballot.sync.b32 %r875, p, 0xffffffff;
    @!p not.b32 %r875, %r875;
}

	// end inline asm
	mov.b32 	%r880, 2;
	// begin inline asm
	{
    .reg .pred p;
    and.b32 %r878, %r897, %r880;    setp.ne.u32 p, %r878, 0;
    vote.ballot.sync.b32 %r878, p, 0xffffffff;
    @!p not.b32 %r878, %r878;
}

	// end inline asm
	and.b32  	%r903, %r878, %r875;
	mov.b32 	%r883, 4;
	// begin inline asm
	{
    .reg .pred p;
    and.b32 %r881, %r897, %r883;    setp.ne.u32 p, %r881, 0;
    vote.ballot.sync.b32 %r881, p, 0xffffffff;
    @!p not.b32 %r881, %r881;
}

	// end inline asm
	and.b32  	%r904, %r881, %r903;
	mov.b32 	%r886, 8;
	// begin inline asm
	{
    .reg .pred p;
    and.b32 %r884, %r897, %r886;    setp.ne.u32 p, %r884, 0;
    vote.ballot.sync.b32 %r884, p, 0xffffffff;
    @!p not.b32 %r884, %r884;
}

	// end inline asm
	and.b32  	%r905, %r884, %r904;
	mov.b32 	%r889, 16;
	// begin inline asm
	{
    .reg .pred p;
    and.b32 %r887, %r897, %r889;    setp.ne.u32 p, %r887, 0;
    vote.ballot.sync.b32 %r887, p, 0xffffffff;
    @!p not.b32 %r887, %r887;
}

	// end inline asm
	and.b32  	%r906, %r887, %r905;
	mov.b32 	%r892, 32;
	// begin inline asm
	{
    .reg .pred p;
    and.b32 %r890, %r897, %r892;    setp.ne.u32 p, %r890, 0;
    vote.ballot.sync.b32 %r890, p, 0xffffffff;
    @!p not.b32 %r890, %r890;
}

	// end inline asm
	and.b32  	%r907, %r890, %r906;
	mov.b32 	%r895, 64;
	// begin inline asm
	{
    .reg .pred p;
    and.b32 %r893, %r897, %r895;    setp.ne.u32 p, %r893, 0;
    vote.ballot.sync.b32 %r893, p, 0xffffffff;
    @!p not.b32 %r893, %r893;
}

	// end inline asm
	and.b32  	%r908, %r893, %r907;
	mov.b32 	%r898, 128;
	// begin inline asm
	{
    .reg .pred p;
    and.b32 %r896, %r897, %r898;    setp.ne.u32 p, %r896, 0;
    vote.ballot.sync.b32 %r896, p, 0xffffffff;
    @!p not.b32 %r896, %r896;
}

	// end inline asm
	and.b32  	%r909, %r896, %r908;
	clz.b32 	%r910, %r909;
	sub.s32 	%r208, 31, %r910;
	and.b32  	%r911, %r680, %r909;
	popc.b32 	%r209, %r911;
	setp.ne.s32 	%p140, %r300, %r208;
	mov.b32 	%r1836, 0;
	@%p140 bra 	$L__BB5_123;
	shl.b32 	%r912, %r897, 2;
	add.s32 	%r913, %r98, %r912;
	atom.shared.add.u32 	%r1836, [%r913], %r209;
$L__BB5_123:
	shfl.sync.idx.b32	%r939|%p141, %r1836, %r208, 31, -1;
	add.s32 	%r212, %r209, %r939;
	setp.eq.s32 	%p142, %r1819, 2147483647;
	selp.b32 	%r940, -2147483648, %r1819, %p142;
	shr.u32 	%r941, %r940, %r298;
	and.b32  	%r936, %r941, %r97;
	mov.b32 	%r916, 1;
	// begin inline asm
	{
    .reg .pred p;
    and.b32 %r914, %r936, %r916;    setp.ne.u32 p, %r914, 0;
    vote.ballot.sync.b32 %r914, p, 0xffffffff;
    @!p not.b32 %r914, %r914;
}

	// end inline asm
	mov.b32 	%r919, 2;
	// begin inline asm
	{
    .reg .pred p;
    and.b32 %r917, %r936, %r919;    setp.ne.u32 p, %r917, 0;
    vote.ballot.sync.b32 %r917, p, 0xffffffff;
    @!p not.b32 %r917, %r917;
}

	// end inline asm
	and.b32  	%r942, %r917, %r914;
	mov.b32 	%r922, 4;
	// begin inline asm
	{
    .reg .pred p;
    and.b32 %r920, %r936, %r922;    setp.ne.u32 p, %r920, 0;
    vote.ballot.sync.b32 %r920, p, 0xffffffff;
    @!p not.b32 %r920, %r920;
}

	// end inline asm
	and.b32  	%r943, %r920, %r942;
	mov.b32 	%r925, 8;
	// begin inline asm
	{
    .reg .pred p;
    and.b32 %r923, %r936, %r925;    setp.ne.u32 p, %r923, 0;
    vote.ballot.sync.b32 %r923, p, 0xffffffff;
    @!p not.b32 %r923, %r923;
}

	// end inline asm
	and.b32  	%r944, %r923, %r943;
	mov.b32 	%r928, 16;
	// begin inline asm
	{
    .reg .pred p;
    and.b32 %r926, %r936, %r928;    setp.ne.u32 p, %r926, 0;
    vote.ballot.sync.b32 %r926, p, 0xffffffff;
    @!p not.b32 %r926, %r926;
}

	// end inline asm
	and.b32  	%r945, %r926, %r944;
	mov.b32 	%r931, 32;
	// begin inline asm
	{
    .reg .pred p;
    and.b32 %r929, %r936, %r931;    setp.ne.u32 p, %r929, 0;
    vote.ballot.sync.b32 %r929, p, 0xffffffff;
    @!p not.b32 %r929, %r929;
}

	// end inline asm
	and.b32  	%r946, %r929, %r945;
	mov.b32 	%r934, 64;
	// begin inline asm
	{
    .reg .pred p;
    and.b32 %r932, %r936, %r934;    setp.ne.u32 p, %r932, 0;
    vote.ballot.sync.b32 %r932, p, 0xffffffff;
    @!p not.b32 %r932, %r932;
}

	// end inline asm
	and.b32  	%r947, %r932, %r946;
	mov.b32 	%r937, 128;
	// begin inline asm
	{
    .reg .pred p;
    and.b32 %r935, %r936, %r937;    setp.ne.u32 p, %r935, 0;
    vote.ballot.sync.b32 %r935, p, 0xffffffff;
    @!p not.b32 %r935, %r935;
}

	// end inline asm
	and.b32  	%r948, %r935, %r947;
	clz.b32 	%r949, %r948;
	sub.s32 	%r214, 31, %r949;
	and.b32  	%r950, %r680, %r948;
	popc.b32 	%r215, %r950;
	setp.ne.s32 	%p143, %r300, %r214;
	mov.b32 	%r1837, 0;
	@%p143 bra 	$L__BB5_125;
	shl.b32 	%r951, %r936, 2;
	add.s32 	%r952, %r98, %r951;
	atom.shared.add.u32 	%r1837, [%r952], %r215;
$L__BB5_125:
	shfl.sync.idx.b32	%r978|%p144, %r1837, %r214, 31, -1;
	add.s32 	%r218, %r215, %r978;
	setp.eq.s32 	%p145, %r1820, 2147483647;
	selp.b32 	%r979, -2147483648, %r1820, %p145;
	shr.u32 	%r980, %r979, %r298;
	and.b32  	%r975, %r980, %r97;
	mov.b32 	%r955, 1;
	// begin inline asm
	{
    .reg .pred p;
    and.b32 %r953, %r975, %r955;    setp.ne.u32 p, %r953, 0;
    vote.ballot.sync.b32 %r953, p, 0xffffffff;
    @!p not.b32 %r953, %r953;
}

	// end inline asm
	mov.b32 	%r958, 2;
	// begin inline asm
	{
    .reg .pred p;
    and.b32 %r956, %r975, %r958;    setp.ne.u32 p, %r956, 0;
    vote.ballot.sync.b32 %r956, p, 0xffffffff;
    @!p not.b32 %r956, %r956;
}

	// end inline asm
	and.b32  	%r981, %r956, %r953;
	mov.b32 	%r961, 4;
	// begin inline asm
	{
    .reg .pred p;
    and.b32 %r959, %r975, %r961;    setp.ne.u32 p, %r959, 0;
    vote.ballot.sync.b32 %r959, p, 0xffffffff;
    @!p not.b32 %r959, %r959;
}

	// end inline asm
	and.b32  	%r982, %r959, %r981;
	mov.b32 	%r964, 8;
	// begin inline asm
	{
    .reg .pred p;
    and.b32 %r962, %r975, %r964;    setp.ne.u32 p, %r962, 0;
    vote.ballot.sync.b32 %r962, p, 0xffffffff;
    @!p not.b32 %r962, %r962;
}

	// end inline asm
	and.b32  	%r983, %r962, %r982;
	mov.b32 	%r967, 16;
	// begin inline asm
	{
    .reg .pred p;
    and.b32 %r965, %r975, %r967;    setp.ne.u32 p, %r965, 0;
    vote.ballot.sync.b32 %r965, p, 0xffffffff;
    @!p not.b32 %r965, %r965;
}

	// end inline asm
	and.b32  	%r984, %r965, %r983;
	mov.b32 	%r970, 32;
	// begin inline asm
	{
    .reg .pred p;
    and.b32 %r968, %r975, %r970;    setp.ne.u32 p, %r968, 0;
    vote.ballot.sync.b32 %r968, p, 0xffffffff;
    @!p not.b32 %r968, %r968;
}

	// end inline asm
	and.b32  	%r985, %r968, %r984;
	mov.b32 	%r973, 64;
	// begin inline asm
	{
    .reg .pred p;
    and.b32 %r971, %r975, %r973;    setp.ne.u32 p, %r971, 0;
    vote.ballot.sync.b32 %r971, p, 0xffffffff;
    @!p not.b32 %r971, %r971;
}

	// end inline asm
	and.b32  	%r986, %r971, %r985;
	mov.b32 	%r976, 128;
	// begin inline asm
	{
    .reg .pred p;
    and.b32 %r974, %r975, %r976;    setp.ne.u32 p, %r974, 0;
    vote.ballot.sync.b32 %r974, p, 0xffffffff;
    @!p not.b32 %r974, %r974;
}

	// end inline asm
	and.b32  	%r987, %r974, %r986;
	clz.b32 	%r988, %r987;
	sub.s32 	%r220, 31, %r988;
	and.b32  	%r989, %r680, %r987;
	popc.b32 	%r221, %r989;
	setp.ne.s32 	%p146, %r300, %r220;
	mov.b32 	%r1838, 0;
	@%p146 bra 	$L__BB5_127;
	shl.b32 	%r990, %r975, 2;
	add.s32 	%r991, %r98, %r990;
	atom.shared.add.u32 	%r1838, [%r991], %r221;
$L__BB5_127:
	shfl.sync.idx.b32	%r1017|%p147, %r1838, %r220, 31, -1;
	add.s32 	%r224, %r221, %r1017;
	setp.eq.s32 	%p148, %r1821, 2147483647;
	selp.b32 	%r1018, -2147483648, %r1821, %p148;
	shr.u32 	%r1019, %r1018, %r298;
	and.b32  	%r1014, %r1019, %r97;
	mov.b32 	%r994, 1;
	// begin inline asm
	{
    .reg .pred p;
    and.b32 %r992, %r1014, %r994;    setp.ne.u32 p, %r992, 0;
    vote.ballot.sync.b32 %r992, p, 0xffffffff;
    @!p not.b32 %r992, %r992;
}

	// end inline asm
	mov.b32 	%r997, 2;
	// begin inline asm
	{
    .reg .pred p;
    and.b32 %r995, %r1014, %r997;    setp.ne.u32 p, %r995, 0;
    vote.ballot.sync.b32 %r995, p, 0xffffffff;
    @!p not.b32 %r995, %r995;
}

	// end inline asm
	and.b32  	%r1020, %r995, %r992;
	mov.b32 	%r1000, 4;
	// begin inline asm
	{
    .reg .pred p;
    and.b32 %r998, %r1014, %r1000;    setp.ne.u32 p, %r998, 0;
    vote.ballot.sync.b32 %r998, p, 0xffffffff;
    @!p not.b32 %r998, %r998;
}

	// end inline asm
	and.b32  	%r1021, %r998, %r1020;
	mov.b32 	%r1003, 8;
	// begin inline asm
	{
    .reg .pred p;
    and.b32 %r1001, %r1014, %r1003;    setp.ne.u32 p, %r1001, 0;
    vote.ballot.sync.b32 %r1001, p, 0xffffffff;
    @!p not.b32 %r1001, %r1001;
}

	// end inline asm
	and.b32  	%r1022, %r1001, %r1021;
	mov.b32 	%r1006, 16;
	// begin inline asm
	{
    .reg .pred p;
    and.b32 %r1004, %r1014, %r1006;    setp.ne.u32 p, %r1004, 0;
    vote.ballot.sync.b32 %r1004, p, 0xffffffff;
    @!p not.b32 %r1004, %r1004;
}

	// end inline asm
	and.b32  	%r1023, %r1004, %r1022;
	mov.b32 	%r1009, 32;
	// begin inline asm
	{
    .reg .pred p;
    and.b32 %r1007, %r1014, %r1009;    setp.ne.u32 p, %r1007, 0;
    vote.ballot.sync.b32 %r1007, p, 0xffffffff;
    @!p not.b32 %r1007, %r1007;
}

	// end inline asm
	and.b32  	%r1024, %r1007, %r1023;
	mov.b32 	%r1012, 64;
	// begin inline asm
	{
    .reg .pred p;
    and.b32 %r1010, %r1014, %r1012;    setp.ne.u32 p, %r1010, 0;
    vote.ballot.sync.b32 %r1010, p, 0xffffffff;
    @!p not.b32 %r1010, %r1010;
}

	// end inline asm
	and.b32  	%r1025, %r1010, %r1024;
	mov.b32 	%r1015, 128;
	// begin inline asm
	{
    .reg .pred p;
    and.b32 %r1013, %r1014, %r1015;    setp.ne.u32 p, %r1013, 0;
    vote.ballot.sync.b32 %r1013, p, 0xffffffff;
    @!p not.b32 %r1013, %r1013;
}

	// end inline asm
	and.b32  	%r1026, %r1013, %r1025;
	clz.b32 	%r1027, %r1026;
	sub.s32 	%r226, 31, %r1027;
	and.b32  	%r1028, %r680, %r1026;
	popc.b32 	%r227, %r1028;
	setp.ne.s32 	%p149, %r300, %r226;
	mov.b32 	%r1839, 0;
	@%p149 bra 	$L__BB5_129;
	shl.b32 	%r1029, %r1014, 2;
	add.s32 	%r1030, %r98, %r1029;
	atom.shared.add.u32 	%r1839, [%r1030], %r227;
$L__BB5_129:
	shfl.sync.idx.b32	%r1056|%p150, %r1839, %r226, 31, -1;
	add.s32 	%r230, %r227, %r1056;
	setp.eq.s32 	%p151, %r1822, 2147483647;
	selp.b32 	%r1057, -2147483648, %r1822, %p151;
	shr.u32 	%r1058, %r1057, %r298;
	and.b32  	%r1053, %r1058, %r97;
	mov.b32 	%r1033, 1;
	// begin inline asm
	{
    .reg .pred p;
    and.b32 %r1031, %r1053, %r1033;    setp.ne.u32 p, %r1031, 0;
    vote.ballot.sync.b32 %r1031, p, 0xffffffff;
    @!p not.b32 %r1031, %r1031;
}

	// end inline asm
	mov.b32 	%r1036, 2;
	// begin inline asm
	{
    .reg .pred p;
    and.b32 %r1034, %r1053, %r1036;    setp.ne.u32 p, %r1034, 0;
    vote.ballot.sync.b32 %r1034, p, 0xffffffff;
    @!p not.b32 %r1034, %r1034;
}

	// end inline asm
	and.b32  	%r1059, %r1034, %r1031;
	mov.b32 	%r1039, 4;
	// begin inline asm
	{
    .reg .pred p;
    and.b32 %r1037, %r1053, %r1039;    setp.ne.u32 p, %r1037, 0;
    vote.ballot.sync.b32 %r1037, p, 0xffffffff;
    @!p not.b32 %r1037, %r1037;
}

	// end inline asm
	and.b32  	%r1060, %r1037, %r1059;
	mov.b32 	%r1042, 8;
	// begin inline asm
	{
    .reg .pred p;
    and.b32 %r1040, %r1053, %r1042;    setp.ne.u32 p, %r1040, 0;
    vote.ballot.sync.b32 %r1040, p, 0xffffffff;
    @!p not.b32 %r1040, %r1040;
}

	// end inline asm
	and.b32  	%r1061, %r1040, %r1060;
	mov.b32 	%r1045, 16;
	// begin inline asm
	{
    .reg .pred p;
    and.b32 %r1043, %r1053, %r1045;    setp.ne.u32 p, %r1043, 0;
    vote.ballot.sync.b32 %r1043, p, 0xffffffff;
    @!p not.b32 %r1043, %r1043;
}

	// end inline asm
	and.b32  	%r1062, %r1043, %r1061;
	mov.b32 	%r1048, 32;
	// begin inline asm
	{
    .reg .pred p;
    and.b32 %r1046, %r1053, %r1048;    setp.ne.u32 p, %r1046, 0;
    vote.ballot.sync.b32 %r1046, p, 0xffffffff;
    @!p not.b32 %r1046, %r1046;
}

	// end inline asm
	and.b32  	%r1063, %r1046, %r1062;
	mov.b32 	%r1051, 64;
	// begin inline asm
	{
    .reg .pred p;
    and.b32 %r1049, %r1053, %r1051;    setp.ne.u32 p, %r1049, 0;
    vote.ballot.sync.b32 %r1049, p, 0xffffffff;
    @!p not.b32 %r1049, %r1049;
}

	// end inline asm
	and.b32  	%r1064, %r1049, %r1063;
	mov.b32 	%r1054, 128;
	// begin inline asm
	{
    .reg .pred p;
    and.b32 %r1052, %r1053, %r1054;    setp.ne.u32 p, %r1052, 0;
    vote.ballot.sync.b32 %r1052, p, 0xffffffff;
    @!p not.b32 %r1052, %r1052;
}

	// end inline asm
	and.b32  	%r1065, %r1052, %r1064;
	clz.b32 	%r1066, %r1065;
	sub.s32 	%r232, 31, %r1066;
	and.b32  	%r1067, %r680, %r1065;
	popc.b32 	%r233, %r1067;
	setp.ne.s32 	%p152, %r300, %r232;
	mov.b32 	%r1840, 0;
	@%p152 bra 	$L__BB5_131;
	shl.b32 	%r1068, %r1053, 2;
	add.s32 	%r1069, %r98, %r1068;
	atom.shared.add.u32 	%r1840, [%r1069], %r233;
$L__BB5_131:
	shfl.sync.idx.b32	%r1095|%p153, %r1840, %r232, 31, -1;
	add.s32 	%r236, %r233, %r1095;
	setp.eq.s32 	%p154, %r1823, 2147483647;
	selp.b32 	%r1096, -2147483648, %r1823, %p154;
	shr.u32 	%r1097, %r1096, %r298;
	and.b32  	%r1092, %r1097, %r97;
	mov.b32 	%r1072, 1;
	// begin inline asm
	{
    .reg .pred p;
    and.b32 %r1070, %r1092, %r1072;    setp.ne.u32 p, %r1070, 0;
    vote.ballot.sync.b32 %r1070, p, 0xffffffff;
    @!p not.b32 %r1070, %r1070;
}

	// end inline asm
	mov.b32 	%r1075, 2;
	// begin inline asm
	{
    .reg .pred p;
    and.b32 %r1073, %r1092, %r1075;    setp.ne.u32 p, %r1073, 0;
    vote.ballot.sync.b32 %r1073, p, 0xffffffff;
    @!p not.b32 %r1073, %r1073;
}

	// end inline asm
	and.b32  	%r1098, %r1073, %r1070;
	mov.b32 	%r1078, 4;
	// begin inline asm
	{
    .reg .pred p;
    and.b32 %r1076, %r1092, %r1078;    setp.ne.u32 p, %r1076, 0;
    vote.ballot.sync.b32 %r1076, p, 0xffffffff;
    @!p not.b32 %r1076, %r1076;
}

	// end inline asm
	and.b32  	%r1099, %r1076, %r1098;
	mov.b32 	%r1081, 8;
	// begin inline asm
	{
    .reg .pred p;
    and.b32 %r1079, %r1092, %r1081;    setp.ne.u32 p, %r1079, 0;
    vote.ballot.sync.b32 %r1079, p, 0xffffffff;
    @!p not.b32 %r1079, %r1079;
}

	// end inline asm
	and.b32  	%r1100, %r1079, %r1099;
	mov.b32 	%r1084, 16;
	// begin inline asm
	{
    .reg .pred p;
    and.b32 %r1082, %r1092, %r1084;    setp.ne.u32 p, %r1082, 0;
    vote.ballot.sync.b32 %r1082, p, 0xffffffff;
    @!p not.b32 %r1082, %r1082;
}

	// end inline asm
	and.b32  	%r1101, %r1082, %r1100;
	mov.b32 	%r1087, 32;
	// begin inline asm
	{
    .reg .pred p;
    and.b32 %r1085, %r1092, %r1087;    setp.ne.u32 p, %r1085, 0;
    vote.ballot.sync.b32 %r1085, p, 0xffffffff;
    @!p not.b32 %r1085, %r1085;
}

	// end inline asm
	and.b32  	%r1102, %r1085, %r1101;
	mov.b32 	%r1090, 64;
	// begin inline asm
	{
    .reg .pred p;
    and.b32 %r1088, %r1092, %r1090;    setp.ne.u32 p, %r1088, 0;
    vote.ballot.sync.b32 %r1088, p, 0xffffffff;
    @!p not.b32 %r1088, %r1088;
}

	// end inline asm
	and.b32  	%r1103, %r1088, %r1102;
	mov.b32 	%r1093, 128;
	// begin inline asm
	{
    .reg .pred p;
    and.b32 %r1091, %r1092, %r1093;    setp.ne.u32 p, %r1091, 0;
    vote.ballot.sync.b32 %r1091, p, 0xffffffff;
    @!p not.b32 %r1091, %r1091;
}

	// end inline asm
	and.b32  	%r1104, %r1091, %r1103;
	clz.b32 	%r1105, %r1104;
	sub.s32 	%r238, 31, %r1105;
	and.b32  	%r1106, %r680, %r1104;
	popc.b32 	%r239, %r1106;
	setp.ne.s32 	%p155, %r300, %r238;
	mov.b32 	%r1841, 0;
	@%p155 bra 	$L__BB5_133;
	shl.b32 	%r1107, %r1092, 2;
	add.s32 	%r1108, %r98, %r1107;
	atom.shared.add.u32 	%r1841, [%r1108], %r239;
$L__BB5_133:
	shfl.sync.idx.b32	%r1134|%p156, %r1841, %r238, 31, -1;
	add.s32 	%r242, %r239, %r1134;
	setp.eq.s32 	%p157, %r1824, 2147483647;
	selp.b32 	%r1135, -2147483648, %r1824, %p157;
	shr.u32 	%r1136, %r1135, %r298;
	and.b32  	%r1131, %r1136, %r97;
	mov.b32 	%r1111, 1;
	// begin inline asm
	{
    .reg .pred p;
    and.b32 %r1109, %r1131, %r1111;    setp.ne.u32 p, %r1109, 0;
    vote.ballot.sync.b32 %r1109, p, 0xffffffff;
    @!p not.b32 %r1109, %r1109;
}

	// end inline asm
	mov.b32 	%r1114, 2;
	// begin inline asm
	{
    .reg .pred p;
    and.b32 %r1112, %r1131, %r1114;    setp.ne.u32 p, %r1112, 0;
    vote.ballot.sync.b32 %r1112, p, 0xffffffff;
    @!p not.b32 %r1112, %r1112;
}

	// end inline asm
	and.b32  	%r1137, %r1112, %r1109;
	mov.b32 	%r1117, 4;
	// begin inline asm
	{
    .reg .pred p;
    and.b32 %r1115, %r1131, %r1117;    setp.ne.u32 p, %r1115, 0;
    vote.ballot.sync.b32 %r1115, p, 0xffffffff;
    @!p not.b32 %r1115, %r1115;
}

	// end inline asm
	and.b32  	%r1138, %r1115, %r1137;
	mov.b32 	%r1120, 8;
	// begin inline asm
	{
    .reg .pred p;
    and.b32 %r1118, %r1131, %r1120;    setp.ne.u32 p, %r1118, 0;
    vote.ballot.sync.b32 %r1118, p, 0xffffffff;
    @!p not.b32 %r1118, %r1118;
}

	// end inline asm
	and.b32  	%r1139, %r1118, %r1138;
	mov.b32 	%r1123, 16;
	// begin inline asm
	{
    .reg .pred p;
    and.b32 %r1121, %r1131, %r1123;    setp.ne.u32 p, %r1121, 0;
    vote.ballot.sync.b32 %r1121, p, 0xffffffff;
    @!p not.b32 %r1121, %r1121;
}

	// end inline asm
	and.b32  	%r1140, %r1121, %r1139;
	mov.b32 	%r1126, 32;
	// begin inline asm
	{
    .reg .pred p;
    and.b32 %r1124, %r1131, %r1126;    setp.ne.u32 p, %r1124, 0;
    vote.ballot.sync.b32 %r1124, p, 0xffffffff;
    @!p not.b32 %r1124, %r1124;
}

	// end inline asm
	and.b32  	%r1141, %r1124, %r1140;
	mov.b32 	%r1129, 64;
	// begin inline asm
	{
    .reg .pred p;
    and.b32 %r1127, %r1131, %r1129;    setp.ne.u32 p, %r1127, 0;
    vote.ballot.sync.b32 %r1127, p, 0xffffffff;
    @!p not.b32 %r1127, %r1127;
}

	// end inline asm
	and.b32  	%r1142, %r1127, %r1141;
	mov.b32 	%r1132, 128;
	// begin inline asm
	{
    .reg .pred p;
    and.b32 %r1130, %r1131, %r1132;    setp.ne.u32 p, %r1130, 0;
    vote.ballot.sync.b32 %r1130, p, 0xffffffff;
    @!p not.b32 %r1130, %r1130;
}

	// end inline asm
	and.b32  	%r1143, %r1130, %r1142;
	clz.b32 	%r1144, %r1143;
	sub.s32 	%r244, 31, %r1144;
	and.b32  	%r1145, %r680, %r1143;
	popc.b32 	%r245, %r1145;
	setp.ne.s32 	%p158, %r300, %r244;
	mov.b32 	%r1842, 0;
	@%p158 bra 	$L__BB5_135;
	shl.b32 	%r1146, %r1131, 2;
	add.s32 	%r1147, %r98, %r1146;
	atom.shared.add.u32 	%r1842, [%r1147], %r245;
$L__BB5_135:
	shfl.sync.idx.b32	%r1173|%p159, %r1842, %r244, 31, -1;
	add.s32 	%r248, %r245, %r1173;
	setp.eq.s32 	%p160, %r1825, 2147483647;
	selp.b32 	%r1174, -2147483648, %r1825, %p160;
	shr.u32 	%r1175, %r1174, %r298;
	and.b32  	%r1170, %r1175, %r97;
	mov.b32 	%r1150, 1;
	// begin inline asm
	{
    .reg .pred p;
    and.b32 %r1148, %r1170, %r1150;    setp.ne.u32 p, %r1148, 0;
    vote.ballot.sync.b32 %r1148, p, 0xffffffff;
    @!p not.b32 %r1148, %r1148;
}

	// end inline asm
	mov.b32 	%r1153, 2;
	// begin inline asm
	{
    .reg .pred p;
    and.b32 %r1151, %r1170, %r1153;    setp.ne.u32 p, %r1151, 0;
    vote.ballot.sync.b32 %r1151, p, 0xffffffff;
    @!p not.b32 %r1151, %r1151;
}

	// end inline asm
	and.b32  	%r1176, %r1151, %r1148;
	mov.b32 	%r1156, 4;
	// begin inline asm
	{
    .reg .pred p;
    and.b32 %r1154, %r1170, %r1156;    setp.ne.u32 p, %r1154, 0;
    vote.ballot.sync.b32 %r1154, p, 0xffffffff;
    @!p not.b32 %r1154, %r1154;
}

	// end inline asm
	and.b32  	%r1177, %r1154, %r1176;
	mov.b32 	%r1159, 8;
	// begin inline asm
	{
    .reg .pred p;
    and.b32 %r1157, %r1170, %r1159;    setp.ne.u32 p, %r1157, 0;
    vote.ballot.sync.b32 %r1157, p, 0xffffffff;
    @!p not.b32 %r1157, %r1157;
}

	// end inline asm
	and.b32  	%r1178, %r1157, %r1177;
	mov.b32 	%r1162, 16;
	// begin inline asm
	{
    .reg .pred p;
    and.b32 %r1160, %r1170, %r1162;    setp.ne.u32 p, %r1160, 0;
    vote.ballot.sync.b32 %r1160, p, 0xffffffff;
    @!p not.b32 %r1160, %r1160;
}

	// end inline asm
	and.b32  	%r1179, %r1160, %r1178;
	mov.b32 	%r1165, 32;
	// begin inline asm
	{
    .reg .pred p;
    and.b32 %r1163, %r1170, %r1165;    setp.ne.u32 p, %r1163, 0;
    vote.ballot.sync.b32 %r1163, p, 0xffffffff;
    @!p not.b32 %r1163, %r1163;
}

	// end inline asm
	and.b32  	%r1180, %r1163, %r1179;
	mov.b32 	%r1168, 64;
	// begin inline asm
	{
    .reg .pred p;
    and.b32 %r1166, %r1170, %r1168;    setp.ne.u32 p, %r1166, 0;
    vote.ballot.sync.b32 %r1166, p, 0xffffffff;
    @!p not.b32 %r1166, %r1166;
}

	// end inline asm
	and.b32  	%r1181, %r1166, %r1180;
	mov.b32 	%r1171, 128;
	// begin inline asm
	{
    .reg .pred p;
    and.b32 %r1169, %r1170, %r1171;    setp.ne.u32 p, %r1169, 0;
    vote.ballot.sync.b32 %r1169, p, 0xffffffff;
    @!p not.b32 %r1169, %r1169;
}

	// end inline asm
	and.b32  	%r1182, %r1169, %r1181;
	clz.b32 	%r1183, %r1182;
	sub.s32 	%r250, 31, %r1183;
	and.b32  	%r1184, %r680, %r1182;
	popc.b32 	%r251, %r1184;
	setp.ne.s32 	%p161, %r300, %r250;
	mov.b32 	%r1843, 0;
	@%p161 bra 	$L__BB5_137;
	shl.b32 	%r1185, %r1170, 2;
	add.s32 	%r1186, %r98, %r1185;
	atom.shared.add.u32 	%r1843, [%r1186], %r251;
$L__BB5_137:
	shfl.sync.idx.b32	%r1212|%p162, %r1843, %r250, 31, -1;
	add.s32 	%r254, %r251, %r1212;
	setp.eq.s32 	%p163, %r1826, 2147483647;
	selp.b32 	%r1213, -2147483648, %r1826, %p163;
	shr.u32 	%r1214, %r1213, %r298;
	and.b32  	%r1209, %r1214, %r97;
	mov.b32 	%r1189, 1;
	// begin inline asm
	{
    .reg .pred p;
    and.b32 %r1187, %r1209, %r1189;    setp.ne.u32 p, %r1187, 0;
    vote.ballot.sync.b32 %r1187, p, 0xffffffff;
    @!p not.b32 %r1187, %r1187;
}

	// end inline asm
	mov.b32 	%r1192, 2;
	// begin inline asm
	{
    .reg .pred p;
    and.b32 %r1190, %r1209, %r1192;    setp.ne.u32 p, %r1190, 0;
    vote.ballot.sync.b32 %r1190, p, 0xffffffff;
    @!p not.b32 %r1190, %r1190;
}

	// end inline asm
	and.b32  	%r1215, %r1190, %r1187;
	mov.b32 	%r1195, 4;
	// begin inline asm
	{
    .reg .pred p;
    and.b32 %r1193, %r1209, %r1195;    setp.ne.u32 p, %r1193, 0;
    vote.ballot.sync.b32 %r1193, p, 0xffffffff;
    @!p not.b32 %r1193, %r1193;
}

	// end inline asm
	and.b32  	%r1216, %r1193, %r1215;
	mov.b32 	%r1198, 8;
	// begin inline asm
	{
    .reg .pred p;
    and.b32 %r1196, %r1209, %r1198;    setp.ne.u32 p, %r1196, 0;
    vote.ballot.sync.b32 %r1196, p, 0xffffffff;
    @!p not.b32 %r1196, %r1196;
}

	// end inline asm
	and.b32  	%r1217, %r1196, %r1216;
	mov.b32 	%r1201, 16;
	// begin inline asm
	{
    .reg .pred p;
    and.b32 %r1199, %r1209, %r1201;    setp.ne.u32 p, %r1199, 0;
    vote.ballot.sync.b32 %r1199, p, 0xffffffff;
    @!p not.b32 %r1199, %r1199;
}

	// end inline asm
	and.b32  	%r1218, %r1199, %r1217;
	mov.b32 	%r1204, 32;
	// begin inline asm
	{
    .reg .pred p;
    and.b32 %r1202, %r1209, %r1204;    setp.ne.u32 p, %r1202, 0;
    vote.ballot.sync.b32 %r1202, p, 0xffffffff;
    @!p not.b32 %r1202, %r1202;
}

	// end inline asm
	and.b32  	%r1219, %r1202, %r1218;
	mov.b32 	%r1207, 64;
	// begin inline asm
	{
    .reg .pred p;
    and.b32 %r1205, %r1209, %r1207;    setp.ne.u32 p, %r1205, 0;
    vote.ballot.sync.b32 %r1205, p, 0xffffffff;
    @!p not.b32 %r1205, %r1205;
}

	// end inline asm
	and.b32  	%r1220, %r1205, %r1219;
	mov.b32 	%r1210, 128;
	// begin inline asm
	{
    .reg .pred p;
    and.b32 %r1208, %r1209, %r1210;    setp.ne.u32 p, %r1208, 0;
    vote.ballot.sync.b32 %r1208, p, 0xffffffff;
    @!p not.b32 %r1208, %r1208;
}

	// end inline asm
	and.b32  	%r1221, %r1208, %r1220;
	clz.b32 	%r1222, %r1221;
	sub.s32 	%r256, 31, %r1222;
	and.b32  	%r1223, %r680, %r1221;
	popc.b32 	%r257, %r1223;
	setp.ne.s32 	%p164, %r300, %r256;
	mov.b32 	%r1844, 0;
	@%p164 bra 	$L__BB5_139;
	shl.b32 	%r1224, %r1209, 2;
	add.s32 	%r1225, %r98, %r1224;
	atom.shared.add.u32 	%r1844, [%r1225], %r257;
$L__BB5_139:
	shfl.sync.idx.b32	%r1251|%p165, %r1844, %r256, 31, -1;
	add.s32 	%r260, %r257, %r1251;
	setp.eq.s32 	%p166, %r1827, 2147483647;
	selp.b32 	%r1252, -2147483648, %r1827, %p166;
	shr.u32 	%r1253, %r1252, %r298;
	and.b32  	%r1248, %r1253, %r97;
	mov.b32 	%r1228, 1;
	// begin inline asm
	{
    .reg .pred p;
    and.b32 %r1226, %r1248, %r1228;    setp.ne.u32 p, %r1226, 0;
    vote.ballot.sync.b32 %r1226, p, 0xffffffff;
    @!p not.b32 %r1226, %r1226;
}

	// end inline asm
	mov.b32 	%r1231, 2;
	// begin inline asm
	{
    .reg .pred p;
    and.b32 %r1229, %r1248, %r1231;    setp.ne.u32 p, %r1229, 0;
    vote.ballot.sync.b32 %r1229, p, 0xffffffff;
    @!p not.b32 %r1229, %r1229;
}

	// end inline asm
	and.b32  	%r1254, %r1229, %r1226;
	mov.b32 	%r1234, 4;
	// begin inline asm
	{
    .reg .pred p;
    and.b32 %r1232, %r1248, %r1234;    setp.ne.u32 p, %r1232, 0;
    vote.ballot.sync.b32 %r1232, p, 0xffffffff;
    @!p not.b32 %r1232, %r1232;
}

	// end inline asm
	and.b32  	%r1255, %r1232, %r1254;
	mov.b32 	%r1237, 8;
	// begin inline asm
	{
    .reg .pred p;
    and.b32 %r1235, %r1248, %r1237;    setp.ne.u32 p, %r1235, 0;
    vote.ballot.sync.b32 %r1235, p, 0xffffffff;
    @!p not.b32 %r1235, %r1235;
}

	// end inline asm
	and.b32  	%r1256, %r1235, %r1255;
	mov.b32 	%r1240, 16;
	// begin inline asm
	{
    .reg .pred p;
    and.b32 %r1238, %r1248, %r1240;    setp.ne.u32 p, %r1238, 0;
    vote.ballot.sync.b32 %r1238, p, 0xffffffff;
    @!p not.b32 %r1238, %r1238;
}

	// end inline asm
	and.b32  	%r1257, %r1238, %r1256;
	mov.b32 	%r1243, 32;
	// begin inline asm
	{
    .reg .pred p;
    and.b32 %r1241, %r1248, %r1243;    setp.ne.u32 p, %r1241, 0;
    vote.ballot.sync.b32 %r1241, p, 0xffffffff;
    @!p not.b32 %r1241, %r1241;
}

	// end inline asm
	and.b32  	%r1258, %r1241, %r1257;
	mov.b32 	%r1246, 64;
	// begin inline asm
	{
    .reg .pred p;
    and.b32 %r1244, %r1248, %r1246;    setp.ne.u32 p, %r1244, 0;
    vote.ballot.sync.b32 %r1244, p, 0xffffffff;
    @!p not.b32 %r1244, %r1244;
}

	// end inline asm
	and.b32  	%r1259, %r1244, %r1258;
	mov.b32 	%r1249, 128;
	// begin inline asm
	{
    .reg .pred p;
    and.b32 %r1247, %r1248, %r1249;    setp.ne.u32 p, %r1247, 0;
    vote.ballot.sync.b32 %r1247, p, 0xffffffff;
    @!p not.b32 %r1247, %r1247;
}

	// end inline asm
	and.b32  	%r1260, %r1247, %r1259;
	clz.b32 	%r1261, %r1260;
	sub.s32 	%r262, 31, %r1261;
	and.b32  	%r1262, %r680, %r1260;
	popc.b32 	%r263, %r1262;
	setp.ne.s32 	%p167, %r300, %r262;
	mov.b32 	%r1845, 0;
	@%p167 bra 	$L__BB5_141;
	shl.b32 	%r1263, %r1248, 2;
	add.s32 	%r1264, %r98, %r1263;
	atom.shared.add.u32 	%r1845, [%r1264], %r263;
$L__BB5_141:
	shfl.sync.idx.b32	%r1290|%p168, %r1845, %r262, 31, -1;
	add.s32 	%r266, %r263, %r1290;
	setp.eq.s32 	%p169, %r1828, 2147483647;
	selp.b32 	%r1291, -2147483648, %r1828, %p169;
	shr.u32 	%r1292, %r1291, %r298;
	and.b32  	%r1287, %r1292, %r97;
	mov.b32 	%r1267, 1;
	// begin inline asm
	{
    .reg .pred p;
    and.b32 %r1265, %r1287, %r1267;    setp.ne.u32 p, %r1265, 0;
    vote.ballot.sync.b32 %r1265, p, 0xffffffff;
    @!p not.b32 %r1265, %r1265;
}

	// end inline asm
	mov.b32 	%r1270, 2;
	// begin inline asm
	{
    .reg .pred p;
    and.b32 %r1268, %r1287, %r1270;    setp.ne.u32 p, %r1268, 0;
    vote.ballot.sync.b32 %r1268, p, 0xffffffff;
    @!p not.b32 %r1268, %r1268;
}

	// end inline asm
	and.b32  	%r1293, %r1268, %r1265;
	mov.b32 	%r1273, 4;
	// begin inline asm
	{
    .reg .pred p;
    and.b32 %r1271, %r1287, %r1273;    setp.ne.u32 p, %r1271, 0;
    vote.ballot.sync.b32 %r1271, p, 0xffffffff;
    @!p not.b32 %r1271, %r1271;
}

	// end inline asm
	and.b32  	%r1294, %r1271, %r1293;
	mov.b32 	%r1276, 8;
	// begin inline asm
	{
    .reg .pred p;
    and.b32 %r1274, %r1287, %r1276;    setp.ne.u32 p, %r1274, 0;
    vote.ballot.sync.b32 %r1274, p, 0xffffffff;
    @!p not.b32 %r1274, %r1274;
}

	// end inline asm
	and.b32  	%r1295, %r1274, %r1294;
	mov.b32 	%r1279, 16;
	// begin inline asm
	{
    .reg .pred p;
    and.b32 %r1277, %r1287, %r1279;    setp.ne.u32 p, %r1277, 0;
    vote.ballot.sync.b32 %r1277, p, 0xffffffff;
    @!p not.b32 %r1277, %r1277;
}

	// end inline asm
	and.b32  	%r1296, %r1277, %r1295;
	mov.b32 	%r1282, 32;
	// begin inline asm
	{
    .reg .pred p;
    and.b32 %r1280, %r1287, %r1282;    setp.ne.u32 p, %r1280, 0;
    vote.ballot.sync.b32 %r1280, p, 0xffffffff;
    @!p not.b32 %r1280, %r1280;
}

	// end inline asm
	and.b32  	%r1297, %r1280, %r1296;
	mov.b32 	%r1285, 64;
	// begin inline asm
	{
    .reg .pred p;
    and.b32 %r1283, %r1287, %r1285;    setp.ne.u32 p, %r1283, 0;
    vote.ballot.sync.b32 %r1283, p, 0xffffffff;
    @!p not.b32 %r1283, %r1283;
}

	// end inline asm
	and.b32  	%r1298, %r1283, %r1297;
	mov.b32 	%r1288, 128;
	// begin inline asm
	{
    .reg .pred p;
    and.b32 %r1286, %r1287, %r1288;    setp.ne.u32 p, %r1286, 0;
    vote.ballot.sync.b32 %r1286, p, 0xffffffff;
    @!p not.b32 %r1286, %r1286;
}

	// end inline asm
	and.b32  	%r1299, %r1286, %r1298;
	clz.b32 	%r1300, %r1299;
	sub.s32 	%r268, 31, %r1300;
	and.b32  	%r1301, %r680, %r1299;
	popc.b32 	%r269, %r1301;
	setp.ne.s32 	%p170, %r300, %r268;
	mov.b32 	%r1846, 0;
	@%p170 bra 	$L__BB5_143;
	shl.b32 	%r1302, %r1287, 2;
	add.s32 	%r1303, %r98, %r1302;
	atom.shared.add.u32 	%r1846, [%r1303], %r269;
$L__BB5_143:
	shfl.sync.idx.b32	%r1329|%p171, %r1846, %r268, 31, -1;
	add.s32 	%r272, %r269, %r1329;
	setp.eq.s32 	%p172, %r1829, 2147483647;
	selp.b32 	%r1330, -2147483648, %r1829, %p172;
	shr.u32 	%r1331, %r1330, %r298;
	and.b32  	%r1326, %r1331, %r97;
	mov.b32 	%r1306, 1;
	// begin inline asm
	{
    .reg .pred p;
    and.b32 %r1304, %r1326, %r1306;    setp.ne.u32 p, %r1304, 0;
    vote.ballot.sync.b32 %r1304, p, 0xffffffff;
    @!p not.b32 %r1304, %r1304;
}

	// end inline asm
	mov.b32 	%r1309, 2;
	// begin inline asm
	{
    .reg .pred p;
    and.b32 %r1307, %r1326, %r1309;    setp.ne.u32 p, %r1307, 0;
    vote.ballot.sync.b32 %r1307, p, 0xffffffff;
    @!p not.b32 %r1307, %r1307;
}

	// end inline asm
	and.b32  	%r1332, %r1307, %r1304;
	mov.b32 	%r1312, 4;
	// begin inline asm
	{
    .reg .pred p;
    and.b32 %r1310, %r1326, %r1312;    setp.ne.u32 p, %r1310, 0;
    vote.ballot.sync.b32 %r1310, p, 0xffffffff;
    @!p not.b32 %r1310, %r1310;
}

	// end inline asm
	and.b32  	%r1333, %r1310, %r1332;
	mov.b32 	%r1315, 8;
	// begin inline asm
	{
    .reg .pred p;
    and.b32 %r1313, %r1326, %r1315;    setp.ne.u32 p, %r1313, 0;
    vote.ballot.sync.b32 %r1313, p, 0xffffffff;
    @!p not.b32 %r1313, %r1313;
}

	// end inline asm
	and.b32  	%r1334, %r1313, %r1333;
	mov.b32 	%r1318, 16;
	// begin inline asm
	{
    .reg .pred p;
    and.b32 %r1316, %r1326, %r1318;    setp.ne.u32 p, %r1316, 0;
    vote.ballot.sync.b32 %r1316, p, 0xffffffff;
    @!p not.b32 %r1316, %r1316;
}

	// end inline asm
	and.b32  	%r1335, %r1316, %r1334;
	mov.b32 	%r1321, 32;
	// begin inline asm
	{
    .reg .pred p;
    and.b32 %r1319, %r1326, %r1321;    setp.ne.u32 p, %r1319, 0;
    vote.ballot.sync.b32 %r1319, p, 0xffffffff;
    @!p not.b32 %r1319, %r1319;
}

	// end inline asm
	and.b32  	%r1336, %r1319, %r1335;
	mov.b32 	%r1324, 64;
	// begin inline asm
	{
    .reg .pred p;
    and.b32 %r1322, %r1326, %r1324;    setp.ne.u32 p, %r1322, 0;
    vote.ballot.sync.b32 %r1322, p, 0xffffffff;
    @!p not.b32 %r1322, %r1322;
}

	// end inline asm
	and.b32  	%r1337, %r1322, %r1336;
	mov.b32 	%r1327, 128;
	// begin inline asm
	{
    .reg .pred p;
    and.b32 %r1325, %r1326, %r1327;    setp.ne.u32 p, %r1325, 0;
    vote.ballot.sync.b32 %r1325, p, 0xffffffff;
    @!p not.b32 %r1325, %r1325;
}

	// end inline asm
	and.b32  	%r1338, %r1325, %r1337;
	clz.b32 	%r1339, %r1338;
	sub.s32 	%r274, 31, %r1339;
	and.b32  	%r1340, %r680, %r1338;
	popc.b32 	%r275, %r1340;
	setp.ne.s32 	%p173, %r300, %r274;
	mov.b32 	%r1847, 0;
	@%p173 bra 	$L__BB5_145;
	shl.b32 	%r1341, %r1326, 2;
	add.s32 	%r1342, %r98, %r1341;
	atom.shared.add.u32 	%r1847, [%r1342], %r275;
$L__BB5_145:
	shfl.sync.idx.b32	%r1368|%p174, %r1847, %r274, 31, -1;
	add.s32 	%r278, %r275, %r1368;
	setp.eq.s32 	%p175, %r1830, 2147483647;
	selp.b32 	%r1369, -2147483648, %r1830, %p175;
	shr.u32 	%r1370, %r1369, %r298;
	and.b32  	%r1365, %r1370, %r97;
	mov.b32 	%r1345, 1;
	// begin inline asm
	{
    .reg .pred p;
    and.b32 %r1343, %r1365, %r1345;    setp.ne.u32 p, %r1343, 0;
    vote.ballot.sync.b32 %r1343, p, 0xffffffff;
    @!p not.b32 %r1343, %r1343;
}

	// end inline asm
	mov.b32 	%r1348, 2;
	// begin inline asm
	{
    .reg .pred p;
    and.b32 %r1346, %r1365, %r1348;    setp.ne.u32 p, %r1346, 0;
    vote.ballot.sync.b32 %r1346, p, 0xffffffff;
    @!p not.b32 %r1346, %r1346;
}

	// end inline asm
	and.b32  	%r1371, %r1346, %r1343;
	mov.b32 	%r1351, 4;
	// begin inline asm
	{
    .reg .pred p;
    and.b32 %r1349, %r1365, %r1351;    setp.ne.u32 p, %r1349, 0;
    vote.ballot.sync.b32 %r1349, p, 0xffffffff;
    @!p not.b32 %r1349, %r1349;
}

	// end inline asm
	and.b32  	%r1372, %r1349, %r1371;
	mov.b32 	%r1354, 8;
	// begin inline asm
	{
    .reg .pred p;
    and.b32 %r1352, %r1365, %r1354;    setp.ne.u32 p, %r1352, 0;
    vote.ballot.sync.b32 %r1352, p, 0xffffffff;
    @!p not.b32 %r1352, %r1352;
}

	// end inline asm
	and.b32  	%r1373, %r1352, %r1372;
	mov.b32 	%r1357, 16;
	// begin inline asm
	{
    .reg .pred p;
    and.b32 %r1355, %r1365, %r1357;    setp.ne.u32 p, %r1355, 0;
    vote.ballot.sync.b32 %r1355, p, 0xffffffff;
    @!p not.b32 %r1355, %r1355;
}

	// end inline asm
	and.b32  	%r1374, %r1355, %r1373;
	mov.b32 	%r1360, 32;
	// begin inline asm
	{
    .reg .pred p;
    and.b32 %r1358, %r1365, %r1360;    setp.ne.u32 p, %r1358, 0;
    vote.ballot.sync.b32 %r1358, p, 0xffffffff;
    @!p not.b32 %r1358, %r1358;
}

	// end inline asm
	and.b32  	%r1375, %r1358, %r1374;
	mov.b32 	%r1363, 64;
	// begin inline asm
	{
    .reg .pred p;
    and.b32 %r1361, %r1365, %r1363;    setp.ne.u32 p, %r1361, 0;
    vote.ballot.sync.b32 %r1361, p, 0xffffffff;
    @!p not.b32 %r1361, %r1361;
}

	// end inline asm
	and.b32  	%r1376, %r1361, %r1375;
	mov.b32 	%r1366, 128;
	// begin inline asm
	{
    .reg .pred p;
    and.b32 %r1364, %r1365, %r1366;    setp.ne.u32 p, %r1364, 0;
    vote.ballot.sync.b32 %r1364, p, 0xffffffff;
    @!p not.b32 %r1364, %r1364;
}

	// end inline asm
	and.b32  	%r1377, %r1364, %r1376;
	clz.b32 	%r1378, %r1377;
	sub.s32 	%r280, 31, %r1378;
	and.b32  	%r1379, %r680, %r1377;
	popc.b32 	%r281, %r1379;
	setp.ne.s32 	%p176, %r300, %r280;
	mov.b32 	%r1848, 0;
	@%p176 bra 	$L__BB5_147;
	shl.b32 	%r1380, %r1365, 2;
	add.s32 	%r1381, %r98, %r1380;
	atom.shared.add.u32 	%r1848, [%r1381], %r281;
$L__BB5_147:
	shfl.sync.idx.b32	%r1382|%p178, %r1848, %r280, 31, -1;
	add.s32 	%r1383, %r281, %r1382;
	bar.sync 	0;
	shl.b32 	%r1384, %r182, 2;
	mov.u32 	%r1385, _ZZN3cub18CUB_300001_SM_10006detail10radix_sort29DeviceRadixSortOnesweepKernelINS1_5radix10policy_hubIfNS0_8NullTypeEyE10Policy1000ELNS0_9SortOrderE0EfS6_yiiNS1_21identity_decomposer_tEEEvPT5_SC_PT3_PKSD_PT1_PKSH_PT2_PKSL_T4_iiT6_E1s;
	add.s32 	%r1386, %r1385, %r1384;
	st.shared.u32 	[%r1386+-4], %r1813;
	shl.b32 	%r1387, %r188, 2;
	add.s32 	%r1388, %r1385, %r1387;
	st.shared.u32 	[%r1388+-4], %r1814;
	shl.b32 	%r1389, %r194, 2;
	add.s32 	%r1390, %r1385, %r1389;
	st.shared.u32 	[%r1390+-4], %r1815;
	shl.b32 	%r1391, %r200, 2;
	add.s32 	%r1392, %r1385, %r1391;
	st.shared.u32 	[%r1392+-4], %r1816;
	shl.b32 	%r1393, %r206, 2;
	add.s32 	%r1394, %r1385, %r1393;
	st.shared.u32 	[%r1394+-4], %r1817;
	shl.b32 	%r1395, %r212, 2;
	add.s32 	%r1396, %r1385, %r1395;
	st.shared.u32 	[%r1396+-4], %r1818;
	shl.b32 	%r1397, %r218, 2;
	add.s32 	%r1398, %r1385, %r1397;
	st.shared.u32 	[%r1398+-4], %r1819;
	shl.b32 	%r1399, %r224, 2;
	add.s32 	%r1400, %r1385, %r1399;
	st.shared.u32 	[%r1400+-4], %r1820;
	shl.b32 	%r1401, %r230, 2;
	add.s32 	%r1402, %r1385, %r1401;
	st.shared.u32 	[%r1402+-4], %r1821;
	shl.b32 	%r1403, %r236, 2;
	add.s32 	%r1404, %r1385, %r1403;
	st.shared.u32 	[%r1404+-4], %r1822;
	shl.b32 	%r1405, %r242, 2;
	add.s32 	%r1406, %r1385, %r1405;
	st.shared.u32 	[%r1406+-4], %r1823;
	shl.b32 	%r1407, %r248, 2;
	add.s32 	%r1408, %r1385, %r1407;
	st.shared.u32 	[%r1408+-4], %r1824;
	shl.b32 	%r1409, %r254, 2;
	add.s32 	%r1410, %r1385, %r1409;
	st.shared.u32 	[%r1410+-4], %r1825;
	shl.b32 	%r1411, %r260, 2;
	add.s32 	%r1412, %r1385, %r1411;
	st.shared.u32 	[%r1412+-4], %r1826;
	shl.b32 	%r1413, %r266, 2;
	add.s32 	%r1414, %r1385, %r1413;
	st.shared.u32 	[%r1414+-4], %r1827;
	shl.b32 	%r1415, %r272, 2;
	add.s32 	%r1416, %r1385, %r1415;
	st.shared.u32 	[%r1416+-4], %r1828;
	shl.b32 	%r1417, %r278, 2;
	add.s32 	%r1418, %r1385, %r1417;
	st.shared.u32 	[%r1418+-4], %r1829;
	shl.b32 	%r1419, %r1383, 2;
	add.s32 	%r1420, %r1385, %r1419;
	st.shared.u32 	[%r1420+-4], %r1830;
	shl.b32 	%r1421, %r1, 3;
	add.s32 	%r1422, %r1385, %r1421;
	add.s32 	%r284, %r1422, 27648;
	@%p123 bra 	$L__BB5_155;
	ld.param.u64 	%rd227, [_ZN3cub18CUB_300001_SM_10006detail10radix_sort29DeviceRadixSortOnesweepKernelINS1_5radix10policy_hubIfNS0_8NullTypeEyE10Policy1000ELNS0_9SortOrderE0EfS6_yiiNS1_21identity_decomposer_tEEEvPT5_SC_PT3_PKSD_PT1_PKSH_PT2_PKSL_T4_iiT6__param_3];
	cvta.to.global.u64 	%rd57, %rd227;
	shl.b64 	%rd58, %rd7, 3;
	add.s64 	%rd59, %rd57, %rd58;
	ld.global.u64 	%rd60, [%rd59];
	cvt.s64.s32 	%rd61, %r175;
	sub.s64 	%rd229, %rd60, %rd61;
	st.shared.u64 	[%r284], %rd229;
	setp.lt.s32 	%p179, %r4, 1;
	mov.u32 	%r1852, %r1808;
	@%p179 bra 	$L__BB5_154;
	mov.b32 	%r1850, -1;
	mov.u32 	%r1849, %r4;
	mov.u32 	%r1852, %r1808;
$L__BB5_150:
	ld.param.u64 	%rd220, [_ZN3cub18CUB_300001_SM_10006detail10radix_sort29DeviceRadixSortOnesweepKernelINS1_5radix10policy_hubIfNS0_8NullTypeEyE10Policy1000ELNS0_9SortOrderE0EfS6_yiiNS1_21identity_decomposer_tEEEvPT5_SC_PT3_PKSD_PT1_PKSH_PT2_PKSL_T4_iiT6__param_0];
	add.s32 	%r288, %r1849, -1;
	shl.b32 	%r1424, %r288, 8;
	add.s32 	%r1425, %r1424, %r1;
	cvta.to.global.u64 	%rd62, %rd220;
	mul.wide.s32 	%rd63, %r1425, 4;
	add.s64 	%rd16, %rd62, %rd63;
$L__BB5_151:
	membar.cta;
	ld.volatile.global.u32 	%r289, [%rd16];
	setp.eq.s32 	%p180, %r289, 0;
	@%p180 bra 	$L__BB5_151;
	and.b32  	%r1426, %r289, 1073741823;
	add.s32 	%r1852, %r1426, %r1852;
	setp.gt.s32 	%p181, %r289, -1;
	vote.sync.ballot.b32 	%r1850, %p181, %r1850;
	setp.gt.u32 	%p183, %r1849, 1;
	and.pred  	%p184, %p181, %p183;
	mov.u32 	%r1849, %r288;
	@%p184 bra 	$L__BB5_150;
	ld.shared.u64 	%rd229, [%r284];
$L__BB5_154:
	ld.param.u64 	%rd221, [_ZN3cub18CUB_300001_SM_10006detail10radix_sort29DeviceRadixSortOnesweepKernelINS1_5radix10policy_hubIfNS0_8NullTypeEyE10Policy1000ELNS0_9SortOrderE0EfS6_yiiNS1_21identity_decomposer_tEEEvPT5_SC_PT3_PKSD_PT1_PKSH_PT2_PKSL_T4_iiT6__param_0];
	or.b32  	%r1427, %r1852, -2147483648;
	cvta.to.global.u64 	%rd64, %rd221;
	shl.b32 	%r1428, %r4, 8;
	add.s32 	%r1429, %r1428, %r1;
	mul.wide.s32 	%rd65, %r1429, 4;
	add.s64 	%rd66, %rd64, %rd65;
	st.volatile.global.u32 	[%rd66], %r1427;
	sub.s32 	%r1430, %r1852, %r1808;
	cvt.s64.s32 	%rd67, %r1430;
	add.s64 	%rd68, %rd229, %rd67;
	st.shared.u64 	[%r284], %rd68;
$L__BB5_155:
	ld.param.u32 	%r1762, [_ZN3cub18CUB_300001_SM_10006detail10radix_sort29DeviceRadixSortOnesweepKernelINS1_5radix10policy_hubIfNS0_8NullTypeEyE10Policy1000ELNS0_9SortOrderE0EfS6_yiiNS1_21identity_decomposer_tEEEvPT5_SC_PT3_PKSD_PT1_PKSH_PT2_PKSL_T4_iiT6__param_8];
	ld.param.u64 	%rd224, [_ZN3cub18CUB_300001_SM_10006detail10radix_sort29DeviceRadixSortOnesweepKernelINS1_5radix10policy_hubIfNS0_8NullTypeEyE10Policy1000ELNS0_9SortOrderE0EfS6_yiiNS1_21identity_decomposer_tEEEvPT5_SC_PT3_PKSD_PT1_PKSH_PT2_PKSL_T4_iiT6__param_2];
	setp.gt.u32 	%p185, %r1, 255;
	mad.lo.s32 	%r293, %r4, 6912, 6912;
	setp.lt.s32 	%p186, %r293, %r1762;
	setp.eq.s64 	%p187, %rd224, 0;
	or.pred  	%p188, %p187, %p186;
	or.pred  	%p189, %p185, %p188;
	@%p189 bra 	$L__BB5_157;
	ld.param.u64 	%rd225, [_ZN3cub18CUB_300001_SM_10006detail10radix_sort29DeviceRadixSortOnesweepKernelINS1_5radix10policy_hubIfNS0_8NullTypeEyE10Policy1000ELNS0_9SortOrderE0EfS6_yiiNS1_21identity_decomposer_tEEEvPT5_SC_PT3_PKSD_PT1_PKSH_PT2_PKSL_T4_iiT6__param_2];
	ld.shared.u64 	%rd69, [%r284];
	cvt.s64.s32 	%rd70, %r1808;
	cvt.s64.s32 	%rd71, %r175;
	add.s64 	%rd72, %rd71, %rd70;
	add.s64 	%rd73, %rd72, %rd69;
	cvta.to.global.u64 	%rd74, %rd225;
	shl.b64 	%rd75, %rd7, 3;
	add.s64 	%rd76, %rd74, %rd75;
	st.global.u64 	[%rd76], %rd73;
$L__BB5_157:
	ld.param.u32 	%r1763, [_ZN3cub18CUB_300001_SM_10006detail10radix_sort29DeviceRadixSortOnesweepKernelINS1_5radix10policy_hubIfNS0_8NullTypeEyE10Policy1000ELNS0_9SortOrderE0EfS6_yiiNS1_21identity_decomposer_tEEEvPT5_SC_PT3_PKSD_PT1_PKSH_PT2_PKSL_T4_iiT6__param_8];
	shl.b32 	%r1431, %r1, 2;
	add.s32 	%r294, %r1385, %r1431;
	setp.gt.s32 	%p190, %r293, %r1763;
	bar.sync 	0;
	@%p190 bra 	$L__BB5_159;
	ld.shared.u32 	%r1433, [%r294];
	setp.eq.s32 	%p191, %r1433, 2147483647;
	selp.b32 	%r1434, -2147483648, %r1433, %p191;
	shr.u32 	%r1435, %r1434, %r298;
	and.b32  	%r1436, %r1435, %r97;
	shl.b32 	%r1437, %r1436, 3;
	add.s32 	%r1439, %r1385, 27648;
	add.s32 	%r1440, %r1439, %r1437;
	ld.shared.u64 	%rd77, [%r1440];
	add.s64 	%rd78, %rd77, %rd7;
	setp.gt.s32 	%p192, %r1433, -1;
	selp.b32 	%r1441, -1, -2147483648, %p192;
	xor.b32  	%r1442, %r1441, %r1433;
	shl.b64 	%rd79, %rd78, 2;
	add.s64 	%rd80, %rd1, %rd79;
	st.global.u32 	[%rd80], %r1442;
	bar.warp.sync 	-1;
	ld.shared.u32 	%r1443, [%r294+1536];
	setp.eq.s32 	%p193, %r1443, 2147483647;
	selp.b32 	%r1444, -2147483648, %r1443, %p193;
	shr.u32 	%r1445, %r1444, %r298;
	and.b32  	%r1446, %r1445, %r97;
	shl.b32 	%r1447, %r1446, 3;
	add.s32 	%r1448, %r1439, %r1447;
	ld.shared.u64 	%rd81, [%r1448];
	add.s64 	%rd82, %rd81, %rd7;
	setp.gt.s32 	%p194, %r1443, -1;
	selp.b32 	%r1449, -1, -2147483648, %p194;
	xor.b32  	%r1450, %r1449, %r1443;
	shl.b64 	%rd83, %rd82, 2;
	add.s64 	%rd84, %rd1, %rd83;
	st.global.u32 	[%rd84+1536], %r1450;
	bar.warp.sync 	-1;
	ld.shared.u32 	%r1451, [%r294+3072];
	setp.eq.s32 	%p195, %r1451, 2147483647;
	selp.b32 	%r1452, -2147483648, %r1451, %p195;
	shr.u32 	%r1453, %r1452, %r298;
	and.b32  	%r1454, %r1453, %r97;
	shl.b32 	%r1455, %r1454, 3;
	add.s32 	%r1456, %r1439, %r1455;
	ld.shared.u64 	%rd85, [%r1456];
	add.s64 	%rd86, %rd85, %rd7;
	setp.gt.s32 	%p196, %r1451, -1;
	selp.b32 	%r1457, -1, -2147483648, %p196;
	xor.b32  	%r1458, %r1457, %r1451;
	shl.b64 	%rd87, %rd86, 2;
	add.s64 	%rd88, %rd1, %rd87;
	st.global.u32 	[%rd88+3072], %r1458;
	bar.warp.sync 	-1;
	ld.shared.u32 	%r1459, [%r294+4608];
	setp.eq.s32 	%p197, %r1459, 2147483647;
	selp.b32 	%r1460, -2147483648, %r1459, %p197;
	shr.u32 	%r1461, %r1460, %r298;
	and.b32  	%r1462, %r1461, %r97;
	shl.b32 	%r1463, %r1462, 3;
	add.s32 	%r1464, %r1439, %r1463;
	ld.shared.u64 	%rd89, [%r1464];
	add.s64 	%rd90, %rd89, %rd7;
	setp.gt.s32 	%p198, %r1459, -1;
	selp.b32 	%r1465, -1, -2147483648, %p198;
	xor.b32  	%r1466, %r1465, %r1459;
	shl.b64 	%rd91, %rd90, 2;
	add.s64 	%rd92, %rd1, %rd91;
	st.global.u32 	[%rd92+4608], %r1466;
	bar.warp.sync 	-1;
	ld.shared.u32 	%r1467, [%r294+6144];
	setp.eq.s32 	%p199, %r1467, 2147483647;
	selp.b32 	%r1468, -2147483648, %r1467, %p199;
	shr.u32 	%r1469, %r1468, %r298;
	and.b32  	%r1470, %r1469, %r97;
	shl.b32 	%r1471, %r1470, 3;
	add.s32 	%r1472, %r1439, %r1471;
	ld.shared.u64 	%rd93, [%r1472];
	add.s64 	%rd94, %rd93, %rd7;
	setp.gt.s32 	%p200, %r1467, -1;
	selp.b32 	%r1473, -1, -2147483648, %p200;
	xor.b32  	%r1474, %r1473, %r1467;
	shl.b64 	%rd95, %rd94, 2;
	add.s64 	%rd96, %rd1, %rd95;
	st.global.u32 	[%rd96+6144], %r1474;
	bar.warp.sync 	-1;
	ld.shared.u32 	%r1475, [%r294+7680];
	setp.eq.s32 	%p201, %r1475, 2147483647;
	selp.b32 	%r1476, -2147483648, %r1475, %p201;
	shr.u32 	%r1477, %r1476, %r298;
	and.b32  	%r1478, %r1477, %r97;
	shl.b32 	%r1479, %r1478, 3;
	add.s32 	%r1480, %r1439, %r1479;
	ld.shared.u64 	%rd97, [%r1480];
	add.s64 	%rd98, %rd97, %rd7;
	setp.gt.s32 	%p202, %r1475, -1;
	selp.b32 	%r1481, -1, -2147483648, %p202;
	xor.b32  	%r1482, %r1481, %r1475;
	shl.b64 	%rd99, %rd98, 2;
	add.s64 	%rd100, %rd1, %rd99;
	st.global.u32 	[%rd100+7680], %r1482;
	bar.warp.sync 	-1;
	ld.shared.u32 	%r1483, [%r294+9216];
	setp.eq.s32 	%p203, %r1483, 2147483647;
	selp.b32 	%r1484, -2147483648, %r1483, %p203;
	shr.u32 	%r1485, %r1484, %r298;
	and.b32  	%r1486, %r1485, %r97;
	shl.b32 	%r1487, %r1486, 3;
	add.s32 	%r1488, %r1439, %r1487;
	ld.shared.u64 	%rd101, [%r1488];
	add.s64 	%rd102, %rd101, %rd7;
	setp.gt.s32 	%p204, %r1483, -1;
	selp.b32 	%r1489, -1, -2147483648, %p204;
	xor.b32  	%r1490, %r1489, %r1483;
	shl.b64 	%rd103, %rd102, 2;
	add.s64 	%rd104, %rd1, %rd103;
	st.global.u32 	[%rd104+9216], %r1490;
	bar.warp.sync 	-1;
	ld.shared.u32 	%r1491, [%r294+10752];
	setp.eq.s32 	%p205, %r1491, 2147483647;
	selp.b32 	%r1492, -2147483648, %r1491, %p205;
	shr.u32 	%r1493, %r1492, %r298;
	and.b32  	%r1494, %r1493, %r97;
	shl.b32 	%r1495, %r1494, 3;
	add.s32 	%r1496, %r1439, %r1495;
	ld.shared.u64 	%rd105, [%r1496];
	add.s64 	%rd106, %rd105, %rd7;
	setp.gt.s32 	%p206, %r1491, -1;
	selp.b32 	%r1497, -1, -2147483648, %p206;
	xor.b32  	%r1498, %r1497, %r1491;
	shl.b64 	%rd107, %rd106, 2;
	add.s64 	%rd108, %rd1, %rd107;
	st.global.u32 	[%rd108+10752], %r1498;
	bar.warp.sync 	-1;
	ld.shared.u32 	%r1499, [%r294+12288];
	setp.eq.s32 	%p207, %r1499, 2147483647;
	selp.b32 	%r1500, -2147483648, %r1499, %p207;
	shr.u32 	%r1501, %r1500, %r298;
	and.b32  	%r1502, %r1501, %r97;
	shl.b32 	%r1503, %r1502, 3;
	add.s32 	%r1504, %r1439, %r1503;
	ld.shared.u64 	%rd109, [%r1504];
	add.s64 	%rd110, %rd109, %rd7;
	setp.gt.s32 	%p208, %r1499, -1;
	selp.b32 	%r1505, -1, -2147483648, %p208;
	xor.b32  	%r1506, %r1505, %r1499;
	shl.b64 	%rd111, %rd110, 2;
	add.s64 	%rd112, %rd1, %rd111;
	st.global.u32 	[%rd112+12288], %r1506;
	bar.warp.sync 	-1;
	ld.shared.u32 	%r1507, [%r294+13824];
	setp.eq.s32 	%p209, %r1507, 2147483647;
	selp.b32 	%r1508, -2147483648, %r1507, %p209;
	shr.u32 	%r1509, %r1508, %r298;
	and.b32  	%r1510, %r1509, %r97;
	shl.b32 	%r1511, %r1510, 3;
	add.s32 	%r1512, %r1439, %r1511;
	ld.shared.u64 	%rd113, [%r1512];
	add.s64 	%rd114, %rd113, %rd7;
	setp.gt.s32 	%p210, %r1507, -1;
	selp.b32 	%r1513, -1, -2147483648, %p210;
	xor.b32  	%r1514, %r1513, %r1507;
	shl.b64 	%rd115, %rd114, 2;
	add.s64 	%rd116, %rd1, %rd115;
	st.global.u32 	[%rd116+13824], %r1514;
	bar.warp.sync 	-1;
	ld.shared.u32 	%r1515, [%r294+15360];
	setp.eq.s32 	%p211, %r1515, 2147483647;
	selp.b32 	%r1516, -2147483648, %r1515, %p211;
	shr.u32 	%r1517, %r1516, %r298;
	and.b32  	%r1518, %r1517, %r97;
	shl.b32 	%r1519, %r1518, 3;
	add.s32 	%r1520, %r1439, %r1519;
	ld.shared.u64 	%rd117, [%r1520];
	add.s64 	%rd118, %rd117, %rd7;
	setp.gt.s32 	%p212, %r1515, -1;
	selp.b32 	%r1521, -1, -2147483648, %p212;
	xor.b32  	%r1522, %r1521, %r1515;
	shl.b64 	%rd119, %rd118, 2;
	add.s64 	%rd120, %rd1, %rd119;
	st.global.u32 	[%rd120+15360], %r1522;
	bar.warp.sync 	-1;
	ld.shared.u32 	%r1523, [%r294+16896];
	setp.eq.s32 	%p213, %r1523, 2147483647;
	selp.b32 	%r1524, -2147483648, %r1523, %p213;
	shr.u32 	%r1525, %r1524, %r298;
	and.b32  	%r1526, %r1525, %r97;
	shl.b32 	%r1527, %r1526, 3;
	add.s32 	%r1528, %r1439, %r1527;
	ld.shared.u64 	%rd121, [%r1528];
	add.s64 	%rd122, %rd121, %rd7;
	setp.gt.s32 	%p214, %r1523, -1;
	selp.b32 	%r1529, -1, -2147483648, %p214;
	xor.b32  	%r1530, %r1529, %r1523;
	shl.b64 	%rd123, %rd122, 2;
	add.s64 	%rd124, %rd1, %rd123;
	st.global.u32 	[%rd124+16896], %r1530;
	bar.warp.sync 	-1;
	ld.shared.u32 	%r1531, [%r294+18432];
	setp.eq.s32 	%p215, %r1531, 2147483647;
	selp.b32 	%r1532, -2147483648, %r1531, %p215;
	shr.u32 	%r1533, %r1532, %r298;
	and.b32  	%r1534, %r1533, %r97;
	shl.b32 	%r1535, %r1534, 3;
	add.s32 	%r1536, %r1439, %r1535;
	ld.shared.u64 	%rd125, [%r1536];
	add.s64 	%rd126, %rd125, %rd7;
	setp.gt.s32 	%p216, %r1531, -1;
	selp.b32 	%r1537, -1, -2147483648, %p216;
	xor.b32  	%r1538, %r1537, %r1531;
	shl.b64 	%rd127, %rd126, 2;
	add.s64 	%rd128, %rd1, %rd127;
	st.global.u32 	[%rd128+18432], %r1538;
	bar.warp.sync 	-1;
	ld.shared.u32 	%r1539, [%r294+19968];
	setp.eq.s32 	%p217, %r1539, 2147483647;
	selp.b32 	%r1540, -2147483648, %r1539, %p217;
	shr.u32 	%r1541, %r1540, %r298;
	and.b32  	%r1542, %r1541, %r97;
	shl.b32 	%r1543, %r1542, 3;
	add.s32 	%r1544, %r1439, %r1543;
	ld.shared.u64 	%rd129, [%r1544];
	add.s64 	%rd130, %rd129, %rd7;
	setp.gt.s32 	%p218, %r1539, -1;
	selp.b32 	%r1545, -1, -2147483648, %p218;
	xor.b32  	%r1546, %r1545, %r1539;
	shl.b64 	%rd131, %rd130, 2;
	add.s64 	%rd132, %rd1, %rd131;
	st.global.u32 	[%rd132+19968], %r1546;
	bar.warp.sync 	-1;
	ld.shared.u32 	%r1547, [%r294+21504];
	setp.eq.s32 	%p219, %r1547, 2147483647;
	selp.b32 	%r1548, -2147483648, %r1547, %p219;
	shr.u32 	%r1549, %r1548, %r298;
	and.b32  	%r1550, %r1549, %r97;
	shl.b32 	%r1551, %r1550, 3;
	add.s32 	%r1552, %r1439, %r1551;
	ld.shared.u64 	%rd133, [%r1552];
	add.s64 	%rd134, %rd133, %rd7;
	setp.gt.s32 	%p220, %r1547, -1;
	selp.b32 	%r1553, -1, -2147483648, %p220;
	xor.b32  	%r1554, %r1553, %r1547;
	shl.b64 	%rd135, %rd134, 2;
	add.s64 	%rd136, %rd1, %rd135;
	st.global.u32 	[%rd136+21504], %r1554;
	bar.warp.sync 	-1;
	ld.shared.u32 	%r1555, [%r294+23040];
	setp.eq.s32 	%p221, %r1555, 2147483647;
	selp.b32 	%r1556, -2147483648, %r1555, %p221;
	shr.u32 	%r1557, %r1556, %r298;
	and.b32  	%r1558, %r1557, %r97;
	shl.b32 	%r1559, %r1558, 3;
	add.s32 	%r1560, %r1439, %r1559;
	ld.shared.u64 	%rd137, [%r1560];
	add.s64 	%rd138, %rd137, %rd7;
	setp.gt.s32 	%p222, %r1555, -1;
	selp.b32 	%r1561, -1, -2147483648, %p222;
	xor.b32  	%r1562, %r1561, %r1555;
	shl.b64 	%rd139, %rd138, 2;
	add.s64 	%rd140, %rd1, %rd139;
	st.global.u32 	[%rd140+23040], %r1562;
	bar.warp.sync 	-1;
	ld.shared.u32 	%r1563, [%r294+24576];
	setp.eq.s32 	%p223, %r1563, 2147483647;
	selp.b32 	%r1564, -2147483648, %r1563, %p223;
	shr.u32 	%r1565, %r1564, %r298;
	and.b32  	%r1566, %r1565, %r97;
	shl.b32 	%r1567, %r1566, 3;
	add.s32 	%r1568, %r1439, %r1567;
	ld.shared.u64 	%rd141, [%r1568];
	add.s64 	%rd142, %rd141, %rd7;
	setp.gt.s32 	%p224, %r1563, -1;
	selp.b32 	%r1569, -1, -2147483648, %p224;
	xor.b32  	%r1570, %r1569, %r1563;
	shl.b64 	%rd143, %rd142, 2;
	add.s64 	%rd144, %rd1, %rd143;
	st.global.u32 	[%rd144+24576], %r1570;
	bar.warp.sync 	-1;
	ld.shared.u32 	%r1571, [%r294+26112];
	setp.eq.s32 	%p225, %r1571, 2147483647;
	selp.b32 	%r1572, -2147483648, %r1571, %p225;
	shr.u32 	%r1573, %r1572, %r298;
	and.b32  	%r1574, %r1573, %r97;
	shl.b32 	%r1575, %r1574, 3;
	add.s32 	%r1576, %r1439, %r1575;
	ld.shared.u64 	%rd145, [%r1576];
	add.s64 	%rd146, %rd145, %rd7;
	setp.gt.s32 	%p226, %r1571, -1;
	selp.b32 	%r1577, -1, -2147483648, %p226;
	xor.b32  	%r1578, %r1577, %r1571;
	shl.b64 	%rd147, %rd146, 2;
	add.s64 	%rd148, %rd1, %rd147;
	st.global.u32 	[%rd148+26112], %r1578;
	bar.warp.sync 	-1;
	bra.uni 	$L__BB5_196;
$L__BB5_159:
	ld.param.u32 	%r1764, [_ZN3cub18CUB_300001_SM_10006detail10radix_sort29DeviceRadixSortOnesweepKernelINS1_5radix10policy_hubIfNS0_8NullTypeEyE10Policy1000ELNS0_9SortOrderE0EfS6_yiiNS1_21identity_decomposer_tEEEvPT5_SC_PT3_PKSD_PT1_PKSH_PT2_PKSL_T4_iiT6__param_8];
	mad.lo.s32 	%r295, %r4, -6912, %r1764;
	setp.ge.s32 	%p227, %r1, %r295;
	@%p227 bra 	$L__BB5_161;
	ld.shared.u32 	%r1579, [%r294];
	setp.eq.s32 	%p228, %r1579, 2147483647;
	selp.b32 	%r1580, -2147483648, %r1579, %p228;
	shr.u32 	%r1581, %r1580, %r298;
	and.b32  	%r1582, %r1581, %r97;
	shl.b32 	%r1583, %r1582, 3;
	add.s32 	%r1585, %r1385, %r1583;
	ld.shared.u64 	%rd149, [%r1585+27648];
	setp.gt.s32 	%p229, %r1579, -1;
	selp.b32 	%r1586, -1, -2147483648, %p229;
	xor.b32  	%r1587, %r1586, %r1579;
	add.s64 	%rd150, %rd149, %rd7;
	shl.b64 	%rd151, %rd150, 2;
	add.s64 	%rd152, %rd1, %rd151;
	st.global.u32 	[%rd152], %r1587;
$L__BB5_161:
	bar.warp.sync 	-1;
	add.s32 	%r1588, %r1, 384;
	setp.ge.s32 	%p230, %r1588, %r295;
	@%p230 bra 	$L__BB5_163;
	ld.shared.u32 	%r1589, [%r294+1536];
	setp.eq.s32 	%p231, %r1589, 2147483647;
	selp.b32 	%r1590, -2147483648, %r1589, %p231;
	shr.u32 	%r1591, %r1590, %r298;
	and.b32  	%r1592, %r1591, %r97;
	shl.b32 	%r1593, %r1592, 3;
	add.s32 	%r1595, %r1385, %r1593;
	ld.shared.u64 	%rd153, [%r1595+27648];
	setp.gt.s32 	%p232, %r1589, -1;
	selp.b32 	%r1596, -1, -2147483648, %p232;
	xor.b32  	%r1597, %r1596, %r1589;
	add.s64 	%rd154, %rd153, %rd7;
	shl.b64 	%rd155, %rd154, 2;
	add.s64 	%rd156, %rd1, %rd155;
	st.global.u32 	[%rd156+1536], %r1597;
$L__BB5_163:
	bar.warp.sync 	-1;
	add.s32 	%r1598, %r1, 768;
	setp.ge.s32 	%p233, %r1598, %r295;
	@%p233 bra 	$L__BB5_165;
	ld.shared.u32 	%r1599, [%r294+3072];
	setp.eq.s32 	%p234, %r1599, 2147483647;
	selp.b32 	%r1600, -2147483648, %r1599, %p234;
	shr.u32 	%r1601, %r1600, %r298;
	and.b32  	%r1602, %r1601, %r97;
	shl.b32 	%r1603, %r1602, 3;
	add.s32 	%r1605, %r1385, %r1603;
	ld.shared.u64 	%rd157, [%r1605+27648];
	setp.gt.s32 	%p235, %r1599, -1;
	selp.b32 	%r1606, -1, -2147483648, %p235;
	xor.b32  	%r1607, %r1606, %r1599;
	add.s64 	%rd158, %rd157, %rd7;
	shl.b64 	%rd159, %rd158, 2;
	add.s64 	%rd160, %rd1, %rd159;
	st.global.u32 	[%rd160+3072], %r1607;
$L__BB5_165:
	bar.warp.sync 	-1;
	add.s32 	%r1608, %r1, 1152;
	setp.ge.s32 	%p236, %r1608, %r295;
	@%p236 bra 	$L__BB5_167;
	ld.shared.u32 	%r1609, [%r294+4608];
	setp.eq.s32 	%p237, %r1609, 2147483647;
	selp.b32 	%r1610, -2147483648, %r1609, %p237;
	shr.u32 	%r1611, %r1610, %r298;
	and.b32  	%r1612, %r1611, %r97;
	shl.b32 	%r1613, %r1612, 3;
	add.s32 	%r1615, %r1385, %r1613;
	ld.shared.u64 	%rd161, [%r1615+27648];
	setp.gt.s32 	%p238, %r1609, -1;
	selp.b32 	%r1616, -1, -2147483648, %p238;
	xor.b32  	%r1617, %r1616, %r1609;
	add.s64 	%rd162, %rd161, %rd7;
	shl.b64 	%rd163, %rd162, 2;
	add.s64 	%rd164, %rd1, %rd163;
	st.global.u32 	[%rd164+4608], %r1617;
$L__BB5_167:
	bar.warp.sync 	-1;
	add.s32 	%r1618, %r1, 1536;
	setp.ge.s32 	%p239, %r1618, %r295;
	@%p239 bra 	$L__BB5_169;
	ld.shared.u32 	%r1619, [%r294+6144];
	setp.eq.s32 	%p240, %r1619, 2147483647;
	selp.b32 	%r1620, -2147483648, %r1619, %p240;
	shr.u32 	%r1621, %r1620, %r298;
	and.b32  	%r1622, %r1621, %r97;
	shl.b32 	%r1623, %r1622, 3;
	add.s32 	%r1625, %r1385, %r1623;
	ld.shared.u64 	%rd165, [%r1625+27648];
	setp.gt.s32 	%p241, %r1619, -1;
	selp.b32 	%r1626, -1, -2147483648, %p241;
	xor.b32  	%r1627, %r1626, %r1619;
	add.s64 	%rd166, %rd165, %rd7;
	shl.b64 	%rd167, %rd166, 2;
	add.s64 	%rd168, %rd1, %rd167;
	st.global.u32 	[%rd168+6144], %r1627;
$L__BB5_169:
	bar.warp.sync 	-1;
	add.s32 	%r1628, %r1, 1920;
	setp.ge.s32 	%p242, %r1628, %r295;
	@%p242 bra 	$L__BB5_171;
	ld.shared.u32 	%r1629, [%r294+7680];
	setp.eq.s32 	%p243, %r1629, 2147483647;
	selp.b32 	%r1630, -2147483648, %r1629, %p243;
	shr.u32 	%r1631, %r1630, %r298;
	and.b32  	%r1632, %r1631, %r97;
	shl.b32 	%r1633, %r1632, 3;
	add.s32 	%r1635, %r1385, %r1633;
	ld.shared.u64 	%rd169, [%r1635+27648];
	setp.gt.s32 	%p244, %r1629, -1;
	selp.b32 	%r1636, -1, -2147483648, %p244;
	xor.b32  	%r1637, %r1636, %r1629;
	add.s64 	%rd170, %rd169, %rd7;
	shl.b64 	%rd171, %rd170, 2;
	add.s64 	%rd172, %rd1, %rd171;
	st.global.u32 	[%rd172+7680], %r1637;
$L__BB5_171:
	bar.warp.sync 	-1;
	add.s32 	%r1638, %r1, 2304;
	setp.ge.s32 	%p245, %r1638, %r295;
	@%p245 bra 	$L__BB5_173;
	ld.shared.u32 	%r1639, [%r294+9216];
	setp.eq.s32 	%p246, %r1639, 2147483647;
	selp.b32 	%r1640, -2147483648, %r1639, %p246;
	shr.u32 	%r1641, %r1640, %r298;
	and.b32  	%r1642, %r1641, %r97;
	shl.b32 	%r1643, %r1642, 3;
	add.s32 	%r1645, %r1385, %r1643;
	ld.shared.u64 	%rd173, [%r1645+27648];
	setp.gt.s32 	%p247, %r1639, -1;
	selp.b32 	%r1646, -1, -2147483648, %p247;
	xor.b32  	%r1647, %r1646, %r1639;
	add.s64 	%rd174, %rd173, %rd7;
	shl.b64 	%rd175, %rd174, 2;
	add.s64 	%rd176, %rd1, %rd175;
	st.global.u32 	[%rd176+9216], %r1647;
$L__BB5_173:
	bar.warp.sync 	-1;
	add.s32 	%r1648, %r1, 2688;
	setp.ge.s32 	%p248, %r1648, %r295;
	@%p248 bra 	$L__BB5_175;
	ld.shared.u32 	%r1649, [%r294+10752];
	setp.eq.s32 	%p249, %r1649, 2147483647;
	selp.b32 	%r1650, -2147483648, %r1649, %p249;
	shr.u32 	%r1651, %r1650, %r298;
	and.b32  	%r1652, %r1651, %r97;
	shl.b32 	%r1653, %r1652, 3;
	add.s32 	%r1655, %r1385, %r1653;
	ld.shared.u64 	%rd177, [%r1655+27648];
	setp.gt.s32 	%p250, %r1649, -1;
	selp.b32 	%r1656, -1, -2147483648, %p250;
	xor.b32  	%r1657, %r1656, %r1649;
	add.s64 	%rd178, %rd177, %rd7;
	shl.b64 	%rd179, %rd178, 2;
	add.s64 	%rd180, %rd1, %rd179;
	st.global.u32 	[%rd180+10752], %r1657;
$L__BB5_175:
	bar.warp.sync 	-1;
	or.b32  	%r1658, %r1, 3072;
	setp.ge.s32 	%p251, %r1658, %r295;
	@%p251 bra 	$L__BB5_177;
	ld.shared.u32 	%r1659, [%r294+12288];
	setp.eq.s32 	%p252, %r1659, 2147483647;
	selp.b32 	%r1660, -2147483648, %r1659, %p252;
	shr.u32 	%r1661, %r1660, %r298;
	and.b32  	%r1662, %r1661, %r97;
	shl.b32 	%r1663, %r1662, 3;
	add.s32 	%r1665, %r1385, %r1663;
	ld.shared.u64 	%rd181, [%r1665+27648];
	setp.gt.s32 	%p253, %r1659, -1;
	selp.b32 	%r1666, -1, -2147483648, %p253;
	xor.b32  	%r1667, %r1666, %r1659;
	add.s64 	%rd182, %rd181, %rd7;
	shl.b64 	%rd183, %rd182, 2;
	add.s64 	%rd184, %rd1, %rd183;
	st.global.u32 	[%rd184+12288], %r1667;
$L__BB5_177:
	bar.warp.sync 	-1;
	add.s32 	%r1668, %r1, 3456;
	setp.ge.s32 	%p254, %r1668, %r295;
	@%p254 bra 	$L__BB5_179;
	ld.shared.u32 	%r1669, [%r294+13824];
	setp.eq.s32 	%p255, %r1669, 2147483647;
	selp.b32 	%r1670, -2147483648, %r1669, %p255;
	shr.u32 	%r1671, %r1670, %r298;
	and.b32  	%r1672, %r1671, %r97;
	shl.b32 	%r1673, %r1672, 3;
	add.s32 	%r1675, %r1385, %r1673;
	ld.shared.u64 	%rd185, [%r1675+27648];
	setp.gt.s32 	%p256, %r1669, -1;
	selp.b32 	%r1676, -1, -2147483648, %p256;
	xor.b32  	%r1677, %r1676, %r1669;
	add.s64 	%rd186, %rd185, %rd7;
	shl.b64 	%rd187, %rd186, 2;
	add.s64 	%rd188, %rd1, %rd187;
	st.global.u32 	[%rd188+13824], %r1677;
$L__BB5_179:
	bar.warp.sync 	-1;
	add.s32 	%r1678, %r1, 3840;
	setp.ge.s32 	%p257, %r1678, %r295;
	@%p257 bra 	$L__BB5_181;
	ld.shared.u32 	%r1679, [%r294+15360];
	setp.eq.s32 	%p258, %r1679, 2147483647;
	selp.b32 	%r1680, -2147483648, %r1679, %p258;
	shr.u32 	%r1681, %r1680, %r298;
	and.b32  	%r1682, %r1681, %r97;
	shl.b32 	%r1683, %r1682, 3;
	add.s32 	%r1685, %r1385, %r1683;
	ld.shared.u64 	%rd189, [%r1685+27648];
	setp.gt.s32 	%p259, %r1679, -1;
	selp.b32 	%r1686, -1, -2147483648, %p259;
	xor.b32  	%r1687, %r1686, %r1679;
	add.s64 	%rd190, %rd189, %rd7;
	shl.b64 	%rd191, %rd190, 2;
	add.s64 	%rd192, %rd1, %rd191;
	st.global.u32 	[%rd192+15360], %r1687;
$L__BB5_181:
	bar.warp.sync 	-1;
	add.s32 	%r1688, %r1, 4224;
	setp.ge.s32 	%p260, %r1688, %r295;
	@%p260 bra 	$L__BB5_183;
	ld.shared.u32 	%r1689, [%r294+16896];
	setp.eq.s32 	%p261, %r1689, 2147483647;
	selp.b32 	%r1690, -2147483648, %r1689, %p261;
	shr.u32 	%r1691, %r1690, %r298;
	and.b32  	%r1692, %r1691, %r97;
	shl.b32 	%r1693, %r1692, 3;
	add.s32 	%r1695, %r1385, %r1693;
	ld.shared.u64 	%rd193, [%r1695+27648];
	setp.gt.s32 	%p262, %r1689, -1;
	selp.b32 	%r1696, -1, -2147483648, %p262;
	xor.b32  	%r1697, %r1696, %r1689;
	add.s64 	%rd194, %rd193, %rd7;
	shl.b64 	%rd195, %rd194, 2;
	add.s64 	%rd196, %rd1, %rd195;
	st.global.u32 	[%rd196+16896], %r1697;
$L__BB5_183:
	bar.warp.sync 	-1;
	add.s32 	%r1698, %r1, 4608;
	setp.ge.s32 	%p263, %r1698, %r295;
	@%p263 bra 	$L__BB5_185;
	ld.shared.u32 	%r1699, [%r294+18432];
	setp.eq.s32 	%p264, %r1699, 2147483647;
	selp.b32 	%r1700, -2147483648, %r1699, %p264;
	shr.u32 	%r1701, %r1700, %r298;
	and.b32  	%r1702, %r1701, %r97;
	shl.b32 	%r1703, %r1702, 3;
	add.s32 	%r1705, %r1385, %r1703;
	ld.shared.u64 	%rd197, [%r1705+27648];
	setp.gt.s32 	%p265, %r1699, -1;
	selp.b32 	%r1706, -1, -2147483648, %p265;
	xor.b32  	%r1707, %r1706, %r1699;
	add.s64 	%rd198, %rd197, %rd7;
	shl.b64 	%rd199, %rd198, 2;
	add.s64 	%rd200, %rd1, %rd199;
	st.global.u32 	[%rd200+18432], %r1707;
$L__BB5_185:
	bar.warp.sync 	-1;
	add.s32 	%r1708, %r1, 4992;
	setp.ge.s32 	%p266, %r1708, %r295;
	@%p266 bra 	$L__BB5_187;
	ld.shared.u32 	%r1709, [%r294+19968];
	setp.eq.s32 	%p267, %r1709, 2147483647;
	selp.b32 	%r1710, -2147483648, %r1709, %p267;
	shr.u32 	%r1711, %r1710, %r298;
	and.b32  	%r1712, %r1711, %r97;
	shl.b32 	%r1713, %r1712, 3;
	add.s32 	%r1715, %r1385, %r1713;
	ld.shared.u64 	%rd201, [%r1715+27648];
	setp.gt.s32 	%p268, %r1709, -1;
	selp.b32 	%r1716, -1, -2147483648, %p268;
	xor.b32  	%r1717, %r1716, %r1709;
	add.s64 	%rd202, %rd201, %rd7;
	shl.b64 	%rd203, %rd202, 2;
	add.s64 	%rd204, %rd1, %rd203;
	st.global.u32 	[%rd204+19968], %r1717;
$L__BB5_187:
	bar.warp.sync 	-1;
	add.s32 	%r1718, %r1, 5376;
	setp.ge.s32 	%p269, %r1718, %r295;
	@%p269 bra 	$L__BB5_189;
	ld.shared.u32 	%r1719, [%r294+21504];
	setp.eq.s32 	%p270, %r1719, 2147483647;
	selp.b32 	%r1720, -2147483648, %r1719, %p270;
	shr.u32 	%r1721, %r1720, %r298;
	and.b32  	%r1722, %r1721, %r97;
	shl.b32 	%r1723, %r1722, 3;
	add.s32 	%r1725, %r1385, %r1723;
	ld.shared.u64 	%rd205, [%r1725+27648];
	setp.gt.s32 	%p271, %r1719, -1;
	selp.b32 	%r1726, -1, -2147483648, %p271;
	xor.b32  	%r1727, %r1726, %r1719;
	add.s64 	%rd206, %rd205, %rd7;
	shl.b64 	%rd207, %rd206, 2;
	add.s64 	%rd208, %rd1, %rd207;
	st.global.u32 	[%rd208+21504], %r1727;
$L__BB5_189:
	bar.warp.sync 	-1;
	add.s32 	%r1728, %r1, 5760;
	setp.ge.s32 	%p272, %r1728, %r295;
	@%p272 bra 	$L__BB5_191;
	ld.shared.u32 	%r1729, [%r294+23040];
	setp.eq.s32 	%p273, %r1729, 2147483647;
	selp.b32 	%r1730, -2147483648, %r1729, %p273;
	shr.u32 	%r1731, %r1730, %r298;
	and.b32  	%r1732, %r1731, %r97;
	shl.b32 	%r1733, %r1732, 3;
	add.s32 	%r1735, %r1385, %r1733;
	ld.shared.u64 	%rd209, [%r1735+27648];
	setp.gt.s32 	%p274, %r1729, -1;
	selp.b32 	%r1736, -1, -2147483648, %p274;
	xor.b32  	%r1737, %r1736, %r1729;
	add.s64 	%rd210, %rd209, %rd7;
	shl.b64 	%rd211, %rd210, 2;
	add.s64 	%rd212, %rd1, %rd211;
	st.global.u32 	[%rd212+23040], %r1737;
$L__BB5_191:
	bar.warp.sync 	-1;
	or.b32  	%r1738, %r1, 6144;
	setp.ge.s32 	%p275, %r1738, %r295;
	@%p275 bra 	$L__BB5_193;
	ld.shared.u32 	%r1739, [%r294+24576];
	setp.eq.s32 	%p276, %r1739, 2147483647;
	selp.b32 	%r1740, -2147483648, %r1739, %p276;
	shr.u32 	%r1741, %r1740, %r298;
	and.b32  	%r1742, %r1741, %r97;
	shl.b32 	%r1743, %r1742, 3;
	add.s32 	%r1745, %r1385, %r1743;
	ld.shared.u64 	%rd213, [%r1745+27648];
	setp.gt.s32 	%p277, %r1739, -1;
	selp.b32 	%r1746, -1, -2147483648, %p277;
	xor.b32  	%r1747, %r1746, %r1739;
	add.s64 	%rd214, %rd213, %rd7;
	shl.b64 	%rd215, %rd214, 2;
	add.s64 	%rd216, %rd1, %rd215;
	st.global.u32 	[%rd216+24576], %r1747;
$L__BB5_193:
	bar.warp.sync 	-1;
	add.s32 	%r1748, %r1, 6528;
	ld.shared.u32 	%r296, [%r294+26112];
	setp.eq.s32 	%p278, %r296, 2147483647;
	selp.b32 	%r1749, -2147483648, %r296, %p278;
	shr.u32 	%r1750, %r1749, %r298;
	and.b32  	%r1751, %r1750, %r97;
	shl.b32 	%r1752, %r1751, 3;
	add.s32 	%r1754, %r1385, %r1752;
	ld.shared.u64 	%rd217, [%r1754+27648];
	add.s64 	%rd19, %rd217, %rd7;
	setp.ge.s32 	%p279, %r1748, %r295;
	@%p279 bra 	$L__BB5_195;
	setp.gt.s32 	%p280, %r296, -1;
	selp.b32 	%r1755, -1, -2147483648, %p280;
	xor.b32  	%r1756, %r1755, %r296;
	shl.b64 	%rd218, %rd19, 2;
	add.s64 	%rd219, %rd1, %rd218;
	st.global.u32 	[%rd219+26112], %r1756;
$L__BB5_195:
	bar.warp.sync 	-1;
$L__BB5_196:
	ret;

}


// ===== COMPILED SASS (sm_100) =====

	.target	sm_100

	.elftype	@"ET_EXEC"


//--------------------- .note.nv.tkinfo           --------------------------
	.section	.note.nv.tkinfo,"",@"SHT_NOTE"
	.sectionflags	@"SHF_NOTE_NV_TKINFO"
	.tkinfo
        /*0018*/ 	.word	0x00000002
        /*0030*/ 	.string	""
        /*0030*/ 	.string	"ptxas"
        /*0030*/ 	.string	"Cuda compilation tools, release 13.0, V13.0.88"
        /*0030*/ 	.string	"Build cuda_13.0.r13.0/compiler.36424714_0"
        /*0030*/ 	.string	"-arch sm_100 -m 64 "



//--------------------- .note.nv.cuinfo           --------------------------
	.section	.note.nv.cuinfo,"",@"SHT_NOTE"
	.sectionflags	@"SHF_NOTE_NV_CUINFO"
        /*0018*/ 	.short	0x0002
        /*001a*/ 	.short	0x0064
        /*001c*/ 	.short	0x0082
	.zero		2


//--------------------- .nv.info                  --------------------------
	.section	.nv.info,"",@"SHT_CUDA_INFO"
	.align	4


	//----- nvinfo : EIATTR_REGCOUNT
	.align		4
        /*0000*/ 	.byte	0x04, 0x2f
        /*0002*/ 	.short	(.L_46 - .L_45)
	.align		4
.L_45:
        /*0004*/ 	.word	index@(_Z8countDisffPfS_S_i)
        /*0008*/ 	.word	0x0000000b


	//----- nvinfo : EIATTR_FRAME_SIZE
	.align		4
.L_46:
        /*000c*/ 	.byte	0x04, 0x11
        /*000e*/ 	.short	(.L_48 - .L_47)
	.align		4
.L_47:
        /*0010*/ 	.word	index@($__internal_0_$__cuda_sm20_sqrt_rn_f32_slowpath)
        /*0014*/ 	.word	0x00000000


	//----- nvinfo : EIATTR_FRAME_SIZE
	.align		4
.L_48:
        /*0018*/ 	.byte	0x04, 0x11
        /*001a*/ 	.short	(.L_50 - .L_49)
	.align		4
.L_49:
        /*001c*/ 	.word	index@(_Z8countDisffPfS_S_i)
        /*0020*/ 	.word	0x00000000


	//----- nvinfo : EIATTR_REGCOUNT
	.align		4
.L_50:
        /*0024*/ 	.byte	0x04, 0x2f
        /*0026*/ 	.short	(.L_52 - .L_51)
	.align		4
.L_51:
        /*0028*/ 	.word	index@(_ZN3cub18CUB_300001_SM_10006detail11EmptyKernelIvEEvv)
        /*002c*/ 	.word	0x00000004


	//----- nvinfo : EIATTR_FRAME_SIZE
	.align		4
.L_52:
        /*0030*/ 	.byte	0x04, 0x11
        /*0032*/ 	.short	(.L_54 - .L_53)
	.align		4
.L_53:
        /*0034*/ 	.word	index@(_ZN3cub18CUB_300001_SM_10006detail11EmptyKernelIvEEvv)
        /*0038*/ 	.word	0x00000000


	//----- nvinfo : EIATTR_REGCOUNT
	.align		4
.L_54:
        /*003c*/ 	.byte	0x04, 0x2f
        /*003e*/ 	.short	(.L_56 - .L_55)
	.align		4
.L_55:
        /*0040*/ 	.word	index@(_ZN3cub18CUB_300001_SM_10006detail10radix_sort31DeviceRadixSortSingleTileKernelINS1_5radix10policy_hubIfNS0_8NullTypeEyE10Policy1000ELNS0_9SortOrderE0EfS6_yNS1_21identity_decomposer_tEEEvPKT1_PSB_PKT2_PSF_T3_iiT4_)
        /*0044*/ 	.word	0x0000007f


	//----- nvinfo : EIATTR_FRAME_SIZE
	.align		4
.L_56:
        /*0048*/ 	.byte	0x04, 0x11
        /*004a*/ 	.short	(.L_58 - .L_57)
	.align		4
.L_57:
        /*004c*/ 	.word	index@(_ZN3cub18CUB_300001_SM_10006detail10radix_sort31DeviceRadixSortSingleTileKernelINS1_5radix10policy_hubIfNS0_8NullTypeEyE10Policy1000ELNS0_9SortOrderE0EfS6_yNS1_21identity_decomposer_tEEEvPKT1_PSB_PKT2_PSF_T3_iiT4_)
        /*0050*/ 	.word	0x00000000


	//----- nvinfo : EIATTR_REGCOUNT
	.align		4
.L_58:
        /*0054*/ 	.byte	0x04, 0x2f
        /*0056*/ 	.short	(.L_60 - .L_59)
	.align		4
.L_59:
        /*0058*/ 	.word	index@(_ZN3cub18CUB_300001_SM_10006detail10radix_sort30DeviceRadixSortHistogramKernelINS1_5radix10policy_hubIfNS0_8NullTypeEyE10Policy1000ELNS0_9SortOrderE0EfyNS1_21identity_decomposer_tEEEvPT2_PKT1_SB_iiT3_)
        /*005c*/ 	.word	0x00000020


	//----- nvinfo : EIATTR_FRAME_SIZE
	.align		4
.L_60:
        /*0060*/ 	.byte	0x04, 0x11
        /*0062*/ 	.short	(.L_62 - .L_61)
	.align		4
.L_61:
        /*0064*/ 	.word	index@(_ZN3cub18CUB_300001_SM_10006detail10radix_sort30DeviceRadixSortHistogramKernelINS1_5radix10policy_hubIfNS0_8NullTypeEyE10Policy1000ELNS0_9SortOrderE0EfyNS1_21identity_decomposer_tEEEvPT2_PKT1_SB_iiT3_)
        /*0068*/ 	.word	0x00000000


	//----- nvinfo : EIATTR_REGCOUNT
	.align		4
.L_62:
        /*006c*/ 	.byte	0x04, 0x2f
        /*006e*/ 	.short	(.L_64 - .L_63)
	.align		4
.L_63:
        /*0070*/ 	.word	index@(_ZN3cub18CUB_300001_SM_10006detail10radix_sort33DeviceRadixSortExclusiveSumKernelINS1_5radix10policy_hubIfNS0_8NullTypeEyE10Policy1000EyEEvPT0_)
        /*0074*/ 	.word	0x00000020


	//----- nvinfo : EIATTR_FRAME_SIZE
	.align		4
.L_64:
        /*0078*/ 	.byte	0x04, 0x11
        /*007a*/ 	.short	(.L_66 - .L_65)
	.align		4
.L_65:
        /*007c*/ 	.word	index@(_ZN3cub18CUB_300001_SM_10006detail10radix_sort33DeviceRadixSortExclusiveSumKernelINS1_5radix10policy_hubIfNS0_8NullTypeEyE10Policy1000EyEEvPT0_)
        /*0080*/ 	.word	0x00000000


	//----- nvinfo : EIATTR_REGCOUNT
	.align		4
.L_66:
        /*0084*/ 	.byte	0x04, 0x2f
        /*0086*/ 	.short	(.L_68 - .L_67)
	.align		4
.L_67:
        /*0088*/ 	.word	index@(_ZN3cub18CUB_300001_SM_10006detail10radix_sort29DeviceRadixSortOnesweepKernelINS1_5radix10policy_hubIfNS0_8NullTypeEyE10Policy1000ELNS0_9SortOrderE0EfS6_yiiNS1_21identity_decomposer_tEEEvPT5_SC_PT3_PKSD_PT1_PKSH_PT2_PKSL_T4_iiT6_)
        /*008c*/ 	.word	0x00000038


	//----- nvinfo : EIATTR_FRAME_SIZE
	.align		4
.L_68:
        /*0090*/ 	.byte	0x04, 0x11
        /*0092*/ 	.short	(.L_70 - .L_69)
	.align		4
.L_69:
        /*0094*/ 	.word	index@(_ZN3cub18CUB_300001_SM_10006detail10radix_sort29DeviceRadixSortOnesweepKernelINS1_5radix10policy_hubIfNS0_8NullTypeEyE10Policy1000ELNS0_9SortOrderE0EfS6_yiiNS1_21identity_decomposer_tEEEvPT5_SC_PT3_PKSD_PT1_PKSH_PT2_PKSL_T4_iiT6_)
        /*0098*/ 	.word	0x00000000


	//----- nvinfo : EIATTR_MIN_STACK_SIZE
	.align		4
.L_70:
        /*009c*/ 	.byte	0x04, 0x12
        /*009e*/ 	.short	(.L_72 - .L_71)
	.align		4
.L_71:
        /*00a0*/ 	.word	index@(_ZN3cub18CUB_300001_SM_10006detail10radix_sort29DeviceRadixSortOnesweepKernelINS1_5radix10policy_hubIfNS0_8NullTypeEyE10Policy1000ELNS0_9SortOrderE0EfS6_yiiNS1_21identity_decomposer_tEEEvPT5_SC_PT3_PKSD_PT1_PKSH_PT2_PKSL_T4_iiT6_)
        /*00a4*/ 	.word	0x00000000


	//----- nvinfo : EIATTR_MIN_STACK_SIZE
	.align		4
.L_72:
        /*00a8*/ 	.byte	0x04, 0x12
        /*00aa*/ 	.short	(.L_74 - .L_73)
	.align		4
.L_73:
        /*00ac*/ 	.word	index@(_ZN3cub18CUB_300001_SM_10006detail10radix_sort33DeviceRadixSortExclusiveSumKernelINS1_5radix10policy_hubIfNS0_8NullTypeEyE10Policy1000EyEEvPT0_)
        /*00b0*/ 	.word	0x00000000


	//----- nvinfo : EIATTR_MIN_STACK_SIZE
	.align		4
.L_74:
        /*00b4*/ 	.byte	0x04, 0x12
        /*00b6*/ 	.short	(.L_76 - .L_75)
	.align		4
.L_75:
        /*00b8*/ 	.word	index@(_ZN3cub18CUB_300001_SM_10006detail10radix_sort30DeviceRadixSortHistogramKernelINS1_5radix10policy_hubIfNS0_8NullTypeEyE10Policy1000ELNS0_9SortOrderE0EfyNS1_21identity_decomposer_tEEEvPT2_PKT1_SB_iiT3_)
        /*00bc*/ 	.word	0x00000000


	//----- nvinfo : EIATTR_MIN_STACK_SIZE
	.align		4
.L_76:
        /*00c0*/ 	.byte	0x04, 0x12
        /*00c2*/ 	.short	(.L_78 - .L_77)
	.align		4
.L_77:
        /*00c4*/ 	.word	index@(_ZN3cub18CUB_300001_SM_10006detail10radix_sort31DeviceRadixSortSingleTileKernelINS1_5radix10policy_hubIfNS0_8NullTypeEyE10Policy1000ELNS0_9SortOrderE0EfS6_yNS1_21identity_decomposer_tEEEvPKT1_PSB_PKT2_PSF_T3_iiT4_)
        /*00c8*/ 	.word	0x00000000


	//----- nvinfo : EIATTR_MIN_STACK_SIZE
	.align		4
.L_78:
        /*00cc*/ 	.byte	0x04, 0x12
        /*00ce*/ 	.short	(.L_80 - .L_79)
	.align		4
.L_79:
        /*00d0*/ 	.word	index@(_ZN3cub18CUB_300001_SM_10006detail11EmptyKernelIvEEvv)
        /*00d4*/ 	.word	0x00000000


	//----- nvinfo : EIATTR_MIN_STACK_SIZE
	.align		4
.L_80:
        /*00d8*/ 	.byte	0x04, 0x12
        /*00da*/ 	.short	(.L_82 - .L_81)
	.align		4
.L_81:
        /*00dc*/ 	.word	index@(_Z8countDisffPfS_S_i)
        /*00e0*/ 	.word	0x00000000
.L_82:


//--------------------- .nv.compat                --------------------------
	.section	.nv.compat,"",@"SHT_CUDA_COMPAT_INFO"
	.align	4
        /*0000*/ 	.byte	0x02, 0x09, 0x00, 0x00, 0x02, 0x02, 0x01, 0x00, 0x02, 0x05, 0x05, 0x00, 0x03, 0x07, 0x01, 0x01
        /*0010*/ 	.byte	0x02, 0x03, 0x00, 0x00, 0x02, 0x06, 0x01, 0x00, 0x04, 0x0b, 0x08, 0x00, 0x01, 0x00, 0x00, 0x00
        /*0020*/ 	.byte	0x00, 0x00, 0x00, 0x00


//--------------------- .nv.info._ZN3cub18CUB_300001_SM_10006detail10radix_sort29DeviceRadixSortOnesweepKernelINS1_5radix10policy_hubIfNS0_8NullTypeEyE10Policy1000ELNS0_9SortOrderE0EfS6_yiiNS1_21identity_decomposer_tEEEvPT5_SC_PT3_PKSD_PT1_PKSH_PT2_PKSL_T4_iiT6_ --------------------------
	.section	.nv.info._ZN3cub18CUB_300001_SM_10006detail10radix_sort29DeviceRadixSortOnesweepKernelINS1_5radix10policy_hubIfNS0_8NullTypeEyE10Policy1000ELNS0_9SortOrderE0EfS6_yiiNS1_21identity_decomposer_tEEEvPT5_SC_PT3_PKSD_PT1_PKSH_PT2_PKSL_T4_iiT6_,"",@"SHT_CUDA_INFO"
	.sectionflags	@""
	.align	4


	//----- nvinfo : EIATTR_CUDA_API_VERSION
	.align		4
        /*0000*/ 	.byte	0x04, 0x37
        /*0002*/ 	.short	(.L_84 - .L_83)
.L_83:
        /*0004*/ 	.word	0x00000082


	//----- nvinfo : EIATTR_KPARAM_INFO
	.align		4
.L_84:
        /*0008*/ 	.byte	0x04, 0x17
        /*000a*/ 	.short	(.L_86 - .L_85)
.L_85:
        /*000c*/ 	.word	0x00000000
        /*0010*/ 	.short	0x000b
        /*0012*/ 	.short	0x004c
        /*0014*/ 	.byte	0x00, 0xf0, 0x05, 0x00


	//----- nvinfo : EIATTR_KPARAM_INFO
	.align		4
.L_86:
        /*0018*/ 	.byte	0x04, 0x17
        /*001a*/ 	.short	(.L_88 - .L_87)
.L_87:
        /*001c*/ 	.word	0x00000000
        /*0020*/ 	.short	0x000a
        /*0022*/ 	.short	0x0048
        /*0024*/ 	.byte	0x00, 0xf0, 0x11, 0x00


	//----- nvinfo : EIATTR_KPARAM_INFO
	.align		4
.L_88:
        /*0028*/ 	.byte	0x04, 0x17
        /*002a*/ 	.short	(.L_90 - .L_89)
.L_89:
        /*002c*/ 	.word	0x00000000
        /*0030*/ 	.short	0x0009
        /*0032*/ 	.short	0x0044
        /*0034*/ 	.byte	0x00, 0xf0, 0x11, 0x00


	//----- nvinfo : EIATTR_KPARAM_INFO
	.align		4
.L_90:
        /*0038*/ 	.byte	0x04, 0x17
        /*003a*/ 	.short	(.L_92 - .L_91)
.L_91:
        /*003c*/ 	.word	0x00000000
        /*0040*/ 	.short	0x0008
        /*0042*/ 	.short	0x0040
        /*0044*/ 	.byte	0x00, 0xf0, 0x11, 0x00


	//----- nvinfo : EIATTR_KPARAM_INFO
	.align		4
.L_92:
        /*0048*/ 	.byte	0x04, 0x17
        /*004a*/ 	.short	(.L_94 - .L_93)
.L_93:
        /*004c*/ 	.word	0x00000000
        /*0050*/ 	.short	0x0007
        /*0052*/ 	.short	0x0038
        /*0054*/ 	.byte	0x00, 0xf5, 0x21, 0x00


	//----- nvinfo : EIATTR_KPARAM_INFO
	.align		4
.L_94:
        /*0058*/ 	.byte	0x04, 0x17
        /*005a*/ 	.short	(.L_96 - .L_95)
.L_95:
        /*005c*/ 	.word	0x00000000
        /*0060*/ 	.short	0x0006
        /*0062*/ 	.short	0x0030
        /*0064*/ 	.byte	0x00, 0xf5, 0x21, 0x00


	//----- nvinfo : EIATTR_KPARAM_INFO
	.align		4
.L_96:
        /*0068*/ 	.byte	0x04, 0x17
        /*006a*/ 	.short	(.L_98 - .L_97)
.L_97:
        /*006c*/ 	.word	0x00000000
        /*0070*/ 	.short	0x0005
        /*0072*/ 	.short	0x0028
        /*0074*/ 	.byte	0x00, 0xf5, 0x21, 0x00


	//----- nvinfo : EIATTR_KPARAM_INFO
	.align		4
.L_98:
        /*0078*/ 	.byte	0x04, 0x17
        /*007a*/ 	.short	(.L_100 - .L_99)
.L_99:
        /*007c*/ 	.word	0x00000000
        /*0080*/ 	.short	0x0004
        /*0082*/ 	.short	0x0020
        /*0084*/ 	.byte	0x00, 0xf5, 0x21, 0x00


	//----- nvinfo : EIATTR_KPARAM_INFO
	.align		4
.L_100:
        /*0088*/ 	.byte	0x04, 0x17
        /*008a*/ 	.short	(.L_102 - .L_101)
.L_101:
        /*008c*/ 	.word	0x00000000
        /*0090*/ 	.short	0x0003
        /*0092*/ 	.short	0x0018
        /*0094*/ 	.byte	0x00, 0xf5, 0x21, 0x00


	//----- nvinfo : EIATTR_KPARAM_INFO
	.align		4
.L_102:
        /*0098*/ 	.byte	0x04, 0x17
        /*009a*/ 	.short	(.L_104 - .L_103)
.L_103:
        /*009c*/ 	.word	0x00000000
        /*00a0*/ 	.short	0x0002
        /*00a2*/ 	.short	0x0010
        /*00a4*/ 	.byte	0x00, 0xf5, 0x21, 0x00


	//----- nvinfo : EIATTR_KPARAM_INFO
	.align		4
.L_104:
        /*00a8*/ 	.byte	0x04, 0x17
        /*00aa*/ 	.short	(.L_106 - .L_105)
.L_105:
        /*00ac*/ 	.word	0x00000000
        /*00b0*/ 	.short	0x0001
        /*00b2*/ 	.short	0x0008
        /*00b4*/ 	.byte	0x00, 0xf5, 0x21, 0x00


	//----- nvinfo : EIATTR_KPARAM_INFO
	.align		4
.L_106:
        /*00b8*/ 	.byte	0x04, 0x17
        /*00ba*/ 	.short	(.L_108 - .L_107)
.L_107:
        /*00bc*/ 	.word	0x00000000
        /*00c0*/ 	.short	0x0000
        /*00c2*/ 	.short	0x0000
        /*00c4*/ 	.byte	0x00, 0xf5, 0x21, 0x00


	//----- nvinfo : EIATTR_SPARSE_MMA_MASK
	.align		4
.L_108:
        /*00c8*/ 	.byte	0x03, 0x50
        /*00ca*/ 	.short	0x0000


	//----- nvinfo : EIATTR_MAXREG_COUNT
	.align		4
        /*00cc*/ 	.byte	0x03, 0x1b
        /*00ce*/ 	.short	0x00a8


	//----- nvinfo : EIATTR_NUM_BARRIERS
	.align		4
        /*00d0*/ 	.byte	0x02, 0x4c
        /*00d2*/ 	.byte	0x01
	.zero		1


	//----- nvinfo : EIATTR_MERCURY_ISA_VERSION
	.align		4
        /*00d4*/ 	.byte	0x03, 0x5f
        /*00d6*/ 	.short	0x0101


	//----- nvinfo : EIATTR_COOP_GROUP_MASK_REGIDS
	.align		4
        /*00d8*/ 	.byte	0x04, 0x29
        /*00da*/ 	.short	(.L_110 - .L_109)


	//   ....[0]....
.L_109:
        /*00dc*/ 	.word	0xffffffff


	//   ....[1]....
        /*00e0*/ 	.word	0x0500001a


	//   ....[2]....
        /*00e4*/ 	.word	0xffffffff


	//   ....[3]....
        /*00e8*/ 	.word	0xffffffff


	//   ....[4]....
        /*00ec*/ 	.word	0xffffffff


	//   ....[5]....
        /*00f0*/ 	.word	0xffffffff


	//   ....[6]....
        /*00f4*/ 	.word	0xffffffff


	//   ....[7]....
        /*00f8*/ 	.word	0xffffffff


	//   ....[8]....
        /*00fc*/ 	.word	0xffffffff


	//   ....[9]....
        /*0100*/ 	.word	0xffffffff


	//   ....[10]....
        /*0104*/ 	.word	0xffffffff


	//   ....[11]....
        /*0108*/ 	.word	0xffffffff


	//   ....[12]....
        /*010c*/ 	.word	0xffffffff


	//   ....[13]....
        /*0110*/ 	.word	0xffffffff


	//   ....[14]....
        /*0114*/ 	.word	0xffffffff


	//   ....[15]....
        /*0118*/ 	.word	0xffffffff


	//   ....[16]....
        /*011c*/ 	.word	0xffffffff


	//   ....[17]....
        /*0120*/ 	.word	0xffffffff


	//   ....[18]....
        /*0124*/ 	.word	0xffffffff


	//   ....[19]....
        /*0128*/ 	.word	0xffffffff


	//   ....[20]....
        /*012c*/ 	.word	0xffffffff


	//   ....[21]....
        /*0130*/ 	.word	0xffffffff


	//   ....[22]....
        /*0134*/ 	.word	0xffffffff


	//   ....[23]....
        /*0138*/ 	.word	0xffffffff


	//   ....[24]....
        /*013c*/ 	.word	0xffffffff


	//   ....[25]....
        /*0140*/ 	.word	0xffffffff


	//   ....[26]....
        /*0144*/ 	.word	0xffffffff


	//   ....[27]....
        /*0148*/ 	.word	0xffffffff


	//   ....[28]....
        /*014c*/ 	.word	0xffffffff


	//   ....[29]....
        /*0150*/ 	.word	0xffffffff


	//   ....[30]....
        /*0154*/ 	.word	0xffffffff


	//   ....[31]....
        /*0158*/ 	.word	0xffffffff


	//   ....[32]....
        /*015c*/ 	.word	0xffffffff


	//   ....[33]....
        /*0160*/ 	.word	0xffffffff


	//   ....[34]....
        /*0164*/ 	.word	0xffffffff


	//   ....[35]....
        /*0168*/ 	.word	0xffffffff


	//   ....[36]....
        /*016c*/ 	.word	0xffffffff


	//   ....[37]....
        /*0170*/ 	.word	0xffffffff


	//   ....[38]....
        /*0174*/ 	.word	0xffffffff


	//   ....[39]....
        /*0178*/ 	.word	0xffffffff


	//   ....[40]....
        /*017c*/ 	.word	0xffffffff


	//   ....[41]....
        /*0180*/ 	.word	0xffffffff


	//   ....[42]....
        /*0184*/ 	.word	0xffffffff


	//   ....[43]....
        /*0188*/ 	.word	0xffffffff


	//   ....[44]....
        /*018c*/ 	.word	0xffffffff


	//   ....[45]....
        /*0190*/ 	.word	0xffffffff


	//   ....[46]....
        /*0194*/ 	.word	0xffffffff


	//   ....[47]....
        /*0198*/ 	.word	0xffffffff


	//   ....[48]....
        /*019c*/ 	.word	0xffffffff


	//   ....[49]....
        /*01a0*/ 	.word	0xffffffff


	//   ....[50]....
        /*01a4*/ 	.word	0xffffffff


	//   ....[51]....
        /*01a8*/ 	.word	0xffffffff


	//   ....[52]....
        /*01ac*/ 	.word	0xffffffff


	//   ....[53]....
        /*01b0*/ 	.word	0xffffffff


	//   ....[54]....
        /*01b4*/ 	.word	0xffffffff


	//   ....[55]....
        /*01b8*/ 	.word	0xffffffff


	//   ....[56]....
        /*01bc*/ 	.word	0xffffffff


	//   ....[57]....
        /*01c0*/ 	.word	0xffffffff


	//   ....[58]....
        /*01c4*/ 	.word	0xffffffff


	//   ....[59]....
        /*01c8*/ 	.word	0xffffffff


	//   ....[60]....
        /*01cc*/ 	.word	0xffffffff


	//   ....[61]....
        /*01d0*/ 	.word	0xffffffff


	//   ....[62]....
        /*01d4*/ 	.word	0xffffffff


	//   ....[63]....
        /*01d8*/ 	.word	0xffffffff


	//   ....[64]....
        /*01dc*/ 	.word	0xffffffff


	//   ....[65]....
        /*01e0*/ 	.word	0xffffffff


	//   ....[66]....
        /*01e4*/ 	.word	0xffffffff


	//   ....[67]....
        /*01e8*/ 	.word	0xffffffff


	//   ....[68]....
        /*01ec*/ 	.word	0xffffffff


	//   ....[69]....
        /*01f0*/ 	.word	0xffffffff


	//   ....[70]....
        /*01f4*/ 	.word	0xffffffff


	//   ....[71]....
        /*01f8*/ 	.word	0xffffffff


	//   ....[72]....
        /*01fc*/ 	.word	0xffffffff


	//   ....[73]....
        /*0200*/ 	.word	0xffffffff


	//   ....[74]....
        /*0204*/ 	.word	0xffffffff


	//   ....[75]....
        /*0208*/ 	.word	0xffffffff


	//   ....[76]....
        /*020c*/ 	.word	0xffffffff


	//   ....[77]....
        /*0210*/ 	.word	0xffffffff


	//   ....[78]....
        /*0214*/ 	.word	0xffffffff


	//   ....[79]....
        /*0218*/ 	.word	0xffffffff


	//   ....[80]....
        /*021c*/ 	.word	0xffffffff


	//   ....[81]....
        /*0220*/ 	.word	0xffffffff


	//   ....[82]....
        /*0224*/ 	.word	0xffffffff


	//   ....[83]....
        /*0228*/ 	.word	0xffffffff


	//   ....[84]....
        /*022c*/ 	.word	0xffffffff


	//   ....[85]....
        /*0230*/ 	.word	0xffffffff


	//   ....[86]....
        /*0234*/ 	.word	0xffffffff


	//   ....[87]....
        /*0238*/ 	.word	0xffffffff


	//   ....[88]....
        /*023c*/ 	.word	0xffffffff


	//   ....[89]....
        /*0240*/ 	.word	0xffffffff


	//   ....[90]....
        /*0244*/ 	.word	0xffffffff


	//   ....[91]....
        /*0248*/ 	.word	0xffffffff


	//   ....[92]....
        /*024c*/ 	.word	0xffffffff


	//   ....[93]....
        /*0250*/ 	.word	0xffffffff


	//   ....[94]....
        /*0254*/ 	.word	0xffffffff


	//   ....[95]....
        /*0258*/ 	.word	0xffffffff


	//   ....[96]....
        /*025c*/ 	.word	0xffffffff


	//   ....[97]....
        /*0260*/ 	.word	0xffffffff


	//   ....[98]....
        /*0264*/ 	.word	0xffffffff


	//   ....[99]....
        /*0268*/ 	.word	0xffffffff


	//   ....[100]....
        /*026c*/ 	.word	0xffffffff


	//   ....[101]....
        /*0270*/ 	.word	0xffffffff


	//   ....[102]....
        /*0274*/ 	.word	0xffffffff


	//   ....[103]....
        /*0278*/ 	.word	0xffffffff


	//   ....[104]....
        /*027c*/ 	.word	0xffffffff


	//   ....[105]....
        /*0280*/ 	.word	0xffffffff


	//   ....[106]....
        /*0284*/ 	.word	0xffffffff


	//   ....[107]....
        /*0288*/ 	.word	0xffffffff


	//   ....[108]....
        /*028c*/ 	.word	0xffffffff


	//   ....[109]....
        /*0290*/ 	.word	0xffffffff


	//   ....[110]....
        /*0294*/ 	.word	0xffffffff


	//   ....[111]....
        /*0298*/ 	.word	0xffffffff


	//   ....[112]....
        /*029c*/ 	.word	0xffffffff


	//   ....[113]....
        /*02a0*/ 	.word	0xffffffff


	//   ....[114]....
        /*02a4*/ 	.word	0xffffffff


	//   ....[115]....
        /*02a8*/ 	.word	0xffffffff


	//   ....[116]....
        /*02ac*/ 	.word	0xffffffff


	//   ....[117]....
        /*02b0*/ 	.word	0xffffffff


	//   ....[118]....
        /*02b4*/ 	.word	0xffffffff


	//   ....[119]....
        /*02b8*/ 	.word	0xffffffff


	//   ....[120]....
        /*02bc*/ 	.word	0xffffffff


	//   ....[121]....
        /*02c0*/ 	.word	0xffffffff


	//   ....[122]....
        /*02c4*/ 	.word	0xffffffff


	//   ....[123]....
        /*02c8*/ 	.word	0xffffffff


	//   ....[124]....
        /*02cc*/ 	.word	0xffffffff


	//   ....[125]....
        /*02d0*/ 	.word	0xffffffff


	//   ....[126]....
        /*02d4*/ 	.word	0xffffffff


	//   ....[127]....
        /*02d8*/ 	.word	0xffffffff


	//   ....[128]....
        /*02dc*/ 	.word	0xffffffff


	//   ....[129]....
        /*02e0*/ 	.word	0xffffffff


	//   ....[130]....
        /*02e4*/ 	.word	0xffffffff


	//   ....[131]....
        /*02e8*/ 	.word	0xffffffff


	//   ....[132]....
        /*02ec*/ 	.word	0xffffffff


	//   ....[133]....
        /*02f0*/ 	.word	0xffffffff


	//   ....[134]....
        /*02f4*/ 	.word	0xffffffff


	//   ....[135]....
        /*02f8*/ 	.word	0xffffffff


	//   ....[136]....
        /*02fc*/ 	.word	0xffffffff


	//   ....[137]....
        /*0300*/ 	.word	0xffffffff


	//   ....[138]....
        /*0304*/ 	.word	0xffffffff


	//   ....[139]....
        /*0308*/ 	.word	0xffffffff


	//   ....[140]....
        /*030c*/ 	.word	0xffffffff


	//   ....[141]....
        /*0310*/ 	.word	0xffffffff


	//   ....[142]....
        /*0314*/ 	.word	0xffffffff


	//   ....[143]....
        /*0318*/ 	.word	0xffffffff


	//   ....[144]....
        /*031c*/ 	.word	0xffffffff


	//   ....[145]....
        /*0320*/ 	.word	0xffffffff


	//   ....[146]....
        /*0324*/ 	.word	0xffffffff


	//   ....[147]....
        /*0328*/ 	.word	0xffffffff


	//   ....[148]....
        /*032c*/ 	.word	0xffffffff


	//   ....[149]....
        /*0330*/ 	.word	0xffffffff


	//   ....[150]....
        /*0334*/ 	.word	0xffffffff


	//   ....[151]....
        /*0338*/ 	.word	0xffffffff


	//   ....[152]....
        /*033c*/ 	.word	0xffffffff


	//   ....[153]....
        /*0340*/ 	.word	0xffffffff


	//   ....[154]....
        /*0344*/ 	.word	0xffffffff


	//   ....[155]....
        /*0348*/ 	.word	0xffffffff


	//   ....[156]....
        /*034c*/ 	.word	0xffffffff


	//   ....[157]....
        /*0350*/ 	.word	0xffffffff


	//   ....[158]....
        /*0354*/ 	.word	0xffffffff


	//   ....[159]....
        /*0358*/ 	.word	0xffffffff


	//   ....[160]....
        /*035c*/ 	.word	0xffffffff


	//   ....[161]....
        /*0360*/ 	.word	0xffffffff


	//   ....[162]....
        /*0364*/ 	.word	0xffffffff


	//   ....[163]....
        /*0368*/ 	.word	0xffffffff


	//   ....[164]....
        /*036c*/ 	.word	0xffffffff


	//   ....[165]....
        /*0370*/ 	.word	0xffffffff


	//   ....[166]....
        /*0374*/ 	.word	0xffffffff


	//   ....[167]....
        /*0378*/ 	.word	0xffffffff


	//   ....[168]....
        /*037c*/ 	.word	0xffffffff


	//   ....[169]....
        /*0380*/ 	.word	0x05000004


	//   ....[170]....
        /*0384*/ 	.word	0xffffffff


	//   ....[171]....
        /*0388*/ 	.word	0xffffffff


	//   ....[172]....
        /*038c*/ 	.word	0xffffffff


	//   ....[173]....
        /*0390*/ 	.word	0xffffffff


	//   ....[174]....
        /*0394*/ 	.word	0xffffffff


	//   ....[175]....
        /*0398*/ 	.word	0xffffffff


	//   ....[176]....
        /*039c*/ 	.word	0xffffffff


	//   ....[177]....
        /*03a0*/ 	.word	0xffffffff


	//   ....[178]....
        /*03a4*/ 	.word	0xffffffff


	//   ....[179]....
        /*03a8*/ 	.word	0xffffffff


	//   ....[180]....
        /*03ac*/ 	.word	0xffffffff


	//   ....[181]....
        /*03b0*/ 	.word	0xffffffff


	//   ....[182]....
        /*03b4*/ 	.word	0xffffffff


	//   ....[183]....
        /*03b8*/ 	.word	0xffffffff


	//   ....[184]....
        /*03bc*/ 	.word	0xffffffff


	//   ....[185]....
        /*03c0*/ 	.word	0xffffffff


	//   ....[186]....
        /*03c4*/ 	.word	0xffffffff


	//   ....[187]....
        /*03c8*/ 	.word	0xffffffff


	//   ....[188]....
        /*03cc*/ 	.word	0xffffffff


	//   ....[189]....
        /*03d0*/ 	.word	0xffffffff


	//   ....[190]....
        /*03d4*/ 	.word	0xffffffff


	//   ....[191]....
        /*03d8*/ 	.word	0xffffffff


	//   ....[192]....
        /*03dc*/ 	.word	0xffffffff


	//   ....[193]....
        /*03e0*/ 	.word	0xffffffff


	//   ....[194]....
        /*03e4*/ 	.word	0xffffffff


	//   ....[195]....
        /*03e8*/ 	.word	0xffffffff


	//   ....[196]....
        /*03ec*/ 	.word	0xffffffff


	//   ....[197]....
        /*03f0*/ 	.word	0xffffffff


	//   ....[198]....
        /*03f4*/ 	.word	0xffffffff


	//   ....[199]....
        /*03f8*/ 	.word	0xffffffff


	//   ....[200]....
        /*03fc*/ 	.word	0xffffffff


	//   ....[201]....
        /*0400*/ 	.word	0xffffffff


	//   ....[202]....
        /*0404*/ 	.word	0xffffffff


	//   ....[203]....
        /*0408*/ 	.word	0xffffffff


	//   ....[204]....
        /*040c*/ 	.word	0xffffffff


	//   ....[205]....
        /*0410*/ 	.word	0xffffffff


	//   ....[206]....
        /*0414*/ 	.word	0x0500002e


	//   ....[207]....
        /*0418*/ 	.word	0x0500002e


	//   ....[208]....
        /*041c*/ 	.word	0x0500002e


	//   ....[209]....
        /*0420*/ 	.word	0x0500002e


	//   ....[210]....
        /*0424*/ 	.word	0x0500002e


	//----- nvinfo : EIATTR_COOP_GROUP_INSTR_OFFSETS
	.align		4
.L_110:
        /*0428*/ 	.byte	0x04, 0x28
        /*042a*/ 	.short	(.L_112 - .L_111)


	//   ....[0]....
.L_111:
        /*042c*/ 	.word	0x00001220


	//   ....[1]....
        /*0430*/ 	.word	0x00001d00


	//   ....[2]....
        /*0434*/ 	.word	0x00002a50


	//   ....[3]....
        /*0438*/ 	.word	0x00002a70


	//   ....[4]....
        /*043c*/ 	.word	0x00002a90


	//   ....[5]....
        /*0440*/ 	.word	0x00002ab0


	//   ....[6]....
        /*0444*/ 	.word	0x00002ad0


	//   ....[7]....
        /*0448*/ 	.word	0x00002fa0


	//   ....[8]....
        /*044c*/ 	.word	0x00002fb0


	//   ....[9]....
        /*0450*/ 	.word	0x00002fd0


	//   ....[10]....
        /*0454*/ 	.word	0x00002ff0


	//   ....[11]....
        /*0458*/ 	.word	0x00003040


	//   ....[12]....
        /*045c*/ 	.word	0x00003070


	//   ....[13]....
        /*0460*/ 	.word	0x000030b0


	//   ....[14]....
        /*0464*/ 	.word	0x000030f0


	//   ....[15]....
        /*0468*/ 	.word	0x000031e0


	//   ....[16]....
        /*046c*/ 	.word	0x00003240


	//   ....[17]....
        /*0470*/ 	.word	0x00003250


	//   ....[18]....
        /*0474*/ 	.word	0x00003270


	//   ....[19]....
        /*0478*/ 	.word	0x000032b0


	//   ....[20]....
        /*047c*/ 	.word	0x000032e0


	//   ....[21]....
        /*0480*/ 	.word	0x00003320


	//   ....[22]....
        /*0484*/ 	.word	0x00003340


	//   ....[23]....
        /*0488*/ 	.word	0x00003360


	//   ....[24]....
        /*048c*/ 	.word	0x000034a0


	//   ....[25]....
        /*0490*/ 	.word	0x000034d0


	//   ....[26]....
        /*0494*/ 	.word	0x000034e0


	//   ....[27]....
        /*0498*/ 	.word	0x00003500


	//   ....[28]....
        /*049c*/ 	.word	0x00003540


	//   ....[29]....
        /*04a0*/ 	.word	0x00003570


	//   ....[30]....
        /*04a4*/ 	.word	0x000035b0


	//   ....[31]....
        /*04a8*/ 	.word	0x000035d0


	//   ....[32]....
        /*04ac*/ 	.word	0x000035f0


	//   ....[33]....
        /*04b0*/ 	.word	0x00003720


	//   ....[34]....
        /*04b4*/ 	.word	0x00003740


	//   ....[35]....
        /*04b8*/ 	.word	0x00003750


	//   ....[36]....
        /*04bc*/ 	.word	0x00003770


	//   ....[37]....
        /*04c0*/ 	.word	0x000037b0


	//   ....[38]....
        /*04c4*/ 	.word	0x000037e0


	//   ....[39]....
        /*04c8*/ 	.word	0x00003820


	//   ....[40]....
        /*04cc*/ 	.word	0x00003840


	//   ....[41]....
        /*04d0*/ 	.word	0x00003860


	//   ....[42]....
        /*04d4*/ 	.word	0x000039a0


	//   ....[43]....
        /*04d8*/ 	.word	0x000039d0


	//   ....[44]....
        /*04dc*/ 	.word	0x000039e0


	//   ....[45]....
        /*04e0*/ 	.word	0x00003a00


	//   ....[46]....
        /*04e4*/ 	.word	0x00003a40


	//   ....[47]....
        /*04e8*/ 	.word	0x00003a70


	//   ....[48]....
        /*04ec*/ 	.word	0x00003ab0


	//   ....[49]....
        /*04f0*/ 	.word	0x00003ad0


	//   ....[50]....
        /*04f4*/ 	.word	0x00003af0


	//   ....[51]....
        /*04f8*/ 	.word	0x00003c20


	//   ....[52]....
        /*04fc*/ 	.word	0x00003c40


	//   ....[53]....
        /*0500*/ 	.word	0x00003c50


	//   ....[54]....
        /*0504*/ 	.word	0x00003c70


	//   ....[55]....
        /*0508*/ 	.word	0x00003cb0


	//   ....[56]....
        /*050c*/ 	.word	0x00003ce0


	//   ....[57]....
        /*0510*/ 	.word	0x00003d20


	//   ....[58]....
        /*0514*/ 	.word	0x00003d40


	//   ....[59]....
        /*0518*/ 	.word	0x00003d60


	//   ....[60]....
        /*051c*/ 	.word	0x00003ea0


	//   ....[61]....
        /*0520*/ 	.word	0x00003ed0


	//   ....[62]....
        /*0524*/ 	.word	0x00003ee0


	//   ....[63]....
        /*0528*/ 	.word	0x00003f00


	//   ....[64]....
        /*052c*/ 	.word	0x00003f40


	//   ....[65]....
        /*0530*/ 	.word	0x00003f70


	//   ....[66]....
        /*0534*/ 	.word	0x00003fb0


	//   ....[67]....
        /*0538*/ 	.word	0x00003fd0


	//   ....[68]....
        /*053c*/ 	.word	0x00003ff0


	//   ....[69]....
        /*0540*/ 	.word	0x00004120


	//   ....[70]....
        /*0544*/ 	.word	0x00004140


	//   ....[71]....
        /*0548*/ 	.word	0x00004150


	//   ....[72]....
        /*054c*/ 	.word	0x00004180


	//   ....[73]....
        /*0550*/ 	.word	0x000041a0


	//   ....[74]....
        /*0554*/ 	.word	0x000041f0


	//   ....[75]....
        /*0558*/ 	.word	0x00004210


	//   ....[76]....
        /*055c*/ 	.word	0x00004250


	//   ....[77]....
        /*0560*/ 	.word	0x00004270


	//   ....[78]....
        /*0564*/ 	.word	0x000043a0


	//   ....[79]....
        /*0568*/ 	.word	0x000043d0


	//   ....[80]....
        /*056c*/ 	.word	0x000043e0


	//   ....[81]....
        /*0570*/ 	.word	0x00004430


	//   ....[82]....
        /*0574*/ 	.word	0x00004460


	//   ....[83]....
        /*0578*/ 	.word	0x00004490


	//   ....[84]....
        /*057c*/ 	.word	0x000044c0


	//   ....[85]....
        /*0580*/ 	.word	0x000044f0


	//   ....[86]....
        /*0584*/ 	.word	0x00004520


	//   ....[87]....
        /*0588*/ 	.word	0x00004620


	//   ....[88]....
        /*058c*/ 	.word	0x00004640


	//   ....[89]....
        /*0590*/ 	.word	0x00004650


	//   ....[90]....
        /*0594*/ 	.word	0x000046a0


	//   ....[91]....
        /*0598*/ 	.word	0x000046d0


	//   ....[92]....
        /*059c*/ 	.word	0x000046e0


	//   ....[93]....
        /*05a0*/ 	.word	0x00004720


	//   ....[94]....
        /*05a4*/ 	.word	0x00004760


	//   ....[95]....
        /*05a8*/ 	.word	0x00004790


	//   ....[96]....
        /*05ac*/ 	.word	0x000048b0


	//   ....[97]....
        /*05b0*/ 	.word	0x000048e0


	//   ....[98]....
        /*05b4*/ 	.word	0x000048f0


	//   ....[99]....
        /*05b8*/ 	.word	0x00004940


	//   ....[100]....
        /*05bc*/ 	.word	0x00004970


	//   ....[101]....
        /*05c0*/ 	.word	0x000049a0


	//   ....[102]....
        /*05c4*/ 	.word	0x000049d0


	//   ....[103]....
        /*05c8*/ 	.word	0x00004a00


	//   ....[104]....
        /*05cc*/ 	.word	0x00004a30


	//   ....[105]....
        /*05d0*/ 	.word	0x00004b50


	//   ....[106]....
        /*05d4*/ 	.word	0x00004b80


	//   ....[107]....
        /*05d8*/ 	.word	0x00004b90


	//   ....[108]....
        /*05dc*/ 	.word	0x00004be0


	//   ....[109]....
        /*05e0*/ 	.word	0x00004c10


	//   ....[110]....
        /*05e4*/ 	.word	0x00004c40


	//   ....[111]....
        /*05e8*/ 	.word	0x00004c70


	//   ....[112]....
        /*05ec*/ 	.word	0x00004ca0


	//   ....[113]....
        /*05f0*/ 	.word	0x00004cd0


	//   ....[114]....
        /*05f4*/ 	.word	0x00004df0


	//   ....[115]....
        /*05f8*/ 	.word	0x00004e20


	//   ....[116]....
        /*05fc*/ 	.word	0x00004e30


	//   ....[117]....
        /*0600*/ 	.word	0x00004e80


	//   ....[118]....
        /*0604*/ 	.word	0x00004eb0


	//   ....[119]....
        /*0608*/ 	.word	0x00004ee0


	//   ....[120]....
        /*060c*/ 	.word	0x00004f10


	//   ....[121]....
        /*0610*/ 	.word	0x00004f40


	//   ....[122]....
        /*0614*/ 	.word	0x00004f70


	//   ....[123]....
        /*0618*/ 	.word	0x00005090


	//   ....[124]....
        /*061c*/ 	.word	0x000050c0


	//   ....[125]....
        /*0620*/ 	.word	0x000050d0


	//   ....[126]....
        /*0624*/ 	.word	0x00005120


	//   ....[127]....
        /*0628*/ 	.word	0x00005150


	//   ....[128]....
        /*062c*/ 	.word	0x00005180


	//   ....[129]....
        /*0630*/ 	.word	0x000051b0


	//   ....[130]....
        /*0634*/ 	.word	0x000051e0


	//   ....[131]....
        /*0638*/ 	.word	0x00005210


	//   ....[132]....
        /*063c*/ 	.word	0x00005330


	//   ....[133]....
        /*0640*/ 	.word	0x00005360


	//   ....[134]....
        /*0644*/ 	.word	0x00005370


	//   ....[135]....
        /*0648*/ 	.word	0x000053c0


	//   ....[136]....
        /*064c*/ 	.word	0x000053f0


	//   ....[137]....
        /*0650*/ 	.word	0x00005420


	//   ....[138]....
        /*0654*/ 	.word	0x00005450


	//   ....[139]....
        /*0658*/ 	.word	0x00005480


	//   ....[140]....
        /*065c*/ 	.word	0x000054b0


	//   ....[141]....
        /*0660*/ 	.word	0x000055d0


	//   ....[142]....
        /*0664*/ 	.word	0x00005600


	//   ....[143]....
        /*0668*/ 	.word	0x00005610


	//   ....[144]....
        /*066c*/ 	.word	0x00005660


	//   ....[145]....
        /*0670*/ 	.word	0x00005690


	//   ....[146]....
        /*0674*/ 	.word	0x000056c0


	//   ....[147]....
        /*0678*/ 	.word	0x000056f0


	//   ....[148]....
        /*067c*/ 	.word	0x00005720


	//   ....[149]....
        /*0680*/ 	.word	0x00005750


	//   ....[150]....
        /*0684*/ 	.word	0x00005870


	//   ....[151]....
        /*0688*/ 	.word	0x000058a0


	//   ....[152]....
        /*068c*/ 	.word	0x000058b0


	//   ....[153]....
        /*0690*/ 	.word	0x00005900


	//   ....[154]....
        /*0694*/ 	.word	0x00005930


	//   ....[155]....
        /*0698*/ 	.word	0x00005960


	//   ....[156]....
        /*069c*/ 	.word	0x00005990


	//   ....[157]....
        /*06a0*/ 	.word	0x000059c0


	//   ....[158]....
        /*06a4*/ 	.word	0x000059f0


	//   ....[159]....
        /*06a8*/ 	.word	0x00005b00


	//   ....[160]....
        /*06ac*/ 	.word	0x00005b20


	//   ....[161]....
        /*06b0*/ 	.word	0x00005b30


	//   ....[162]....
        /*06b4*/ 	.word	0x00005b60


	//   ....[163]....
        /*06b8*/ 	.word	0x00005b80


	//   ....[164]....
        /*06bc*/ 	.word	0x00005bd0


	//   ....[165]....
        /*06c0*/ 	.word	0x00005c00


	//   ....[166]....
        /*06c4*/ 	.word	0x00005c50


	//   ....[167]....
        /*06c8*/ 	.word	0x00005c80


	//   ....[168]....
        /*06cc*/ 	.word	0x00005da0


	//   ....[169]....
        /*06d0*/ 	.word	0x00006200


	//   ....[170]....
        /*06d4*/ 	.word	0x00006590


	//   ....[171]....
        /*06d8*/ 	.word	0x00006690


	//   ....[172]....
        /*06dc*/ 	.word	0x00006790


	//   ....[173]....
        /*06e0*/ 	.word	0x00006890


	//   ....[174]....
        /*06e4*/ 	.word	0x00006990


	//   ....[175]....
        /*06e8*/ 	.word	0x00006a90


	//   ....[176]....
        /*06ec*/ 	.word	0x00006b90


	//   ....[177]....
        /*06f0*/ 	.word	0x00006c90


	//   ....[178]....
        /*06f4*/ 	.word	0x00006d90


	//   ....[179]....
        /*06f8*/ 	.word	0x00006e90


	//   ....[180]....
        /*06fc*/ 	.word	0x00006f90


	//   ....[181]....
        /*0700*/ 	.word	0x00007090


	//   ....[182]....
        /*0704*/ 	.word	0x00007190


	//   ....[183]....
        /*0708*/ 	.word	0x00007290


	//   ....[184]....
        /*070c*/ 	.word	0x00007390


	//   ....[185]....
        /*0710*/ 	.word	0x00007490


	//   ....[186]....
        /*0714*/ 	.word	0x00007590


	//   ....[187]....
        /*0718*/ 	.word	0x00007690


	//   ....[188]....
        /*071c*/ 	.word	0x000078d0


	//   ....[189]....
        /*0720*/ 	.word	0x00007a50


	//   ....[190]....
        /*0724*/ 	.word	0x00007bd0


	//   ....[191]....
        /*0728*/ 	.word	0x00007d50


	//   ....[192]....
        /*072c*/ 	.word	0x00007ed0


	//   ....[193]....
        /*0730*/ 	.word	0x00008050


	//   ....[194]....
        /*0734*/ 	.word	0x000081d0


	//   ....[195]....
        /*0738*/ 	.word	0x00008350


	//   ....[196]....
        /*073c*/ 	.word	0x000084d0


	//   ....[197]....
        /*0740*/ 	.word	0x00008650


	//   ....[198]....
        /*0744*/ 	.word	0x000087d0


	//   ....[199]....
        /*0748*/ 	.word	0x00008940


	//   ....[200]....
        /*074c*/ 	.word	0x00008aa0


	//   ....[201]....
        /*0750*/ 	.word	0x00008c00


	//   ....[202]....
        /*0754*/ 	.word	0x00008d60


	//   ....[203]....
        /*0758*/ 	.word	0x00008ec0


	//   ....[204]....
        /*075c*/ 	.word	0x00009020


	//   ....[205]....
        /*0760*/ 	.word	0x000091a0


	//   ....[206]....
        /*0764*/ 	.word	0x00009210


	//   ....[207]....
        /*0768*/ 	.word	0x00009280


	//   ....[208]....
        /*076c*/ 	.word	0x000092f0


	//   ....[209]....
        /*0770*/ 	.word	0x00009360


	//   ....[210]....
        /*0774*/ 	.word	0x000093d0


	//----- nvinfo : EIATTR_VRC_CTA_INIT_COUNT
	.align		4
.L_112:
        /*0778*/ 	.byte	0x02, 0x4a
	.zero		1
	.zero		1


	//----- nvinfo : EIATTR_EXIT_INSTR_OFFSETS
	.align		4
        /*077c*/ 	.byte	0x04, 0x1c
        /*077e*/ 	.short	(.L_114 - .L_113)


	//   ....[0]....
.L_113:
        /*0780*/ 	.word	0x00002460


	//   ....[1]....
        /*0784*/ 	.word	0x00002840


	//   ....[2]....
        /*0788*/ 	.word	0x00002860


	//   ....[3]....
        /*078c*/ 	.word	0x000076a0


	//   ....[4]....
        /*0790*/ 	.word	0x000091b0


	//----- nvinfo : EIATTR_MAX_THREADS
	.align		4
.L_114:
        /*0794*/ 	.byte	0x04, 0x05
        /*0796*/ 	.short	(.L_116 - .L_115)
.L_115:
        /*0798*/ 	.word	0x00000180
        /*079c*/ 	.word	0x00000001
        /*07a0*/ 	.word	0x00000001


	//----- nvinfo : EIATTR_CRS_STACK_SIZE
	.align		4
.L_116:
        /*07a4*/ 	.byte	0x04, 0x1e
        /*07a6*/ 	.short	(.L_118 - .L_117)
.L_117:
        /*07a8*/ 	.word	0x00000000


	//----- nvinfo : EIATTR_CBANK_PARAM_SIZE
	.align		4
.L_118:
        /*07ac*/ 	.byte	0x03, 0x19
        /*07ae*/ 	.short	0x004d


	//----- nvinfo : EIATTR_PARAM_CBANK
	.align		4
        /*07b0*/ 	.byte	0x04, 0x0a
        /*07b2*/ 	.short	(.L_120 - .L_119)
	.align		4
.L_119:
        /*07b4*/ 	.word	index@(.nv.constant0._ZN3cub18CUB_300001_SM_10006detail10radix_sort29DeviceRadixSortOnesweepKernelINS1_5radix10policy_hubIfNS0_8NullTypeEyE10Policy1000ELNS0_9SortOrderE0EfS6_yiiNS1_21identity_decomposer_tEEEvPT5_SC_PT3_PKSD_PT1_PKSH_PT2_PKSL_T4_iiT6_)
        /*07b8*/ 	.short	0x0380
        /*07ba*/ 	.short	0x004d


	//----- nvinfo : EIATTR_SW_WAR
	.align		4
.L_120:
        /*07bc*/ 	.byte	0x04, 0x36
        /*07be*/ 	.short	(.L_122 - .L_121)
.L_121:
        /*07c0*/ 	.word	0x00000008
.L_122:


//--------------------- .nv.info._ZN3cub18CUB_300001_SM_10006detail10radix_sort33DeviceRadixSortExclusiveSumKernelINS1_5radix10policy_hubIfNS0_8NullTypeEyE10Policy1000EyEEvPT0_ --------------------------
	.section	.nv.info._ZN3cub18CUB_300001_SM_10006detail10radix_sort33DeviceRadixSortExclusiveSumKernelINS1_5radix10policy_hubIfNS0_8NullTypeEyE10Policy1000EyEEvPT0_,"",@"SHT_CUDA_INFO"
	.sectionflags	@""
	.align	4


	//----- nvinfo : EIATTR_CUDA_API_VERSION
	.align		4
        /*0000*/ 	.byte	0x04, 0x37
        /*0002*/ 	.short	(.L_124 - .L_123)
.L_123:
        /*0004*/ 	.word	0x00000082


	//----- nvinfo : EIATTR_KPARAM_INFO
	.align		4
.L_124:
        /*0008*/ 	.byte	0x04, 0x17
        /*000a*/ 	.short	(.L_126 - .L_125)
.L_125:
        /*000c*/ 	.word	0x00000000
        /*0010*/ 	.short	0x0000
        /*0012*/ 	.short	0x0000
        /*0014*/ 	.byte	0x00, 0xf5, 0x21, 0x00


	//----- nvinfo : EIATTR_SPARSE_MMA_MASK
	.align		4
.L_126:
        /*0018*/ 	.byte	0x03, 0x50
        /*001a*/ 	.short	0x0000


	//----- nvinfo : EIATTR_MAXREG_COUNT
	.align		4
        /*001c*/ 	.byte	0x03, 0x1b
        /*001e*/ 	.short	0x00ff


	//----- nvinfo : EIATTR_NUM_BARRIERS
	.align		4
        /*0020*/ 	.byte	0x02, 0x4c
        /*0022*/ 	.byte	0x01
	.zero		1


	//----- nvinfo : EIATTR_MERCURY_ISA_VERSION
	.align		4
        /*0024*/ 	.byte	0x03, 0x5f
        /*0026*/ 	.short	0x0101


	//----- nvinfo : EIATTR_COOP_GROUP_MASK_REGIDS
	.align		4
        /*0028*/ 	.byte	0x04, 0x29
        /*002a*/ 	.short	(.L_128 - .L_127)


	//   ....[0]....
.L_127:
        /*002c*/ 	.word	0xffffffff


	//   ....[1]....
        /*0030*/ 	.word	0xffffffff


	//   ....[2]....
        /*0034*/ 	.word	0xffffffff


	//   ....[3]....
        /*0038*/ 	.word	0xffffffff


	//   ....[4]....
        /*003c*/ 	.word	0xffffffff


	//   ....[5]....
        /*0040*/ 	.word	0xffffffff


	//   ....[6]....
        /*0044*/ 	.word	0xffffffff


	//   ....[7]....
        /*0048*/ 	.word	0xffffffff


	//   ....[8]....
        /*004c*/ 	.word	0xffffffff


	//   ....[9]....
        /*0050*/ 	.word	0xffffffff


	//   ....[10]....
        /*0054*/ 	.word	0x05000015


	//   ....[11]....
        /*0058*/ 	.word	0x05000015


	//   ....[12]....
        /*005c*/ 	.word	0x05000015


	//   ....[13]....
        /*0060*/ 	.word	0x05000015


	//   ....[14]....
        /*0064*/ 	.word	0x05000015


	//   ....[15]....
        /*0068*/ 	.word	0x05000015


	//   ....[16]....
        /*006c*/ 	.word	0x05000015


	//   ....[17]....
        /*0070*/ 	.word	0x05000015


	//   ....[18]....
        /*0074*/ 	.word	0x05000015


	//   ....[19]....
        /*0078*/ 	.word	0x05000015


	//----- nvinfo : EIATTR_COOP_GROUP_INSTR_OFFSETS
	.align		4
.L_128:
        /*007c*/ 	.byte	0x04, 0x28
        /*007e*/ 	.short	(.L_130 - .L_129)


	//   ....[0]....
.L_129:
        /*0080*/ 	.word	0x00000250


	//   ....[1]....
        /*0084*/ 	.word	0x00000260


	//   ....[2]....
        /*0088*/ 	.word	0x000002a0


	//   ....[3]....
        /*008c*/ 	.word	0x000002c0


	//   ....[4]....
        /*0090*/ 	.word	0x00000310


	//   ....[5]....
        /*0094*/ 	.word	0x00000320


	//   ....[6]....
        /*0098*/ 	.word	0x00000360


	//   ....[7]....
        /*009c*/ 	.word	0x00000380


	//   ....[8]....
        /*00a0*/ 	.word	0x000003d0


	//   ....[9]....
        /*00a4*/ 	.word	0x000003e0


	//   ....[10]....
        /*00a8*/ 	.word	0x00000660


	//   ....[11]....
        /*00ac*/ 	.word	0x000006b0


	//   ....[12]....
        /*00b0*/ 	.word	0x00000740


	//   ....[13]....
        /*00b4*/ 	.word	0x00000790


	//   ....[14]....
        /*00b8*/ 	.word	0x00000820


	//   ....[15]....
        /*00bc*/ 	.word	0x00000870


	//   ....[16]....
        /*00c0*/ 	.word	0x00000900


	//   ....[17]....
        /*00c4*/ 	.word	0x00000950


	//   ....[18]....
        /*00c8*/ 	.word	0x000009e0


	//   ....[19]....
        /*00cc*/ 	.word	0x00000a30


	//----- nvinfo : EIATTR_VRC_CTA_INIT_COUNT
	.align		4
.L_130:
        /*00d0*/ 	.byte	0x02, 0x4a
	.zero		1
	.zero		1


	//----- nvinfo : EIATTR_EXIT_INSTR_OFFSETS
	.align		4
        /*00d4*/ 	.byte	0x04, 0x1c
        /*00d6*/ 	.short	(.L_132 - .L_131)


	//   ....[0]....
.L_131:
        /*00d8*/ 	.word	0x000005d0


	//   ....[1]....
        /*00dc*/ 	.word	0x00000600


	//----- nvinfo : EIATTR_CRS_STACK_SIZE
	.align		4
.L_132:
        /*00e0*/ 	.byte	0x04, 0x1e
        /*00e2*/ 	.short	(.L_134 - .L_133)
.L_133:
        /*00e4*/ 	.word	0x00000000


	//----- nvinfo : EIATTR_CBANK_PARAM_SIZE
	.align		4
.L_134:
        /*00e8*/ 	.byte	0x03, 0x19
        /*00ea*/ 	.short	0x0008


	//----- nvinfo : EIATTR_PARAM_CBANK
	.align		4
        /*00ec*/ 	.byte	0x04, 0x0a
        /*00ee*/ 	.short	(.L_136 - .L_135)
	.align		4
.L_135:
        /*00f0*/ 	.word	index@(.nv.constant0._ZN3cub18CUB_300001_SM_10006detail10radix_sort33DeviceRadixSortExclusiveSumKernelINS1_5radix10policy_hubIfNS0_8NullTypeEyE10Policy1000EyEEvPT0_)
        /*00f4*/ 	.short	0x0380
        /*00f6*/ 	.short	0x0008


	//----- nvinfo : EIATTR_SW_WAR
	.align		4
.L_136:
        /*00f8*/ 	.byte	0x04, 0x36
        /*00fa*/ 	.short	(.L_138 - .L_137)
.L_137:
        /*00fc*/ 	.word	0x00000008
.L_138:


//--------------------- .nv.info._ZN3cub18CUB_300001_SM_10006detail10radix_sort30DeviceRadixSortHistogramKernelINS1_5radix10policy_hubIfNS0_8NullTypeEyE10Policy1000ELNS0_9SortOrderE0EfyNS1_21identity_decomposer_tEEEvPT2_PKT1_SB_iiT3_ --------------------------
	.section	.nv.info._ZN3cub18CUB_300001_SM_10006detail10radix_sort30DeviceRadixSortHistogramKernelINS1_5radix10policy_hubIfNS0_8NullTypeEyE10Policy1000ELNS0_9SortOrderE0EfyNS1_21identity_decomposer_tEEEvPT2_PKT1_SB_iiT3_,"",@"SHT_CUDA_INFO"
	.sectionflags	@""
	.align	4


	//----- nvinfo : EIATTR_CUDA_API_VERSION
	.align		4
        /*0000*/ 	.byte	0x04, 0x37
        /*0002*/ 	.short	(.L_140 - .L_139)
.L_139:
        /*0004*/ 	.word	0x00000082


	//----- nvinfo : EIATTR_KPARAM_INFO
	.align		4
.L_140:
        /*0008*/ 	.byte	0x04, 0x17
        /*000a*/ 	.short	(.L_142 - .L_141)
.L_141:
        /*000c*/ 	.word	0x00000000
        /*0010*/ 	.short	0x0005
        /*0012*/ 	.short	0x0020
        /*0014*/ 	.byte	0x00, 0xf0, 0x05, 0x00


	//----- nvinfo : EIATTR_KPARAM_INFO
	.align		4
.L_142:
        /*0018*/ 	.byte	0x04, 0x17
        /*001a*/ 	.short	(.L_144 - .L_143)
.L_143:
        /*001c*/ 	.word	0x00000000
        /*0020*/ 	.short	0x0004
        /*0022*/ 	.short	0x001c
        /*0024*/ 	.byte	0x00, 0xf0, 0x11, 0x00


	//----- nvinfo : EIATTR_KPARAM_INFO
	.align		4
.L_144:
        /*0028*/ 	.byte	0x04, 0x17
        /*002a*/ 	.short	(.L_146 - .L_145)
.L_145:
        /*002c*/ 	.word	0x00000000
        /*0030*/ 	.short	0x0003
        /*0032*/ 	.short	0x0018
        /*0034*/ 	.byte	0x00, 0xf0, 0x11, 0x00


	//----- nvinfo : EIATTR_KPARAM_INFO
	.align		4
.L_146:
        /*0038*/ 	.byte	0x04, 0x17
        /*003a*/ 	.short	(.L_148 - .L_147)
.L_147:
        /*003c*/ 	.word	0x00000000
        /*0040*/ 	.short	0x0002
        /*0042*/ 	.short	0x0010
        /*0044*/ 	.byte	0x00, 0xf0, 0x21, 0x00


	//----- nvinfo : EIATTR_KPARAM_INFO
	.align		4
.L_148:
        /*0048*/ 	.byte	0x04, 0x17
        /*004a*/ 	.short	(.L_150 - .L_149)
.L_149:
        /*004c*/ 	.word	0x00000000
        /*0050*/ 	.short	0x0001
        /*0052*/ 	.short	0x0008
        /*0054*/ 	.byte	0x00, 0xf5, 0x21, 0x00


	//----- nvinfo : EIATTR_KPARAM_INFO
	.align		4
.L_150:
        /*0058*/ 	.byte	0x04, 0x17
        /*005a*/ 	.short	(.L_152 - .L_151)
.L_151:
        /*005c*/ 	.word	0x00000000
        /*0060*/ 	.short	0x0000
        /*0062*/ 	.short	0x0000
        /*0064*/ 	.byte	0x00, 0xf5, 0x21, 0x00


	//----- nvinfo : EIATTR_SPARSE_MMA_MASK
	.align		4
.L_152:
        /*0068*/ 	.byte	0x03, 0x50
        /*006a*/ 	.short	0x0000


	//----- nvinfo : EIATTR_MAXREG_COUNT
	.align		4
        /*006c*/ 	.byte	0x03, 0x1b
        /*006e*/ 	.short	0x00ff


	//----- nvinfo : EIATTR_NUM_BARRIERS
	.align		4
        /*0070*/ 	.byte	0x02, 0x4c
        /*0072*/ 	.byte	0x01
	.zero		1


	//----- nvinfo : EIATTR_MERCURY_ISA_VERSION
	.align		4
        /*0074*/ 	.byte	0x03, 0x5f
        /*0076*/ 	.short	0x0101


	//----- nvinfo : EIATTR_VRC_CTA_INIT_COUNT
	.align		4
        /*0078*/ 	.byte	0x02, 0x4a
	.zero		1
	.zero		1


	//----- nvinfo : EIATTR_EXIT_INSTR_OFFSETS
	.align		4
        /*007c*/ 	.byte	0x04, 0x1c
        /*007e*/ 	.short	(.L_154 - .L_153)


	//   ....[0]....
.L_153:
        /*0080*/ 	.word	0x00000040


	//   ....[1]....
        /*0084*/ 	.word	0x00003310


	//----- nvinfo : EIATTR_MAX_THREADS
	.align		4
.L_154:
        /*0088*/ 	.byte	0x04, 0x05
        /*008a*/ 	.short	(.L_156 - .L_155)
.L_155:
        /*008c*/ 	.word	0x00000080
        /*0090*/ 	.word	0x00000001
        /*0094*/ 	.word	0x00000001


	//----- nvinfo : EIATTR_CRS_STACK_SIZE
	.align		4
.L_156:
        /*0098*/ 	.byte	0x04, 0x1e
        /*009a*/ 	.short	(.L_158 - .L_157)
.L_157:
        /*009c*/ 	.word	0x00000000


	//----- nvinfo : EIATTR_CBANK_PARAM_SIZE
	.align		4
.L_158:
        /*00a0*/ 	.byte	0x03, 0x19
        /*00a2*/ 	.short	0x0021


	//----- nvinfo : EIATTR_PARAM_CBANK
	.align		4
        /*00a4*/ 	.byte	0x04, 0x0a
        /*00a6*/ 	.short	(.L_160 - .L_159)
	.align		4
.L_159:
        /*00a8*/ 	.word	index@(.nv.constant0._ZN3cub18CUB_300001_SM_10006detail10radix_sort30DeviceRadixSortHistogramKernelINS1_5radix10policy_hubIfNS0_8NullTypeEyE10Policy1000ELNS0_9SortOrderE0EfyNS1_21identity_decomposer_tEEEvPT2_PKT1_SB_iiT3_)
        /*00ac*/ 	.short	0x0380
        /*00ae*/ 	.short	0x0021


	//----- nvinfo : EIATTR_SW_WAR
	.align		4
.L_160:
        /*00b0*/ 	.byte	0x04, 0x36
        /*00b2*/ 	.short	(.L_162 - .L_161)
.L_161:
        /*00b4*/ 	.word	0x00000008
.L_162:


//--------------------- .nv.info._ZN3cub18CUB_300001_SM_10006detail10radix_sort31DeviceRadixSortSingleTileKernelINS1_5radix10policy_hubIfNS0_8NullTypeEyE10Policy1000ELNS0_9SortOrderE0EfS6_yNS1_21identity_decomposer_tEEEvPKT1_PSB_PKT2_PSF_T3_iiT4_ --------------------------
	.section	.nv.info._ZN3cub18CUB_300001_SM_10006detail10radix_sort31DeviceRadixSortSingleTileKernelINS1_5radix10policy_hubIfNS0_8NullTypeEyE10Policy1000ELNS0_9SortOrderE0EfS6_yNS1_21identity_decomposer_tEEEvPKT1_PSB_PKT2_PSF_T3_iiT4_,"",@"SHT_CUDA_INFO"
	.sectionflags	@""
	.align	4


	//----- nvinfo : EIATTR_CUDA_API_VERSION
	.align		4
        /*0000*/ 	.byte	0x04, 0x37
        /*0002*/ 	.short	(.L_164 - .L_163)
.L_163:
        /*0004*/ 	.word	0x00000082


	//----- nvinfo : EIATTR_KPARAM_INFO
	.align		4
.L_164:
        /*0008*/ 	.byte	0x04, 0x17
        /*000a*/ 	.short	(.L_166 - .L_165)
.L_165:
        /*000c*/ 	.word	0x00000000
        /*0010*/ 	.short	0x0007
        /*0012*/ 	.short	0x0030
        /*0014*/ 	.byte	0x00, 0xf0, 0x05, 0x00


	//----- nvinfo : EIATTR_KPARAM_INFO
	.align		4
.L_166:
        /*0018*/ 	.byte	0x04, 0x17
        /*001a*/ 	.short	(.L_168 - .L_167)
.L_167:
        /*001c*/ 	.word	0x00000000
        /*0020*/ 	.short	0x0006
        /*0022*/ 	.short	0x002c
        /*0024*/ 	.byte	0x00, 0xf0, 0x11, 0x00


	//----- nvinfo : EIATTR_KPARAM_INFO
	.align		4
.L_168:
        /*0028*/ 	.byte	0x04, 0x17
        /*002a*/ 	.short	(.L_170 - .L_169)
.L_169:
        /*002c*/ 	.word	0x00000000
        /*0030*/ 	.short	0x0005
        /*0032*/ 	.short	0x0028
        /*0034*/ 	.byte	0x00, 0xf0, 0x11, 0x00


	//----- nvinfo : EIATTR_KPARAM_INFO
	.align		4
.L_170:
        /*0038*/ 	.byte	0x04, 0x17
        /*003a*/ 	.short	(.L_172 - .L_171)
.L_171:
        /*003c*/ 	.word	0x00000000
        /*0040*/ 	.short	0x0004
        /*0042*/ 	.short	0x0020
        /*0044*/ 	.byte	0x00, 0xf0, 0x21, 0x00


	//----- nvinfo : EIATTR_KPARAM_INFO
	.align		4
.L_172:
        /*0048*/ 	.byte	0x04, 0x17
        /*004a*/ 	.short	(.L_174 - .L_173)
.L_173:
        /*004c*/ 	.word	0x00000000
        /*0050*/ 	.short	0x0003
        /*0052*/ 	.short	0x0018
        /*0054*/ 	.byte	0x00, 0xf5, 0x21, 0x00


	//----- nvinfo : EIATTR_KPARAM_INFO
	.align		4
.L_174:
        /*0058*/ 	.byte	0x04, 0x17
        /*005a*/ 	.short	(.L_176 - .L_175)
.L_175:
        /*005c*/ 	.word	0x00000000
        /*0060*/ 	.short	0x0002
        /*0062*/ 	.short	0x0010
        /*0064*/ 	.byte	0x00, 0xf5, 0x21, 0x00


	//----- nvinfo : EIATTR_KPARAM_INFO
	.align		4
.L_176:
        /*0068*/ 	.byte	0x04, 0x17
        /*006a*/ 	.short	(.L_178 - .L_177)
.L_177:
        /*006c*/ 	.word	0x00000000
        /*0070*/ 	.short	0x0001
        /*0072*/ 	.short	0x0008
        /*0074*/ 	.byte	0x00, 0xf5, 0x21, 0x00


	//----- nvinfo : EIATTR_KPARAM_INFO
	.align		4
.L_178:
        /*0078*/ 	.byte	0x04, 0x17
        /*007a*/ 	.short	(.L_180 - .L_179)
.L_179:
        /*007c*/ 	.word	0x00000000
        /*0080*/ 	.short	0x0000
        /*0082*/ 	.short	0x0000
        /*0084*/ 	.byte	0x00, 0xf5, 0x21, 0x00


	//----- nvinfo : EIATTR_SPARSE_MMA_MASK
	.align		4
.L_180:
        /*0088*/ 	.byte	0x03, 0x50
        /*008a*/ 	.short	0x0000


	//----- nvinfo : EIATTR_MAXREG_COUNT
	.align		4
        /*008c*/ 	.byte	0x03, 0x1b
        /*008e*/ 	.short	0x00ff


	//----- nvinfo : EIATTR_NUM_BARRIERS
	.align		4
        /*0090*/ 	.byte	0x02, 0x4c
        /*0092*/ 	.byte	0x01
	.zero		1


	//----- nvinfo : EIATTR_MERCURY_ISA_VERSION
	.align		4
        /*0094*/ 	.byte	0x03, 0x5f
        /*0096*/ 	.short	0x0101


	//----- nvinfo : EIATTR_COOP_GROUP_MASK_REGIDS
	.align		4
        /*0098*/ 	.byte	0x04, 0x29
        /*009a*/ 	.short	(.L_182 - .L_181)


	//   ....[0]....
.L_181:
        /*009c*/ 	.word	0xffffffff


	//   ....[1]....
        /*00a0*/ 	.word	0xffffffff


	//   ....[2]....
        /*00a4*/ 	.word	0xffffffff


	//   ....[3]....
        /*00a8*/ 	.word	0xffffffff


	//   ....[4]....
        /*00ac*/ 	.word	0xffffffff


	//----- nvinfo : EIATTR_COOP_GROUP_INSTR_OFFSETS
	.align		4
.L_182:
        /*00b0*/ 	.byte	0x04, 0x28
        /*00b2*/ 	.short	(.L_184 - .L_183)


	//   ....[0]....
.L_183:
        /*00b4*/ 	.word	0x00001ec0


	//   ....[1]....
        /*00b8*/ 	.word	0x00001ee0


	//   ....[2]....
        /*00bc*/ 	.word	0x00001f00


	//   ....[3]....
        /*00c0*/ 	.word	0x00001f20


	//   ....[4]....
        /*00c4*/ 	.word	0x00001f40


	//----- nvinfo : EIATTR_VRC_CTA_INIT_COUNT
	.align		4
.L_184:
        /*00c8*/ 	.byte	0x02, 0x4a
	.zero		1
	.zero		1


	//----- nvinfo : EIATTR_EXIT_INSTR_OFFSETS
	.align		4
        /*00cc*/ 	.byte	0x04, 0x1c
        /*00ce*/ 	.short	(.L_186 - .L_185)


	//   ....[0]....
.L_185:
        /*00d0*/ 	.word	0x00003910


	//   ....[1]....
        /*00d4*/ 	.word	0x00003980


	//----- nvinfo : EIATTR_MAX_THREADS
	.align		4
.L_186:
        /*00d8*/ 	.byte	0x04, 0x05
        /*00da*/ 	.short	(.L_188 - .L_187)
.L_187:
        /*00dc*/ 	.word	0x00000100
        /*00e0*/ 	.word	0x00000001
        /*00e4*/ 	.word	0x00000001


	//----- nvinfo : EIATTR_CBANK_PARAM_SIZE
	.align		4
.L_188:
        /*00e8*/ 	.byte	0x03, 0x19
        /*00ea*/ 	.short	0x0031


	//----- nvinfo : EIATTR_PARAM_CBANK
	.align		4
        /*00ec*/ 	.byte	0x04, 0x0a
        /*00ee*/ 	.short	(.L_190 - .L_189)
	.align		4
.L_189:
        /*00f0*/ 	.word	index@(.nv.constant0._ZN3cub18CUB_300001_SM_10006detail10radix_sort31DeviceRadixSortSingleTileKernelINS1_5radix10policy_hubIfNS0_8NullTypeEyE10Policy1000ELNS0_9SortOrderE0EfS6_yNS1_21identity_decomposer_tEEEvPKT1_PSB_PKT2_PSF_T3_iiT4_)
        /*00f4*/ 	.short	0x0380
        /*00f6*/ 	.short	0x0031


	//----- nvinfo : EIATTR_SW_WAR
	.align		4
.L_190:
        /*00f8*/ 	.byte	0x04, 0x36
        /*00fa*/ 	.short	(.L_192 - .L_191)
.L_191:
        /*00fc*/ 	.word	0x00000008
.L_192:


//--------------------- .nv.info._ZN3cub18CUB_300001_SM_10006detail11EmptyKernelIvEEvv --------------------------
	.section	.nv.info._ZN3cub18CUB_300001_SM_10006detail11EmptyKernelIvEEvv,"",@"SHT_CUDA_INFO"
	.sectionflags	@""
	.align	4


	//----- nvinfo : EIATTR_CUDA_API_VERSION
	.align		4
        /*0000*/ 	.byte	0x04, 0x37
        /*0002*/ 	.short	(.L_194 - .L_193)
.L_193:
        /*0004*/ 	.word	0x00000082


	//----- nvinfo : EIATTR_SPARSE_MMA_MASK
	.align		4
.L_194:
        /*0008*/ 	.byte	0x03, 0x50
        /*000a*/ 	.short	0x0000


	//----- nvinfo : EIATTR_MAXREG_COUNT
	.align		4
        /*000c*/ 	.byte	0x03, 0x1b
        /*000e*/ 	.short	0x00ff


	//----- nvinfo : EIATTR_MERCURY_ISA_VERSION
	.align		4
        /*0010*/ 	.byte	0x03, 0x5f
        /*0012*/ 	.short	0x0101


	//----- nvinfo : EIATTR_VRC_CTA_INIT_COUNT
	.align		4
        /*0014*/ 	.byte	0x02, 0x4a
	.zero		1
	.zero		1


	//----- nvinfo : EIATTR_EXIT_INSTR_OFFSETS
	.align		4
        /*0018*/ 	.byte	0x04, 0x1c
        /*001a*/ 	.short	(.L_196 - .L_195)


	//   ....[0]....
.L_195:
        /*001c*/ 	.word	0x00000010


	//----- nvinfo : EIATTR_SW_WAR
	.align		4
.L_196:
        /*0020*/ 	.byte	0x04, 0x36
        /*0022*/ 	.short	(.L_198 - .L_197)
.L_197:
        /*0024*/ 	.word	0x00000008
.L_198:


//--------------------- .nv.info._Z8countDisffPfS_S_i --------------------------
	.section	.nv.info._Z8countDisffPfS_S_i,"",@"SHT_CUDA_INFO"
	.sectionflags	@""
	.align	4


	//----- nvinfo : EIATTR_CUDA_API_VERSION
	.align		4
        /*0000*/ 	.byte	0x04, 0x37
        /*0002*/ 	.short	(.L_200 - .L_199)
.L_199:
        /*0004*/ 	.word	0x00000082


	//----- nvinfo : EIATTR_KPARAM_INFO
	.align		4
.L_200:
        /*0008*/ 	.byte	0x04, 0x17
        /*000a*/ 	.short	(.L_202 - .L_201)
.L_201:
        /*000c*/ 	.word	0x00000000
        /*0010*/ 	.short	0x0005
        /*0012*/ 	.short	0x0020
        /*0014*/ 	.byte	0x00, 0xf0, 0x11, 0x00


	//----- nvinfo : EIATTR_KPARAM_INFO
	.align		4
.L_202:
        /*0018*/ 	.byte	0x04, 0x17
        /*001a*/ 	.short	(.L_204 - .L_203)
.L_203:
        /*001c*/ 	.word	0x00000000
        /*0020*/ 	.short	0x0004
        /*0022*/ 	.short	0x0018
        /*0024*/ 	.byte	0x00, 0xf5, 0x21, 0x00


	//----- nvinfo : EIATTR_KPARAM_INFO
	.align		4
.L_204:
        /*0028*/ 	.byte	0x04, 0x17
        /*002a*/ 	.short	(.L_206 - .L_205)
.L_205:
        /*002c*/ 	.word	0x00000000
        /*0030*/ 	.short	0x0003
        /*0032*/ 	.short	0x0010
        /*0034*/ 	.byte	0x00, 0xf5, 0x21, 0x00


	//----- nvinfo : EIATTR_KPARAM_INFO
	.align		4
.L_206:
        /*0038*/ 	.byte	0x04, 0x17
        /*003a*/ 	.short	(.L_208 - .L_207)
.L_207:
        /*003c*/ 	.word	0x00000000
        /*0040*/ 	.short	0x0002
        /*0042*/ 	.short	0x0008
        /*0044*/ 	.byte	0x00, 0xf5, 0x21, 0x00


	//----- nvinfo : EIATTR_KPARAM_INFO
	.align		4
.L_208:
        /*0048*/ 	.byte	0x04, 0x17
        /*004a*/ 	.short	(.L_210 - .L_209)
.L_209:
        /*004c*/ 	.word	0x00000000
        /*0050*/ 	.short	0x0001
        /*0052*/ 	.short	0x0004
        /*0054*/ 	.byte	0x00, 0xf0, 0x11, 0x00


	//----- nvinfo : EIATTR_KPARAM_INFO
	.align		4
.L_210:
        /*0058*/ 	.byte	0x04, 0x17
        /*005a*/ 	.short	(.L_212 - .L_211)
.L_211:
        /*005c*/ 	.word	0x00000000
        /*0060*/ 	.short	0x0000
        /*0062*/ 	.short	0x0000
        /*0064*/ 	.byte	0x00, 0xf0, 0x11, 0x00


	//----- nvinfo : EIATTR_SPARSE_MMA_MASK
	.align		4
.L_212:
        /*0068*/ 	.byte	0x03, 0x50
        /*006a*/ 	.short	0x0000


	//----- nvinfo : EIATTR_MAXREG_COUNT
	.align		4
        /*006c*/ 	.byte	0x03, 0x1b
        /*006e*/ 	.short	0x00ff


	//----- nvinfo : EIATTR_MERCURY_ISA_VERSION
	.align		4
        /*0070*/ 	.byte	0x03, 0x5f
        /*0072*/ 	.short	0x0101


	//----- nvinfo : EIATTR_VRC_CTA_INIT_COUNT
	.align		4
        /*0074*/ 	.byte	0x02, 0x4a
	.zero		1
	.zero		1


	//----- nvinfo : EIATTR_EXIT_INSTR_OFFSETS
	.align		4
        /*0078*/ 	.byte	0x04, 0x1c
        /*007a*/ 	.short	(.L_214 - .L_213)


	//   ....[0]....
.L_213:
        /*007c*/ 	.word	0x00000070


	//   ....[1]....
        /*0080*/ 	.word	0x00000250


	//----- nvinfo : EIATTR_CRS_STACK_SIZE
	.align		4
.L_214:
        /*0084*/ 	.byte	0x04, 0x1e
        /*0086*/ 	.short	(.L_216 - .L_215)
.L_215:
        /*0088*/ 	.word	0x00000000


	//----- nvinfo : EIATTR_CBANK_PARAM_SIZE
	.align		4
.L_216:
        /*008c*/ 	.byte	0x03, 0x19
        /*008e*/ 	.short	0x0024


	//----- nvinfo : EIATTR_PARAM_CBANK
	.align		4
        /*0090*/ 	.byte	0x04, 0x0a
        /*0092*/ 	.short	(.L_218 - .L_217)
	.align		4
.L_217:
        /*0094*/ 	.word	index@(.nv.constant0._Z8countDisffPfS_S_i)
        /*0098*/ 	.short	0x0380
        /*009a*/ 	.short	0x0024


	//----- nvinfo : EIATTR_SW_WAR
	.align		4
.L_218:
        /*009c*/ 	.byte	0x04, 0x36
        /*009e*/ 	.short	(.L_220 - .L_219)
.L_219:
        /*00a0*/ 	.word	0x00000008
.L_220:


//--------------------- .nv.callgraph             --------------------------
	.section	.nv.callgraph,"",@"SHT_CUDA_CALLGRAPH"
	.align	4
	.sectionentsize	8
	.align		4
        /*0000*/ 	.word	0x00000000
	.align		4
        /*0004*/ 	.word	0xffffffff
	.align		4
        /*0008*/ 	.word	0x00000000
	.align		4
        /*000c*/ 	.word	0xfffffffe
	.align		4
        /*0010*/ 	.word	0x00000000
	.align		4
        /*0014*/ 	.word	0xfffffffd
	.align		4
        /*0018*/ 	.word	0x00000000
	.align		4
        /*001c*/ 	.word	0xfffffffc


//--------------------- .nv.constant4             --------------------------
	.section	.nv.constant4,"a",@progbits
	.align	8
	.align		8
.nv.constant4:
        /*0000*/ 	.dword	_ZN34_INTERNAL_460042e5_4_k_cu_34f6c46c4cuda3std3__45__cpo5beginE
	.align		8
        /*0008*/ 	.dword	_ZN34_INTERNAL_460042e5_4_k_cu_34f6c46c4cuda3std3__45__cpo3endE
	.align		8
        /*0010*/ 	.dword	_ZN34_INTERNAL_460042e5_4_k_cu_34f6c46c4cuda3std3__45__cpo6cbeginE
	.align		8
        /*0018*/ 	.dword	_ZN34_INTERNAL_460042e5_4_k_cu_34f6c46c4cuda3std3__45__cpo4cendE
	.align		8
        /*0020*/ 	.dword	_ZN34_INTERNAL_460042e5_4_k_cu_34f6c46c4cuda3std3__45__cpo6rbeginE
	.align		8
        /*0028*/ 	.dword	_ZN34_INTERNAL_460042e5_4_k_cu_34f6c46c4cuda3std3__45__cpo4rendE
	.align		8
        /*0030*/ 	.dword	_ZN34_INTERNAL_460042e5_4_k_cu_34f6c46c4cuda3std3__45__cpo7crbeginE
	.align		8
        /*0038*/ 	.dword	_ZN34_INTERNAL_460042e5_4_k_cu_34f6c46c4cuda3std3__45__cpo5crendE
	.align		8
        /*0040*/ 	.dword	_ZN34_INTERNAL_460042e5_4_k_cu_34f6c46c4cuda3std3__436_GLOBAL__N__460042e5_4_k_cu_34f6c46c6ignoreE
	.align		8
        /*0048*/ 	.dword	_ZN34_INTERNAL_460042e5_4_k_cu_34f6c46c4cuda3std3__419piecewise_constructE
	.align		8
        /*0050*/ 	.dword	_ZN34_INTERNAL_460042e5_4_k_cu_34f6c46c4cuda3std3__48in_placeE
	.align		8
        /*0058*/ 	.dword	_ZN34_INTERNAL_460042e5_4_k_cu_34f6c46c4cuda3std3__420unreachable_sentinelE
	.align		8
        /*0060*/ 	.dword	_ZN34_INTERNAL_460042e5_4_k_cu_34f6c46c4cuda3std3__47nulloptE
	.align		8
        /*0068*/ 	.dword	_ZN34_INTERNAL_460042e5_4_k_cu_34f6c46c4cuda3std3__48unexpectE
	.align		8
        /*0070*/ 	.dword	_ZN34_INTERNAL_460042e5_4_k_cu_34f6c46c4cuda3std6ranges3__45__cpo4swapE
	.align		8
        /*0078*/ 	.dword	_ZN34_INTERNAL_460042e5_4_k_cu_34f6c46c4cuda3std6ranges3__45__cpo9iter_moveE
	.align		8
        /*0080*/ 	.dword	_ZN34_INTERNAL_460042e5_4_k_cu_34f6c46c4cuda3std6ranges3__45__cpo5beginE
	.align		8
        /*0088*/ 	.dword	_ZN34_INTERNAL_460042e5_4_k_cu_34f6c46c4cuda3std6ranges3__45__cpo3endE
	.align		8
        /*0090*/ 	.dword	_ZN34_INTERNAL_460042e5_4_k_cu_34f6c46c4cuda3std6ranges3__45__cpo6cbeginE
	.align		8
        /*0098*/ 	.dword	_ZN34_INTERNAL_460042e5_4_k_cu_34f6c46c4cuda3std6ranges3__45__cpo4cendE
	.align		8
        /*00a0*/ 	.dword	_ZN34_INTERNAL_460042e5_4_k_cu_34f6c46c4cuda3std6ranges3__45__cpo7advanceE
	.align		8
        /*00a8*/ 	.dword	_ZN34_INTERNAL_460042e5_4_k_cu_34f6c46c4cuda3std6ranges3__45__cpo9iter_swapE
	.align		8
        /*00b0*/ 	.dword	_ZN34_INTERNAL_460042e5_4_k_cu_34f6c46c4cuda3std6ranges3__45__cpo4nextE
	.align		8
        /*00b8*/ 	.dword	_ZN34_INTERNAL_460042e5_4_k_cu_34f6c46c4cuda3std6ranges3__45__cpo4prevE
	.align		8
        /*00c0*/ 	.dword	_ZN34_INTERNAL_460042e5_4_k_cu_34f6c46c4cuda3std6ranges3__45__cpo4dataE
	.align		8
        /*00c8*/ 	.dword	_ZN34_INTERNAL_460042e5_4_k_cu_34f6c46c4cuda3std6ranges3__45__cpo5cdataE
	.align		8
        /*00d0*/ 	.dword	_ZN34_INTERNAL_460042e5_4_k_cu_34f6c46c4cuda3std6ranges3__45__cpo4sizeE
	.align		8
        /*00d8*/ 	.dword	_ZN34_INTERNAL_460042e5_4_k_cu_34f6c46c4cuda3std6ranges3__45__cpo5ssizeE
	.align		8
        /*00e0*/ 	.dword	_ZN34_INTERNAL_460042e5_4_k_cu_34f6c46c4cuda3std6ranges3__45__cpo8distanceE
	.align		8
        /*00e8*/ 	.dword	_ZN34_INTERNAL_460042e5_4_k_cu_34f6c46c6thrust24THRUST_300001_SM_1000_NS8cuda_cub3parE
	.align		8
        /*00f0*/ 	.dword	_ZN34_INTERNAL_460042e5_4_k_cu_34f6c46c6thrust24THRUST_300001_SM_1000_NS8cuda_cub10par_nosyncE
	.align		8
        /*00f8*/ 	.dword	_ZN34_INTERNAL_460042e5_4_k_cu_34f6c46c6thrust24THRUST_300001_SM_1000_NS6system6detail10sequential3seqE
	.align		8
        /*0100*/ 	.dword	_ZN34_INTERNAL_460042e5_4_k_cu_34f6c46c6thrust24THRUST_300001_SM_1000_NS6system3cpp3parE
	.align		8
        /*0108*/ 	.dword	_ZN34_INTERNAL_460042e5_4_k_cu_34f6c46c6thrust24THRUST_300001_SM_1000_NS12placeholders2_1E
	.align		8
        /*0110*/ 	.dword	_ZN34_INTERNAL_460042e5_4_k_cu_34f6c46c6thrust24THRUST_300001_SM_1000_NS12placeholders2_2E
	.align		8
        /*0118*/ 	.dword	_ZN34_INTERNAL_460042e5_4_k_cu_34f6c46c6thrust24THRUST_300001_SM_1000_NS12placeholders2_3E
	.align		8
        /*0120*/ 	.dword	_ZN34_INTERNAL_460042e5_4_k_cu_34f6c46c6thrust24THRUST_300001_SM_1000_NS12placeholders2_4E
	.align		8
        /*0128*/ 	.dword	_ZN34_INTERNAL_460042e5_4_k_cu_34f6c46c6thrust24THRUST_300001_SM_1000_NS12placeholders2_5E
	.align		8
        /*0130*/ 	.dword	_ZN34_INTERNAL_460042e5_4_k_cu_34f6c46c6thrust24THRUST_300001_SM_1000_NS12placeholders2_6E
	.align		8
        /*0138*/ 	.dword	_ZN34_INTERNAL_460042e5_4_k_cu_34f6c46c6thrust24THRUST_300001_SM_1000_NS12placeholders2_7E
	.align		8
        /*0140*/ 	.dword	_ZN34_INTERNAL_460042e5_4_k_cu_34f6c46c6thrust24THRUST_300001_SM_1000_NS12placeholders2_8E
	.align		8
        /*0148*/ 	.dword	_ZN34_INTERNAL_460042e5_4_k_cu_34f6c46c6thrust24THRUST_300001_SM_1000_NS12placeholders2_9E
	.align		8
        /*0150*/ 	.dword	_ZN34_INTERNAL_460042e5_4_k_cu_34f6c46c6thrust24THRUST_300001_SM_1000_NS12placeholders3_10E
	.align		8
        /*0158*/ 	.dword	_ZN34_INTERNAL_460042e5_4_k_cu_34f6c46c6thrust24THRUST_300001_SM_1000_NS3seqE
	.align		8
        /*0160*/ 	.dword	_ZN34_INTERNAL_460042e5_4_k_cu_34f6c46c6thrust24THRUST_300001_SM_1000_NS6deviceE


//--------------------- .text._ZN3cub18CUB_300001_SM_10006detail10radix_sort29DeviceRadixSortOnesweepKernelINS1_5radix10policy_hubIfNS0_8NullTypeEyE10Policy1000ELNS0_9SortOrderE0EfS6_yiiNS1_21identity_decomposer_tEEEvPT5_SC_PT3_PKSD_PT1_PKSH_PT2_PKSL_T4_iiT6_ --------------------------
	.section	.text._ZN3cub18CUB_300001_SM_10006detail10radix_sort29DeviceRadixSortOnesweepKernelINS1_5radix10policy_hubIfNS0_8NullTypeEyE10Policy1000ELNS0_9SortOrderE0EfS6_yiiNS1_21identity_decomposer_tEEEvPT5_SC_PT3_PKSD_PT1_PKSH_PT2_PKSL_T4_iiT6_,"ax",@progbits
	.align	128
        .global         _ZN3cub18CUB_300001_SM_10006detail10radix_sort29DeviceRadixSortOnesweepKernelINS1_5radix10policy_hubIfNS0_8NullTypeEyE10Policy1000ELNS0_9SortOrderE0EfS6_yiiNS1_21identity_decomposer_tEEEvPT5_SC_PT3_PKSD_PT1_PKSH_PT2_PKSL_T4_iiT6_
        .type           _ZN3cub18CUB_300001_SM_10006detail10radix_sort29DeviceRadixSortOnesweepKernelINS1_5radix10policy_hubIfNS0_8NullTypeEyE10Policy1000ELNS0_9SortOrderE0EfS6_yiiNS1_21identity_decomposer_tEEEvPT5_SC_PT3_PKSD_PT1_PKSH_PT2_PKSL_T4_iiT6_,@function
        .size           _ZN3cub18CUB_300001_SM_10006detail10radix_sort29DeviceRadixSortOnesweepKernelINS1_5radix10policy_hubIfNS0_8NullTypeEyE10Policy1000ELNS0_9SortOrderE0EfS6_yiiNS1_21identity_decomposer_tEEEvPT5_SC_PT3_PKSD_PT1_PKSH_PT2_PKSL_T4_iiT6_,(.L_x_227 - _ZN3cub18CUB_300001_SM_10006detail10radix_sort29DeviceRadixSortOnesweepKernelINS1_5radix10policy_hubIfNS0_8NullTypeEyE10Policy1000ELNS0_9SortOrderE0EfS6_yiiNS1_21identity_decomposer_tEEEvPT5_SC_PT3_PKSD_PT1_PKSH_PT2_PKSL_T4_iiT6_)
        .other          _ZN3cub18CUB_300001_SM_10006detail10radix_sort29DeviceRadixSortOnesweepKernelINS1_5radix10policy_hubIfNS0_8NullTypeEyE10Policy1000ELNS0_9SortOrderE0EfS6_yiiNS1_21identity_decomposer_tEEEvPT5_SC_PT3_PKSD_PT1_PKSH_PT2_PKSL_T4_iiT6_,@"STO_CUDA_ENTRY STV_DEFAULT"
_ZN3cub18CUB_300001_SM_10006detail10radix_sort29DeviceRadixSortOnesweepKernelINS1_5radix10policy_hubIfNS0_8NullTypeEyE10Policy1000ELNS0_9SortOrderE0EfS6_yiiNS1_21identity_decomposer_tEEEvPT5_SC_PT3_PKSD_PT1_PKSH_PT2_PKSL_T4_iiT6_:
.text._ZN3cub18CUB_300001_SM_10006detail10radix_sort29DeviceRadixSortOnesweepKernelINS1_5radix10policy_hubIfNS0_8NullTypeEyE10Policy1000ELNS0_9SortOrderE0EfS6_yiiNS1_21identity_decomposer_tEEEvPT5_SC_PT3_PKSD_PT1_PKSH_PT2_PKSL_T4_iiT6_:
[----:B------:R-:W-:Y:S01]  /*0000*/  LDC R1, c[0x0][0x37c] ;  /* 0x0000df00ff017b82 */ /* 0x000fe20000000800 */
[----:B------:R-:W0:Y:S01]  /*0010*/  S2R R3, SR_TID.X ;  /* 0x0000000000037919 */ /* 0x000e220000002100 */
[----:B------:R-:W-:Y:S01]  /*0020*/  MOV R29, 0x400 ;  /* 0x00000400001d7802 */ /* 0x000fe20000000f00 */
[----:B------:R-:W1:Y:S01]  /*0030*/  LDCU.64 UR6, c[0x0][0x358] ;  /* 0x00006b00ff0677ac */ /* 0x000e620008000a00 */
[----:B------:R-:W-:Y:S01]  /*0040*/  BSSY.RECONVERGENT B0, `(.L_x_0) ;  /* 0x000000c000007945 */ /* 0x000fe20003800200 */
[----:B------:R-:W2:Y:S01]  /*0050*/  S2R R0, SR_CgaCtaId ;  /* 0x0000000000007919 */ /* 0x000ea20000008800 */
[----:B0-----:R-:W-:Y:S02]  /*0060*/  ISETP.NE.AND P0, PT, R3, RZ, PT ;  /* 0x000000ff0300720c */ /* 0x001fe40003f05270 */
[----:B--2---:R-:W-:-:S11]  /*0070*/  LEA R29, R0, R29, 0x18 ;  /* 0x0000001d001d7211 */ /* 0x004fd600078ec0ff */
[----:B-1----:R-:W-:Y:S05]  /*0080*/  @P0 BRA `(.L_x_1) ;  /* 0x00000000001c0947 */ /* 0x002fea0003800000 */
[----:B------:R-:W0:Y:S01]  /*0090*/  LDC.64 R4, c[0x0][0x388] ;  /* 0x0000e200ff047b82 */ /* 0x000e220000000a00 */
[----:B------:R-:W-:-:S05]  /*00a0*/  IMAD.MOV.U32 R7, RZ, RZ, 0x1 ;  /* 0x00000001ff077424 */ /* 0x000fca00078e00ff */
[----:B0-----:R-:W2:Y:S02]  /*00b0*/  ATOMG.E.ADD.STRONG.GPU PT, R4, desc[UR6][R4.64], R7 ;  /* 0x80000007040479a8 */ /* 0x001ea400081ef106 */
[----:B------:R-:W0:Y:S01]  /*00c0*/  S2UR UR5, SR_CgaCtaId ;  /* 0x00000000000579c3 */ /* 0x000e220000008800 */
[----:B------:R-:W-:Y:S02]  /*00d0*/  UMOV UR4, 0x400 ;  /* 0x0000040000047882 */ /* 0x000fe40000000000 */
[----:B0-----:R-:W-:-:S09]  /*00e0*/  ULEA UR4, UR5, UR4, 0x18 ;  /* 0x0000000405047291 */ /* 0x001fd2000f8ec0ff */
[----:B--2---:R0:W-:Y:S03]  /*00f0*/  STS [UR4+0x6c00], R4 ;  /* 0x006c0004ff007988 */ /* 0x0041e60008000804 */
.L_x_1:
[----:B------:R-:W-:Y:S05]  /*0100*/  BSYNC.RECONVERGENT B0 ;  /* 0x0000000000007941 */ /* 0x000fea0003800200 */
.L_x_0:
[----:B------:R-:W-:Y:S01]  /*0110*/  BAR.SYNC.DEFER_BLOCKING 0x0 ;  /* 0x0000000000007b1d */ /* 0x000fe20000010000 */
[----:B------:R-:W-:-:S05]  /*0120*/  SHF.R.U32.HI R0, RZ, 0x5, R3 ;  /* 0x00000005ff007819 */ /* 0x000fca0000011603 */
[----:B------:R-:W1:Y:S01]  /*0130*/  LDCU UR4, c[0x0][0x3c0] ;  /* 0x00007800ff0477ac */ /* 0x000e620008000800 */
[----:B------:R-:W2:Y:S01]  /*0140*/  S2R R26, SR_LANEID ;  /* 0x00000000001a7919 */ /* 0x000ea20000000000 */
[----:B------:R-:W0:Y:S02]  /*0150*/  LDS R27, [R29+0x6c00] ;  /* 0x006c00001d1b7984 */ /* 0x000e240000000800 */
[----:B0-----:R-:W-:-:S04]  /*0160*/  IMAD R4, R27, 0x1b00, RZ ;  /* 0x00001b001b047824 */ /* 0x001fc800078e02ff */
[----:B------:R-:W-:Y:S01]  /*0170*/  VIADD R28, R4, 0x1b00 ;  /* 0x00001b00041c7836 */ /* 0x000fe20000000000 */
[----:B------:R-:W-:-:S04]  /*0180*/  SHF.R.S32.HI R8, RZ, 0x1f, R4 ;  /* 0x0000001fff087819 */ /* 0x000fc80000011404 */
[----:B-1----:R-:W-:-:S13]  /*0190*/  ISETP.GT.AND P0, PT, R28, UR4, PT ;  /* 0x000000041c007c0c */ /* 0x002fda000bf04270 */
[----:B--2---:R-:W-:Y:S05]  /*01a0*/  @P0 BRA `(.L_x_2) ;  /* 0x00000000006c0947 */ /* 0x004fea0003800000 */
[----:B------:R-:W0:Y:S01]  /*01b0*/  LDCU.64 UR4, c[0x0][0x3a8] ;  /* 0x00007500ff0477ac */ /* 0x000e220008000a00 */
[C---:B------:R-:W-:Y:S02]  /*01c0*/  LOP3.LUT R5, R3.reuse, 0x1f, RZ, 0xc0, !PT ;  /* 0x0000001f03057812 */ /* 0x040fe400078ec0ff */
[----:B------:R-:W-:-:S05]  /*01d0*/  LOP3.LUT R6, R3, 0x3e0, RZ, 0xc0, !PT ;  /* 0x000003e003067812 */ /* 0x000fca00078ec0ff */
[----:B------:R-:W-:-:S05]  /*01e0*/  IMAD R5, R6, 0x12, R5 ;  /* 0x0000001206057824 */ /* 0x000fca00078e0205 */
[----:B------:R-:W-:-:S05]  /*01f0*/  IADD3 R5, P0, PT, R4, R5, RZ ;  /* 0x0000000504057210 */ /* 0x000fca0007f1e0ff */
[----:B------:R-:W-:Y:S01]  /*0200*/  IMAD.X R8, RZ, RZ, R8, P0 ;  /* 0x000000ffff087224 */ /* 0x000fe200000e0608 */
[----:B0-----:R-:W-:-:S04]  /*0210*/  LEA R4, P0, R5, UR4, 0x2 ;  /* 0x0000000405047c11 */ /* 0x001fc8000f8010ff */
[----:B------:R-:W-:-:S05]  /*0220*/  LEA.HI.X R5, R5, UR5, R8, 0x2, P0 ;  /* 0x0000000505057c11 */ /* 0x000fca00080f1408 */
[----:B------:R0:W5:Y:S04]  /*0230*/  LDG.E R25, desc[UR6][R4.64] ;  /* 0x0000000604197981 */ /* 0x000168000c1e1900 */
        /* <DEDUP_REMOVED lines=16> */
[----:B------:R0:W5:Y:S01]  /*0340*/  LDG.E R8, desc[UR6][R4.64+0x880] ;  /* 0x0008800604087981 */ /* 0x000162000c1e1900 */
[----:B------:R-:W-:Y:S05]  /*0350*/  BRA `(.L_x_3) ;  /* 0x0000000400407947 */ /* 0x000fea0003800000 */
.L_x_2:
[----:B------:R-:W0:Y:S01]  /*0360*/  LDCU.64 UR8, c[0x0][0x3a8] ;  /* 0x00007500ff0877ac */ /* 0x000e220008000a00 */
[C---:B------:R-:W-:Y:S01]  /*0370*/  LOP3.LUT R5, R3.reuse, 0x1f, RZ, 0xc0, !PT ;  /* 0x0000001f03057812 */ /* 0x040fe200078ec0ff */
[----:B------:R-:W-:Y:S01]  /*0380*/  IMAD.MOV.U32 R25, RZ, RZ, 0x7fffffff ;  /* 0x7fffffffff197424 */ /* 0x000fe200078e00ff */
[----:B------:R-:W-:Y:S01]  /*0390*/  LOP3.LUT R6, R3, 0x3e0, RZ, 0xc0, !PT ;  /* 0x000003e003067812 */ /* 0x000fe200078ec0ff */
[----:B------:R-:W-:-:S04]  /*03a0*/  IMAD.MOV.U32 R24, RZ, RZ, 0x7fffffff ;  /* 0x7fffffffff187424 */ /* 0x000fc800078e00ff */
[----:B------:R-:W-:Y:S01]  /*03b0*/  IMAD R11, R6, 0x12, R5 ;  /* 0x00000012060b7824 */ /* 0x000fe200078e0205 */
[----:B------:R-:W-:-:S03]  /*03c0*/  IADD3 R6, PT, PT, -R4, UR4, RZ ;  /* 0x0000000404067c10 */ /* 0x000fc6000fffe1ff */
[C---:B------:R-:W-:Y:S01]  /*03d0*/  VIADD R5, R11.reuse, 0x20 ;  /* 0x000000200b057836 */ /* 0x040fe20000000000 */
[----:B------:R-:W-:Y:S01]  /*03e0*/  IADD3 R10, P0, PT, R4, R11, RZ ;  /* 0x0000000b040a7210 */ /* 0x000fe20007f1e0ff */
[C---:B------:R-:W-:Y:S01]  /*03f0*/  VIADD R7, R11.reuse, 0x40 ;  /* 0x000000400b077836 */ /* 0x040fe20000000000 */
[CC--:B------:R-:W-:Y:S01]  /*0400*/  ISETP.GE.AND P4, PT, R11.reuse, R6.reuse, PT ;  /* 0x000000060b00720c */ /* 0x0c0fe20003f86270 */
[----:B------:R-:W-:Y:S01]  /*0410*/  VIADD R9, R11, 0x60 ;  /* 0x000000600b097836 */ /* 0x000fe20000000000 */
[-C--:B------:R-:W-:Y:S01]  /*0420*/  ISETP.GE.AND P3, PT, R5, R6.reuse, PT ;  /* 0x000000060500720c */ /* 0x080fe20003f66270 */
[----:B------:R-:W-:Y:S01]  /*0430*/  VIADD R5, R11, 0x80 ;  /* 0x000000800b057836 */ /* 0x000fe20000000000 */
[-C--:B------:R-:W-:Y:S01]  /*0440*/  ISETP.GE.AND P2, PT, R7, R6.reuse, PT ;  /* 0x000000060700720c */ /* 0x080fe20003f46270 */
[----:B------:R-:W-:Y:S01]  /*0450*/  VIADD R7, R11, 0xa0 ;  /* 0x000000a00b077836 */ /* 0x000fe20000000000 */
[----:B0-----:R-:W-:Y:S01]  /*0460*/  LEA R4, P5, R10, UR8, 0x2 ;  /* 0x000000080a047c11 */ /* 0x001fe2000f8a10ff */
[----:B------:R-:W-:Y:S01]  /*0470*/  IMAD.X R13, RZ, RZ, R8, P0 ;  /* 0x000000ffff0d7224 */ /* 0x000fe200000e0608 */
[----:B------:R-:W-:-:S02]  /*0480*/  ISETP.GE.AND P0, PT, R5, R6, PT ;  /* 0x000000060500720c */ /* 0x000fc40003f06270 */
[-C--:B------:R-:W-:Y:S01]  /*0490*/  ISETP.GE.AND P6, PT, R7, R6.reuse, PT ;  /* 0x000000060700720c */ /* 0x080fe20003fc6270 */
[----:B------:R-:W-:Y:S01]  /*04a0*/  VIADD R7, R11, 0xe0 ;  /* 0x000000e00b077836 */ /* 0x000fe20000000000 */
[----:B------:R-:W-:Y:S01]  /*04b0*/  LEA.HI.X R5, R10, UR9, R13, 0x2, P5 ;  /* 0x000000090a057c11 */ /* 0x000fe2000a8f140d */
[----:B------:R-:W-:Y:S01]  /*04c0*/  IMAD.MOV.U32 R23, RZ, RZ, 0x7fffffff ;  /* 0x7fffffffff177424 */ /* 0x000fe200078e00ff */
[-C--:B------:R-:W-:Y:S01]  /*04d0*/  ISETP.GE.AND P1, PT, R9, R6.reuse, PT ;  /* 0x000000060900720c */ /* 0x080fe20003f26270 */
[----:B------:R-:W-:Y:S02]  /*04e0*/  VIADD R9, R11, 0xc0 ;  /* 0x000000c00b097836 */ /* 0x000fe40000000000 */
[----:B------:R1:W5:Y:S01]  /*04f0*/  @!P4 LDG.E R25, desc[UR6][R4.64] ;  /* 0x000000060419c981 */ /* 0x000362000c1e1900 */
[-C--:B------:R-:W-:Y:S01]  /*0500*/  ISETP.GE.AND P4, PT, R7, R6.reuse, PT ;  /* 0x000000060700720c */ /* 0x080fe20003f86270 */
[----:B------:R-:W-:Y:S01]  /*0510*/  VIADD R7, R11, 0x120 ;  /* 0x000001200b077836 */ /* 0x000fe20000000000 */
[-C--:B------:R-:W-:Y:S01]  /*0520*/  ISETP.GE.AND P5, PT, R9, R6.reuse, PT ;  /* 0x000000060900720c */ /* 0x080fe20003fa6270 */
[----:B------:R-:W-:Y:S01]  /*0530*/  IMAD.MOV.U32 R21, RZ, RZ, 0x7fffffff ;  /* 0x7fffffffff157424 */ /* 0x000fe200078e00ff */
[----:B------:R1:W5:Y:S01]  /*0540*/  @!P2 LDG.E R23, desc[UR6][R4.64+0x100] ;  /* 0x000100060417a981 */ /* 0x000362000c1e1900 */
[----:B------:R-:W-:Y:S01]  /*0550*/  VIADD R9, R11, 0x100 ;  /* 0x000001000b097836 */ /* 0x000fe20000000000 */
[----:B------:R-:W-:Y:S01]  /*0560*/  ISETP.GE.AND P2, PT, R7, R6, PT ;  /* 0x000000060700720c */ /* 0x000fe20003f46270 */
[----:B------:R-:W-:Y:S01]  /*0570*/  VIADD R7, R11, 0x160 ;  /* 0x000001600b077836 */ /* 0x000fe20000000000 */
[----:B------:R1:W5:Y:S01]  /*0580*/  @!P3 LDG.E R24, desc[UR6][R4.64+0x80] ;  /* 0x000080060418b981 */ /* 0x000362000c1e1900 */
[----:B------:R-:W-:-:S03]  /*0590*/  IMAD.MOV.U32 R20, RZ, RZ, 0x7fffffff ;  /* 0x7fffffffff147424 */ /* 0x000fc600078e00ff */
[----:B------:R1:W5:Y:S01]  /*05a0*/  @!P0 LDG.E R21, desc[UR6][R4.64+0x200] ;  /* 0x0002000604158981 */ /* 0x000362000c1e1900 */
[-C--:B------:R-:W-:Y:S01]  /*05b0*/  ISETP.GE.AND P0, PT, R7, R6.reuse, PT ;  /* 0x000000060700720c */ /* 0x080fe20003f06270 */
[----:B------:R-:W-:Y:S01]  /*05c0*/  VIADD R7, R11, 0x180 ;  /* 0x000001800b077836 */ /* 0x000fe20000000000 */
[-C--:B------:R-:W-:Y:S01]  /*05d0*/  ISETP.GE.AND P3, PT, R9, R6.reuse, PT ;  /* 0x000000060900720c */ /* 0x080fe20003f66270 */
[----:B------:R-:W-:Y:S01]  /*05e0*/  IMAD.MOV.U32 R22, RZ, RZ, 0x7fffffff ;  /* 0x7fffffffff167424 */ /* 0x000fe200078e00ff */
[----:B------:R1:W5:Y:S01]  /*05f0*/  @!P6 LDG.E R20, desc[UR6][R4.64+0x280] ;  /* 0x000280060414e981 */ /* 0x000362000c1e1900 */
[----:B------:R-:W-:Y:S01]  /*0600*/  VIADD R9, R11, 0x140 ;  /* 0x000001400b097836 */ /* 0x000fe20000000000 */
[-C--:B------:R-:W-:Y:S01]  /*0610*/  ISETP.GE.AND P6, PT, R7, R6.reuse, PT ;  /* 0x000000060700720c */ /* 0x080fe20003fc6270 */
[----:B------:R-:W-:Y:S02]  /*0620*/  IMAD.MOV.U32 R18, RZ, RZ, 0x7fffffff ;  /* 0x7fffffffff127424 */ /* 0x000fe400078e00ff */
[----:B------:R-:W-:Y:S01]  /*0630*/  VIADD R7, R11, 0x1c0 ;  /* 0x000001c00b077836 */ /* 0x000fe20000000000 */
[----:B------:R1:W5:Y:S01]  /*0640*/  @!P1 LDG.E R22, desc[UR6][R4.64+0x180] ;  /* 0x0001800604169981 */ /* 0x000362000c1e1900 */
[----:B------:R-:W-:Y:S01]  /*0650*/  ISETP.GE.AND P1, PT, R9, R6, PT ;  /* 0x000000060900720c */ /* 0x000fe20003f26270 */
[----:B------:R-:W-:-:S02]  /*0660*/  IMAD.MOV.U32 R19, RZ, RZ, 0x7fffffff ;  /* 0x7fffffffff137424 */ /* 0x000fc400078e00ff */
[----:B------:R1:W5:Y:S01]  /*0670*/  @!P4 LDG.E R18, desc[UR6][R4.64+0x380] ;  /* 0x000380060412c981 */ /* 0x000362000c1e1900 */
[----:B------:R-:W-:Y:S01]  /*0680*/  IMAD.MOV.U32 R17, RZ, RZ, 0x7fffffff ;  /* 0x7fffffffff117424 */ /* 0x000fe200078e00ff */
[-C--:B------:R-:W-:Y:S01]  /*0690*/  ISETP.GE.AND P4, PT, R7, R6.reuse, PT ;  /* 0x000000060700720c */ /* 0x080fe20003f86270 */
[C---:B------:R-:W-:Y:S01]  /*06a0*/  VIADD R9, R11.reuse, 0x1a0 ;  /* 0x000001a00b097836 */ /* 0x040fe20000000000 */
[----:B------:R1:W5:Y:S01]  /*06b0*/  @!P5 LDG.E R19, desc[UR6][R4.64+0x300] ;  /* 0x000300060413d981 */ /* 0x000362000c1e1900 */
[----:B------:R-:W-:Y:S02]  /*06c0*/  VIADD R7, R11, 0x1e0 ;  /* 0x000001e00b077836 */ /* 0x000fe40000000000 */
[----:B------:R-:W-:Y:S01]  /*06d0*/  IMAD.MOV.U32 R16, RZ, RZ, 0x7fffffff ;  /* 0x7fffffffff107424 */ /* 0x000fe200078e00ff */
[----:B------:R1:W5:Y:S01]  /*06e0*/  @!P3 LDG.E R17, desc[UR6][R4.64+0x400] ;  /* 0x000400060411b981 */ /* 0x000362000c1e1900 */
[----:B------:R-:W-:Y:S01]  /*06f0*/  IMAD.MOV.U32 R15, RZ, RZ, 0x7fffffff ;  /* 0x7fffffffff0f7424 */ /* 0x000fe200078e00ff */
[-C--:B------:R-:W-:Y:S01]  /*0700*/  ISETP.GE.AND P5, PT, R9, R6.reuse, PT ;  /* 0x000000060900720c */ /* 0x080fe20003fa6270 */
[----:B------:R-:W-:Y:S01]  /*0710*/  VIADD R9, R11, 0x200 ;  /* 0x000002000b097836 */ /* 0x000fe20000000000 */
[-C--:B------:R-:W-:Y:S01]  /*0720*/  ISETP.GE.AND P3, PT, R7, R6.reuse, PT ;  /* 0x000000060700720c */ /* 0x080fe20003f66270 */
[----:B------:R-:W-:Y:S01]  /*0730*/  VIADD R7, R11, 0x220 ;  /* 0x000002200b077836 */ /* 0x000fe20000000000 */
[----:B------:R1:W5:Y:S02]  /*0740*/  @!P2 LDG.E R16, desc[UR6][R4.64+0x480] ;  /* 0x000480060410a981 */ /* 0x000364000c1e1900 */
[----:B------:R-:W-:-:S02]  /*0750*/  ISETP.GE.AND P2, PT, R9, R6, PT ;  /* 0x000000060900720c */ /* 0x000fc40003f46270 */
[----:B------:R1:W5:Y:S01]  /*0760*/  @!P1 LDG.E R15, desc[UR6][R4.64+0x500] ;  /* 0x00050006040f9981 */ /* 0x000362000c1e1900 */
[----:B------:R-:W-:Y:S01]  /*0770*/  ISETP.GE.AND P1, PT, R7, R6, PT ;  /* 0x000000060700720c */ /* 0x000fe20003f26270 */
[----:B------:R-:W-:Y:S02]  /*0780*/  IMAD.MOV.U32 R14, RZ, RZ, 0x7fffffff ;  /* 0x7fffffffff0e7424 */ /* 0x000fe400078e00ff */
[----:B------:R-:W-:Y:S02]  /*0790*/  IMAD.MOV.U32 R13, RZ, RZ, 0x7fffffff ;  /* 0x7fffffffff0d7424 */ /* 0x000fe400078e00ff */
[----:B------:R-:W-:Y:S02]  /*07a0*/  IMAD.MOV.U32 R12, RZ, RZ, 0x7fffffff ;  /* 0x7fffffffff0c7424 */ /* 0x000fe400078e00ff */
[----:B------:R-:W-:Y:S01]  /*07b0*/  IMAD.MOV.U32 R11, RZ, RZ, 0x7fffffff ;  /* 0x7fffffffff0b7424 */ /* 0x000fe200078e00ff */
[----:B------:R1:W5:Y:S01]  /*07c0*/  @!P0 LDG.E R14, desc[UR6][R4.64+0x580] ;  /* 0x00058006040e8981 */ /* 0x000362000c1e1900 */
[----:B------:R-:W-:-:S02]  /*07d0*/  IMAD.MOV.U32 R10, RZ, RZ, 0x7fffffff ;  /* 0x7fffffffff0a7424 */ /* 0x000fc400078e00ff */
[----:B------:R-:W-:Y:S01]  /*07e0*/  IMAD.MOV.U32 R9, RZ, RZ, 0x7fffffff ;  /* 0x7fffffffff097424 */ /* 0x000fe200078e00ff */
[----:B------:R1:W5:Y:S01]  /*07f0*/  @!P6 LDG.E R13, desc[UR6][R4.64+0x600] ;  /* 0x00060006040de981 */ /* 0x000362000c1e1900 */
[----:B------:R-:W-:-:S03]  /*0800*/  IMAD.MOV.U32 R8, RZ, RZ, 0x7fffffff ;  /* 0x7fffffffff087424 */ /* 0x000fc600078e00ff */
[----:B------:R1:W5:Y:S04]  /*0810*/  @!P5 LDG.E R12, desc[UR6][R4.64+0x680] ;  /* 0x00068006040cd981 */ /* 0x000368000c1e1900 */
[----:B------:R1:W5:Y:S04]  /*0820*/  @!P4 LDG.E R11, desc[UR6][R4.64+0x700] ;  /* 0x00070006040bc981 */ /* 0x000368000c1e1900 */
[----:B------:R1:W5:Y:S04]  /*0830*/  @!P3 LDG.E R10, desc[UR6][R4.64+0x780] ;  /* 0x00078006040ab981 */ /* 0x000368000c1e1900 */
[----:B------:R1:W5:Y:S04]  /*0840*/  @!P2 LDG.E R9, desc[UR6][R4.64+0x800] ;  /* 0x000800060409a981 */ /* 0x000368000c1e1900 */
[----:B------:R1:W5:Y:S02]  /*0850*/  @!P1 LDG.E R8, desc[UR6][R4.64+0x880] ;  /* 0x0008800604089981 */ /* 0x000364000c1e1900 */
.L_x_3:
[----:B------:R-:W-:Y:S01]  /*0860*/  IMAD.MOV.U32 R7, RZ, RZ, -0x1 ;  /* 0xffffffffff077424 */ /* 0x000fe200078e00ff */
[----:B-----5:R-:W-:Y:S01]  /*0870*/  ISETP.GT.AND P0, PT, R25, -0x1, PT ;  /* 0xffffffff1900780c */ /* 0x020fe20003f04270 */
[----:B------:R-:W2:Y:S01]  /*0880*/  LDC R30, c[0x0][0x3c8] ;  /* 0x0000f200ff1e7b82 */ /* 0x000ea20000000800 */
[----:B------:R-:W-:Y:S01]  /*0890*/  ISETP.GT.AND P1, PT, R24, -0x1, PT ;  /* 0xffffffff1800780c */ /* 0x000fe20003f24270 */
[----:B------:R-:W-:Y:S01]  /*08a0*/  BSSY.RECONVERGENT B0, `(.L_x_4) ;  /* 0x0000058000007945 */ /* 0x000fe20003800200 */
[C---:B01----:R-:W-:Y:S01]  /*08b0*/  SEL R4, R7.reuse, 0x80000000, !P0 ;  /* 0x8000000007047807 */ /* 0x043fe20004000000 */
[----:B------:R-:W-:Y:S01]  /*08c0*/  IMAD.SHL.U32 R0, R0, 0x400, RZ ;  /* 0x0000040000007824 */ /* 0x000fe200078e00ff */
[----:B------:R-:W-:Y:S02]  /*08d0*/  SEL R5, R7, 0x80000000, !P1 ;  /* 0x8000000007057807 */ /* 0x000fe40004800000 */
[----:B------:R-:W-:Y:S02]  /*08e0*/  ISETP.GT.AND P0, PT, R22, -0x1, PT ;  /* 0xffffffff1600780c */ /* 0x000fe40003f04270 */
[----:B------:R-:W-:-:S02]  /*08f0*/  ISETP.GT.AND P1, PT, R21, -0x1, PT ;  /* 0xffffffff1500780c */ /* 0x000fc40003f24270 */
[----:B------:R-:W-:Y:S02]  /*0900*/  LOP3.LUT R25, R4, R25, RZ, 0x3c, !PT ;  /* 0x0000001904197212 */ /* 0x000fe400078e3cff */
[----:B------:R-:W-:Y:S02]  /*0910*/  LOP3.LUT R24, R5, R24, RZ, 0x3c, !PT ;  /* 0x0000001805187212 */ /* 0x000fe400078e3cff */
[C---:B------:R-:W-:Y:S02]  /*0920*/  SEL R5, R7.reuse, 0x80000000, !P0 ;  /* 0x8000000007057807 */ /* 0x040fe40004000000 */
[----:B------:R-:W-:Y:S02]  /*0930*/  SEL R4, R7, 0x80000000, !P1 ;  /* 0x8000000007047807 */ /* 0x000fe40004800000 */
[----:B------:R-:W-:Y:S02]  /*0940*/  ISETP.GT.AND P0, PT, R19, -0x1, PT ;  /* 0xffffffff1300780c */ /* 0x000fe40003f04270 */
[----:B------:R-:W-:-:S02]  /*0950*/  ISETP.GT.AND P2, PT, R23, -0x1, PT ;  /* 0xffffffff1700780c */ /* 0x000fc40003f44270 */
[----:B------:R-:W-:Y:S02]  /*0960*/  LOP3.LUT R21, R4, R21, RZ, 0x3c, !PT ;  /* 0x0000001504157212 */ /* 0x000fe400078e3cff */
[C---:B------:R-:W-:Y:S02]  /*0970*/  SEL R4, R7.reuse, 0x80000000, !P0 ;  /* 0x8000000007047807 */ /* 0x040fe40004000000 */
[----:B------:R-:W-:Y:S02]  /*0980*/  SEL R6, R7, 0x80000000, !P2 ;  /* 0x8000000007067807 */ /* 0x000fe40005000000 */
[----:B------:R-:W-:Y:S02]  /*0990*/  ISETP.GT.AND P0, PT, R18, -0x1, PT ;  /* 0xffffffff1200780c */ /* 0x000fe40003f04270 */
[----:B------:R-:W-:Y:S02]  /*09a0*/  ISETP.GT.AND P1, PT, R17, -0x1, PT ;  /* 0xffffffff1100780c */ /* 0x000fe40003f24270 */
[----:B------:R-:W-:-:S02]  /*09b0*/  ISETP.GT.AND P2, PT, R20, -0x1, PT ;  /* 0xffffffff1400780c */ /* 0x000fc40003f44270 */
[----:B------:R-:W-:Y:S02]  /*09c0*/  VIMNMX R33, PT, PT, R26, 0xe0, !PT ;  /* 0x000000e01a217848 */ /* 0x000fe40007fe0100 */
[----:B------:R-:W-:Y:S02]  /*09d0*/  LOP3.LUT R22, R5, R22, RZ, 0x3c, !PT ;  /* 0x0000001605167212 */ /* 0x000fe400078e3cff */
[----:B------:R-:W-:Y:S02]  /*09e0*/  LOP3.LUT R19, R4, R19, RZ, 0x3c, !PT ;  /* 0x0000001304137212 */ /* 0x000fe400078e3cff */
[C---:B------:R-:W-:Y:S02]  /*09f0*/  SEL R5, R7.reuse, 0x80000000, !P0 ;  /* 0x8000000007057807 */ /* 0x040fe40004000000 */
[C---:B------:R-:W-:Y:S02]  /*0a00*/  SEL R4, R7.reuse, 0x80000000, !P1 ;  /* 0x8000000007047807 */ /* 0x040fe40004800000 */
[----:B------:R-:W-:-:S02]  /*0a10*/  SEL R31, R7, 0x80000000, !P2 ;  /* 0x80000000071f7807 */ /* 0x000fc40005000000 */
[----:B------:R-:W-:Y:S02]  /*0a20*/  ISETP.GT.AND P0, PT, R15, -0x1, PT ;  /* 0xffffffff0f00780c */ /* 0x000fe40003f04270 */
[----:B------:R-:W-:Y:S02]  /*0a30*/  IADD3 R33, PT, PT, R33, 0x1f, -R26 ;  /* 0x0000001f21217810 */ /* 0x000fe40007ffe81a */
[----:B------:R-:W-:Y:S02]  /*0a40*/  ISETP.GT.AND P2, PT, R16, -0x1, PT ;  /* 0xffffffff1000780c */ /* 0x000fe40003f44270 */
[----:B------:R-:W-:Y:S02]  /*0a50*/  LOP3.LUT R17, R4, R17, RZ, 0x3c, !PT ;  /* 0x0000001104117212 */ /* 0x000fe400078e3cff */
[----:B------:R-:W-:Y:S02]  /*0a60*/  LOP3.LUT R20, R31, R20, RZ, 0x3c, !PT ;  /* 0x000000141f147212 */ /* 0x000fe400078e3cff */
[----:B------:R-:W-:-:S02]  /*0a70*/  SEL R4, R7, 0x80000000, !P0 ;  /* 0x8000000007047807 */ /* 0x000fc40004000000 */
[----:B------:R-:W-:Y:S02]  /*0a80*/  ISETP.GE.U32.AND P4, PT, R33, 0x1e0, PT ;  /* 0x000001e02100780c */ /* 0x000fe40003f86070 */
[----:B------:R-:W-:Y:S02]  /*0a90*/  SEL R31, R7, 0x80000000, !P2 ;  /* 0x80000000071f7807 */ /* 0x000fe40005000000 */
[----:B------:R-:W-:Y:S02]  /*0aa0*/  ISETP.GT.AND P0, PT, R14, -0x1, PT ;  /* 0xffffffff0e00780c */ /* 0x000fe40003f04270 */
[----:B------:R-:W-:Y:S02]  /*0ab0*/  ISETP.GT.AND P1, PT, R13, -0x1, PT ;  /* 0xffffffff0d00780c */ /* 0x000fe40003f24270 */
[----:B------:R-:W-:Y:S02]  /*0ac0*/  ISETP.GT.AND P2, PT, R12, -0x1, PT ;  /* 0xffffffff0c00780c */ /* 0x000fe40003f44270 */
[----:B------:R-:W-:-:S02]  /*0ad0*/  LOP3.LUT R18, R5, R18, RZ, 0x3c, !PT ;  /* 0x0000001205127212 */ /* 0x000fc400078e3cff */
[----:B------:R-:W-:Y:S02]  /*0ae0*/  LOP3.LUT R15, R4, R15, RZ, 0x3c, !PT ;  /* 0x0000000f040f7212 */ /* 0x000fe400078e3cff */
[----:B------:R-:W-:Y:S02]  /*0af0*/  LOP3.LUT R16, R31, R16, RZ, 0x3c, !PT ;  /* 0x000000101f107212 */ /* 0x000fe400078e3cff */
[C---:B------:R-:W-:Y:S02]  /*0b00*/  SEL R5, R7.reuse, 0x80000000, !P0 ;  /* 0x8000000007057807 */ /* 0x040fe40004000000 */
[C---:B------:R-:W-:Y:S02]  /*0b10*/  SEL R4, R7.reuse, 0x80000000, !P1 ;  /* 0x8000000007047807 */ /* 0x040fe40004800000 */
[----:B------:R-:W-:Y:S02]  /*0b20*/  SEL R31, R7, 0x80000000, !P2 ;  /* 0x80000000071f7807 */ /* 0x000fe40005000000 */
[----:B------:R-:W-:-:S02]  /*0b30*/  ISETP.GT.AND P1, PT, R10, -0x1, PT ;  /* 0xffffffff0a00780c */ /* 0x000fc40003f24270 */
[----:B------:R-:W-:Y:S02]  /*0b40*/  ISETP.GT.AND P0, PT, R11, -0x1, PT ;  /* 0xffffffff0b00780c */ /* 0x000fe40003f04270 */
[----:B------:R-:W-:Y:S02]  /*0b50*/  LEA.HI R33, R33, 0x1, RZ, 0x1b ;  /* 0x0000000121217811 */ /* 0x000fe400078fd8ff */
[----:B------:R-:W-:Y:S02]  /*0b60*/  ISETP.GT.AND P2, PT, R9, -0x1, PT ;  /* 0xffffffff0900780c */ /* 0x000fe40003f44270 */
[----:B------:R-:W-:Y:S02]  /*0b70*/  ISETP.GT.AND P3, PT, R8, -0x1, PT ;  /* 0xffffffff0800780c */ /* 0x000fe40003f64270 */
[----:B------:R-:W-:Y:S02]  /*0b80*/  LOP3.LUT R14, R5, R14, RZ, 0x3c, !PT ;  /* 0x0000000e050e7212 */ /* 0x000fe400078e3cff */
[----:B------:R-:W-:-:S02]  /*0b90*/  LOP3.LUT R23, R6, R23, RZ, 0x3c, !PT ;  /* 0x0000001706177212 */ /* 0x000fc400078e3cff */
[----:B------:R-:W-:Y:S02]  /*0ba0*/  LOP3.LUT R13, R4, R13, RZ, 0x3c, !PT ;  /* 0x0000000d040d7212 */ /* 0x000fe400078e3cff */
[----:B------:R-:W-:Y:S02]  /*0bb0*/  LOP3.LUT R12, R31, R12, RZ, 0x3c, !PT ;  /* 0x0000000c1f0c7212 */ /* 0x000fe400078e3cff */
[----:B------:R-:W-:Y:S02]  /*0bc0*/  SEL R5, R7, 0x80000000, !P1 ;  /* 0x8000000007057807 */ /* 0x000fe40004800000 */
[----:B------:R-:W-:Y:S02]  /*0bd0*/  LOP3.LUT R32, R33, 0xf, RZ, 0xc0, !PT ;  /* 0x0000000f21207812 */ /* 0x000fe400078ec0ff */
[C---:B------:R-:W-:Y:S02]  /*0be0*/  SEL R4, R7.reuse, 0x80000000, !P0 ;  /* 0x8000000007047807 */ /* 0x040fe40004000000 */
[----:B------:R-:W-:-:S02]  /*0bf0*/  SEL R6, R7, 0x80000000, !P2 ;  /* 0x8000000007067807 */ /* 0x000fc40005000000 */
[----:B------:R-:W-:Y:S02]  /*0c00*/  SEL R31, R7, 0x80000000, !P3 ;  /* 0x80000000071f7807 */ /* 0x000fe40005800000 */
[----:B------:R-:W-:Y:S01]  /*0c10*/  LOP3.LUT R10, R5, R10, RZ, 0x3c, !PT ;  /* 0x0000000a050a7212 */ /* 0x000fe200078e3cff */
[----:B------:R-:W-:Y:S01]  /*0c20*/  IMAD.MOV.U32 R5, RZ, RZ, R26 ;  /* 0x000000ffff057224 */ /* 0x000fe200078e001a */
[----:B------:R-:W-:Y:S02]  /*0c30*/  ISETP.NE.AND P1, PT, R32, RZ, PT ;  /* 0x000000ff2000720c */ /* 0x000fe40003f25270 */
[----:B------:R-:W-:Y:S02]  /*0c40*/  LOP3.LUT R11, R4, R11, RZ, 0x3c, !PT ;  /* 0x0000000b040b7212 */ /* 0x000fe400078e3cff */
[----:B------:R-:W-:Y:S02]  /*0c50*/  LOP3.LUT R9, R6, R9, RZ, 0x3c, !PT ;  /* 0x0000000906097212 */ /* 0x000fe400078e3cff */
[----:B------:R-:W-:Y:S01]  /*0c60*/  LOP3.LUT R8, R31, R8, RZ, 0x3c, !PT ;  /* 0x000000081f087212 */ /* 0x000fe200078e3cff */
[----:B--2---:R-:W-:Y:S06]  /*0c70*/  @!P4 BRA `(.L_x_5) ;  /* 0x000000000068c947 */ /* 0x004fec0003800000 */
[----:B------:R-:W-:Y:S01]  /*0c80*/  IMAD R6, R26, 0x4, R0 ;  /* 0x000000041a067824 */ /* 0x000fe200078e0200 */
[----:B------:R-:W-:Y:S01]  /*0c90*/  LOP3.LUT R4, R33, 0xffffff0, RZ, 0xc0, !PT ;  /* 0x0ffffff021047812 */ /* 0x000fe200078ec0ff */
[----:B------:R-:W-:-:S03]  /*0ca0*/  IMAD.MOV.U32 R5, RZ, RZ, R26 ;  /* 0x000000ffff057224 */ /* 0x000fc600078e001a */
[----:B------:R-:W-:Y:S01]  /*0cb0*/  IADD3 R6, PT, PT, R6, 0x400, R29 ;  /* 0x0000040006067810 */ /* 0x000fe20007ffe01d */
[----:B------:R-:W-:-:S07]  /*0cc0*/  IMAD.MOV R4, RZ, RZ, -R4 ;  /* 0x000000ffff047224 */ /* 0x000fce00078e0a04 */
.L_x_6:
[----:B------:R-:W-:Y:S01]  /*0cd0*/  VIADD R4, R4, 0x10 ;  /* 0x0000001004047836 */ /* 0x000fe20000000000 */
[----:B------:R-:W-:Y:S01]  /*0ce0*/  STS [R6+-0x400], RZ ;  /* 0xfffc00ff06007388 */ /* 0x000fe20000000800 */
[----:B------:R-:W-:-:S03]  /*0cf0*/  VIADD R5, R5, 0x200 ;  /* 0x0000020005057836 */ /* 0x000fc60000000000 */
[----:B------:R-:W-:Y:S01]  /*0d00*/  ISETP.NE.AND P0, PT, R4, RZ, PT ;  /* 0x000000ff0400720c */ /* 0x000fe20003f05270 */
[----:B------:R-:W-:Y:S04]  /*0d10*/  STS [R6+-0x380], RZ ;  /* 0xfffc80ff06007388 */ /* 0x000fe80000000800 */
[----:B------:R-:W-:Y:S04]  /*0d20*/  STS [R6+-0x300], RZ ;  /* 0xfffd00ff06007388 */ /* 0x000fe80000000800 */
[----:B------:R-:W-:Y:S04]  /*0d30*/  STS [R6+-0x280], RZ ;  /* 0xfffd80ff06007388 */ /* 0x000fe80000000800 */
[----:B------:R-:W-:Y:S04]  /*0d40*/  STS [R6+-0x200], RZ ;  /* 0xfffe00ff06007388 */ /* 0x000fe80000000800 */
[----:B------:R-:W-:Y:S04]  /*0d50*/  STS [R6+-0x180], RZ ;  /* 0xfffe80ff06007388 */ /* 0x000fe80000000800 */
[----:B------:R-:W-:Y:S04]  /*0d60*/  STS [R6+-0x100], RZ ;  /* 0xffff00ff06007388 */ /* 0x000fe80000000800 */
[----:B------:R-:W-:Y:S04]  /*0d70*/  STS [R6+-0x80], RZ ;  /* 0xffff80ff06007388 */ /* 0x000fe80000000800 */
[----:B------:R-:W-:Y:S04]  /*0d80*/  STS [R6], RZ ;  /* 0x000000ff06007388 */ /* 0x000fe80000000800 */
[----:B------:R-:W-:Y:S04]  /*0d90*/  STS [R6+0x80], RZ ;  /* 0x000080ff06007388 */ /* 0x000fe80000000800 */
[----:B------:R-:W-:Y:S04]  /*0da0*/  STS [R6+0x100], RZ ;  /* 0x000100ff06007388 */ /* 0x000fe80000000800 */
[----:B------:R-:W-:Y:S04]  /*0db0*/  STS [R6+0x180], RZ ;  /* 0x000180ff06007388 */ /* 0x000fe80000000800 */
[----:B------:R-:W-:Y:S04]  /*0dc0*/  STS [R6+0x200], RZ ;  /* 0x000200ff06007388 */ /* 0x000fe80000000800 */
[----:B------:R-:W-:Y:S04]  /*0dd0*/  STS [R6+0x280], RZ ;  /* 0x000280ff06007388 */ /* 0x000fe80000000800 */
[----:B------:R-:W-:Y:S04]  /*0de0*/  STS [R6+0x300], RZ ;  /* 0x000300ff06007388 */ /* 0x000fe80000000800 */
[----:B------:R0:W-:Y:S02]  /*0df0*/  STS [R6+0x380], RZ ;  /* 0x000380ff06007388 */ /* 0x0001e40000000800 */
[----:B0-----:R-:W-:Y:S01]  /*0e00*/  VIADD R6, R6, 0x800 ;  /* 0x0000080006067836 */ /* 0x001fe20000000000 */
[----:B------:R-:W-:Y:S06]  /*0e10*/  @P0 BRA `(.L_x_6) ;  /* 0xfffffffc00ac0947 */ /* 0x000fec000383ffff */
.L_x_5:
[----:B------:R-:W-:Y:S05]  /*0e20*/  BSYNC.RECONVERGENT B0 ;  /* 0x0000000000007941 */ /* 0x000fea0003800200 */
.L_x_4:
[----:B------:R-:W-:Y:S01]  /*0e30*/  BSSY.RECONVERGENT B0, `(.L_x_7) ;  /* 0x0000027000007945 */ /* 0x000fe20003800200 */
[----:B------:R-:W-:Y:S01]  /*0e40*/  SHF.L.U32 R7, R7, R30, RZ ;  /* 0x0000001e07077219 */ /* 0x000fe200000006ff */
[----:B------:R-:W-:Y:S02]  /*0e50*/  IMAD.IADD R6, R29, 0x1, R0 ;  /* 0x000000011d067824 */ /* 0x000fe400078e0200 */
[----:B------:R-:W-:Y:S05]  /*0e60*/  @!P1 BRA `(.L_x_8) ;  /* 0x00000000008c9947 */ /* 0x000fea0003800000 */
[----:B------:R-:W-:Y:S01]  /*0e70*/  ISETP.GE.U32.AND P0, PT, R32, 0x8, PT ;  /* 0x000000082000780c */ /* 0x000fe20003f06070 */
[----:B------:R-:W-:Y:S01]  /*0e80*/  BSSY.RECONVERGENT B1, `(.L_x_9) ;  /* 0x000000e000017945 */ /* 0x000fe20003800200 */
[----:B------:R-:W-:-:S04]  /*0e90*/  LOP3.LUT R30, R33, 0x7, RZ, 0xc0, !PT ;  /* 0x00000007211e7812 */ /* 0x000fc800078ec0ff */
[----:B------:R-:W-:-:S07]  /*0ea0*/  ISETP.NE.AND P1, PT, R30, RZ, PT ;  /* 0x000000ff1e00720c */ /* 0x000fce0003f25270 */
[----:B------:R-:W-:Y:S06]  /*0eb0*/  @!P0 BRA `(.L_x_10) ;  /* 0x0000000000288947 */ /* 0x000fec0003800000 */
[C---:B------:R-:W-:Y:S02]  /*0ec0*/  IMAD R4, R5.reuse, 0x4, R6 ;  /* 0x0000000405047824 */ /* 0x040fe400078e0206 */
[----:B------:R-:W-:-:S03]  /*0ed0*/  VIADD R5, R5, 0x100 ;  /* 0x0000010005057836 */ /* 0x000fc60000000000 */
[----:B------:R0:W-:Y:S04]  /*0ee0*/  STS [R4], RZ ;  /* 0x000000ff04007388 */ /* 0x0001e80000000800 */
[----:B------:R0:W-:Y:S04]  /*0ef0*/  STS [R4+0x80], RZ ;  /* 0x000080ff04007388 */ /* 0x0001e80000000800 */
[----:B------:R0:W-:Y:S04]  /*0f00*/  STS [R4+0x100], RZ ;  /* 0x000100ff04007388 */ /* 0x0001e80000000800 */
[----:B------:R0:W-:Y:S04]  /*0f10*/  STS [R4+0x180], RZ ;  /* 0x000180ff04007388 */ /* 0x0001e80000000800 */
[----:B------:R0:W-:Y:S04]  /*0f20*/  STS [R4+0x200], RZ ;  /* 0x000200ff04007388 */ /* 0x0001e80000000800 */
[----:B------:R0:W-:Y:S04]  /*0f30*/  STS [R4+0x280], RZ ;  /* 0x000280ff04007388 */ /* 0x0001e80000000800 */
[----:B------:R0:W-:Y:S04]  /*0f40*/  STS [R4+0x300], RZ ;  /* 0x000300ff04007388 */ /* 0x0001e80000000800 */
[----:B------:R0:W-:Y:S02]  /*0f50*/  STS [R4+0x380], RZ ;  /* 0x000380ff04007388 */ /* 0x0001e40000000800 */
.L_x_10:
[----:B------:R-:W-:Y:S05]  /*0f60*/  BSYNC.RECONVERGENT B1 ;  /* 0x0000000000017941 */ /* 0x000fea0003800200 */
.L_x_9:
[----:B------:R-:W-:Y:S05]  /*0f70*/  @!P1 BRA `(.L_x_8) ;  /* 0x0000000000489947 */ /* 0x000fea0003800000 */
[----:B------:R-:W-:Y:S02]  /*0f80*/  ISETP.GE.U32.AND P0, PT, R30, 0x4, PT ;  /* 0x000000041e00780c */ /* 0x000fe40003f06070 */
[----:B------:R-:W-:-:S04]  /*0f90*/  LOP3.LUT R33, R33, 0x3, RZ, 0xc0, !PT ;  /* 0x0000000321217812 */ /* 0x000fc800078ec0ff */
[----:B------:R-:W-:-:S07]  /*0fa0*/  ISETP.NE.AND P1, PT, R33, RZ, PT ;  /* 0x000000ff2100720c */ /* 0x000fce0003f25270 */
[C---:B0-----:R-:W-:Y:S02]  /*0fb0*/  @P0 IMAD R4, R5.reuse, 0x4, R6 ;  /* 0x0000000405040824 */ /* 0x041fe400078e0206 */
[----:B------:R-:W-:-:S03]  /*0fc0*/  @P0 VIADD R5, R5, 0x80 ;  /* 0x0000008005050836 */ /* 0x000fc60000000000 */
[----:B------:R1:W-:Y:S04]  /*0fd0*/  @P0 STS [R4], RZ ;  /* 0x000000ff04000388 */ /* 0x0003e80000000800 */
[----:B------:R1:W-:Y:S04]  /*0fe0*/  @P0 STS [R4+0x80], RZ ;  /* 0x000080ff04000388 */ /* 0x0003e80000000800 */
[----:B------:R1:W-:Y:S04]  /*0ff0*/  @P0 STS [R4+0x100], RZ ;  /* 0x000100ff04000388 */ /* 0x0003e80000000800 */
[----:B------:R1:W-:Y:S01]  /*1000*/  @P0 STS [R4+0x180], RZ ;  /* 0x000180ff04000388 */ /* 0x0003e20000000800 */
[----:B------:R-:W-:Y:S05]  /*1010*/  @!P1 BRA `(.L_x_8) ;  /* 0x0000000000209947 */ /* 0x000fea0003800000 */
[----:B------:R-:W-:Y:S02]  /*1020*/  IMAD R0, R5, 0x4, R0 ;  /* 0x0000000405007824 */ /* 0x000fe400078e0200 */
[----:B------:R-:W-:Y:S02]  /*1030*/  IMAD.MOV R33, RZ, RZ, -R33 ;  /* 0x000000ffff217224 */ /* 0x000fe400078e0a21 */
[----:B------:R-:W-:-:S07]  /*1040*/  IMAD.IADD R0, R29, 0x1, R0 ;  /* 0x000000011d007824 */ /* 0x000fce00078e0200 */
.L_x_11:
[----:B------:R-:W-:Y:S01]  /*1050*/  VIADD R33, R33, 0x1 ;  /* 0x0000000121217836 */ /* 0x000fe20000000000 */
[----:B------:R0:W-:Y:S04]  /*1060*/  STS [R0], RZ ;  /* 0x000000ff00007388 */ /* 0x0001e80000000800 */
[----:B------:R-:W-:Y:S01]  /*1070*/  ISETP.NE.AND P0, PT, R33, RZ, PT ;  /* 0x000000ff2100720c */ /* 0x000fe20003f05270 */
[----:B0-----:R-:W-:-:S12]  /*1080*/  VIADD R0, R0, 0x80 ;  /* 0x0000008000007836 */ /* 0x001fd80000000000 */
[----:B------:R-:W-:Y:S05]  /*1090*/  @P0 BRA `(.L_x_11) ;  /* 0xfffffffc00ec0947 */ /* 0x000fea000383ffff */
.L_x_8:
[----:B------:R-:W-:Y:S05]  /*10a0*/  BSYNC.RECONVERGENT B0 ;  /* 0x0000000000007941 */ /* 0x000fea0003800200 */
.L_x_7:
[----:B------:R-:W2:Y:S01]  /*10b0*/  LDCU UR4, c[0x0][0x3c4] ;  /* 0x00007880ff0477ac */ /* 0x000ea20008000800 */
[----:B------:R-:W-:Y:S01]  /*10c0*/  ISETP.NE.AND P0, PT, R25, 0x7fffffff, PT ;  /* 0x7fffffff1900780c */ /* 0x000fe20003f05270 */
[----:B------:R-:W-:Y:S01]  /*10d0*/  BSSY.RECONVERGENT B0, `(.L_x_12) ;  /* 0x0000097000007945 */ /* 0x000fe20003800200 */
[C---:B------:R-:W-:Y:S02]  /*10e0*/  ISETP.NE.AND P1, PT, R24.reuse, 0x7fffffff, PT ;  /* 0x7fffffff1800780c */ /* 0x040fe40003f25270 */
[----:B------:R-:W-:Y:S02]  /*10f0*/  ISETP.NE.AND P2, PT, R23, 0x7fffffff, PT ;  /* 0x7fffffff1700780c */ /* 0x000fe40003f45270 */
[----:B------:R-:W-:Y:S02]  /*1100*/  SEL R0, R25, 0x80000000, P0 ;  /* 0x8000000019007807 */ /* 0x000fe40000000000 */
[----:B01----:R-:W-:Y:S02]  /*1110*/  SEL R4, R24, 0x80000000, P1 ;  /* 0x8000000018047807 */ /* 0x003fe40000800000 */
[----:B------:R-:W-:-:S02]  /*1120*/  SEL R5, R23, 0x80000000, P2 ;  /* 0x8000000017057807 */ /* 0x000fc40001000000 */
[----:B------:R-:W-:Y:S02]  /*1130*/  ISETP.NE.AND P0, PT, R22, 0x7fffffff, PT ;  /* 0x7fffffff1600780c */ /* 0x000fe40003f05270 */
[----:B------:R-:W-:Y:S02]  /*1140*/  ISETP.NE.AND P1, PT, R21, 0x7fffffff, PT ;  /* 0x7fffffff1500780c */ /* 0x000fe40003f25270 */
[----:B------:R-:W-:Y:S02]  /*1150*/  ISETP.NE.AND P3, PT, R19, 0x7fffffff, PT ;  /* 0x7fffffff1300780c */ /* 0x000fe40003f65270 */
[----:B--2---:R-:W-:Y:S02]  /*1160*/  SHF.R.U32.HI R0, RZ, UR4, R0 ;  /* 0x00000004ff007c19 */ /* 0x004fe40008011600 */
[----:B------:R-:W-:Y:S02]  /*1170*/  SHF.R.U32.HI R4, RZ, UR4, R4 ;  /* 0x00000004ff047c19 */ /* 0x000fe40008011604 */
[----:B------:R-:W-:-:S02]  /*1180*/  SHF.R.U32.HI R30, RZ, UR4, R5 ;  /* 0x00000004ff1e7c19 */ /* 0x000fc40008011605 */
[-C--:B------:R-:W-:Y:S02]  /*1190*/  LOP3.LUT R31, R0, R7.reuse, RZ, 0x30, !PT ;  /* 0x00000007001f7212 */ /* 0x080fe400078e30ff */
[-C--:B------:R-:W-:Y:S02]  /*11a0*/  LOP3.LUT R5, R4, R7.reuse, RZ, 0x30, !PT ;  /* 0x0000000704057212 */ /* 0x080fe400078e30ff */
[----:B------:R-:W-:Y:S01]  /*11b0*/  LOP3.LUT R33, R30, R7, RZ, 0x30, !PT ;  /* 0x000000071e217212 */ /* 0x000fe200078e30ff */
[--C-:B------:R-:W-:Y:S01]  /*11c0*/  IMAD R0, R31, 0x4, R6.reuse ;  /* 0x000000041f007824 */ /* 0x100fe200078e0206 */
[----:B------:R-:W-:Y:S01]  /*11d0*/  SEL R4, R22, 0x80000000, P0 ;  /* 0x8000000016047807 */ /* 0x000fe20000000000 */
[--C-:B------:R-:W-:Y:S01]  /*11e0*/  IMAD R5, R5, 0x4, R6.reuse ;  /* 0x0000000405057824 */ /* 0x100fe200078e0206 */
[----:B------:R-:W-:Y:S01]  /*11f0*/  SEL R30, R21, 0x80000000, P1 ;  /* 0x80000000151e7807 */ /* 0x000fe20000800000 */
[----:B------:R-:W-:Y:S01]  /*1200*/  IMAD R33, R33, 0x4, R6 ;  /* 0x0000000421217824 */ /* 0x000fe200078e0206 */
[----:B------:R-:W-:Y:S01]  /*1210*/  ISETP.NE.AND P2, PT, R20, 0x7fffffff, PT ;  /* 0x7fffffff1400780c */ /* 0x000fe20003f45270 */
[----:B------:R-:W-:Y:S01]  /*1220*/  NOP ;  /* 0x0000000000007918 */ /* 0x000fe20000000000 */
[----:B------:R-:W-:Y:S01]  /*1230*/  SHF.R.U32.HI R4, RZ, UR4, R4 ;  /* 0x00000004ff047c19 */ /* 0x000fe20008011604 */
[----:B------:R0:W-:Y:S01]  /*1240*/  ATOMS.POPC.INC.32 RZ, [R0+URZ] ;  /* 0x0000000000ff7f8c */ /* 0x0001e2000d8000ff */
[----:B------:R-:W-:-:S02]  /*1250*/  SHF.R.U32.HI R30, RZ, UR4, R30 ;  /* 0x00000004ff1e7c19 */ /* 0x000fc4000801161e */
[----:B------:R-:W-:Y:S01]  /*1260*/  SEL R32, R20, 0x80000000, P2 ;  /* 0x8000000014207807 */ /* 0x000fe20001000000 */
[----:B------:R1:W-:Y:S01]  /*1270*/  ATOMS.POPC.INC.32 RZ, [R5+URZ] ;  /* 0x0000000005ff7f8c */ /* 0x0003e2000d8000ff */
[----:B------:R-:W-:Y:S02]  /*1280*/  ISETP.NE.AND P4, PT, R18, 0x7fffffff, PT ;  /* 0x7fffffff1200780c */ /* 0x000fe40003f85270 */
[----:B------:R-:W-:Y:S01]  /*1290*/  SHF.R.U32.HI R32, RZ, UR4, R32 ;  /* 0x00000004ff207c19 */ /* 0x000fe20008011620 */
[----:B------:R2:W-:Y:S01]  /*12a0*/  ATOMS.POPC.INC.32 RZ, [R33+URZ] ;  /* 0x0000000021ff7f8c */ /* 0x0005e2000d8000ff */
[----:B0-----:R-:W-:Y:S02]  /*12b0*/  SEL R0, R19, 0x80000000, P3 ;  /* 0x8000000013007807 */ /* 0x001fe40001800000 */
[----:B------:R-:W-:Y:S02]  /*12c0*/  ISETP.NE.AND P0, PT, R17, 0x7fffffff, PT ;  /* 0x7fffffff1100780c */ /* 0x000fe40003f05270 */
[----:B-1----:R-:W-:-:S02]  /*12d0*/  LOP3.LUT R5, R4, R7, RZ, 0x30, !PT ;  /* 0x0000000704057212 */ /* 0x002fc400078e30ff */
[----:B------:R-:W-:Y:S02]  /*12e0*/  SHF.R.U32.HI R0, RZ, UR4, R0 ;  /* 0x00000004ff007c19 */ /* 0x000fe40008011600 */
[-C--:B--2---:R-:W-:Y:S01]  /*12f0*/  LOP3.LUT R33, R30, R7.reuse, RZ, 0x30, !PT ;  /* 0x000000071e217212 */ /* 0x084fe200078e30ff */
[--C-:B------:R-:W-:Y:S01]  /*1300*/  IMAD R5, R5, 0x4, R6.reuse ;  /* 0x0000000405057824 */ /* 0x100fe200078e0206 */
[----:B------:R-:W-:Y:S02]  /*1310*/  SEL R34, R18, 0x80000000, P4 ;  /* 0x8000000012227807 */ /* 0x000fe40002000000 */
[----:B------:R-:W-:Y:S01]  /*1320*/  ISETP.NE.AND P1, PT, R16, 0x7fffffff, PT ;  /* 0x7fffffff1000780c */ /* 0x000fe20003f25270 */
[----:B------:R-:W-:Y:S01]  /*1330*/  IMAD R33, R33, 0x4, R6 ;  /* 0x0000000421217824 */ /* 0x000fe200078e0206 */
[----:B------:R-:W-:Y:S01]  /*1340*/  LOP3.LUT R37, R0, R7, RZ, 0x30, !PT ;  /* 0x0000000700257212 */ /* 0x000fe200078e30ff */
[----:B------:R0:W-:Y:S01]  /*1350*/  ATOMS.POPC.INC.32 RZ, [R5+URZ] ;  /* 0x0000000005ff7f8c */ /* 0x0001e2000d8000ff */
[----:B------:R-:W-:-:S02]  /*1360*/  ISETP.NE.AND P2, PT, R15, 0x7fffffff, PT ;  /* 0x7fffffff0f00780c */ /* 0x000fc40003f45270 */
[----:B------:R-:W-:Y:S01]  /*1370*/  LOP3.LUT R35, R32, R7, RZ, 0x30, !PT ;  /* 0x0000000720237212 */ /* 0x000fe200078e30ff */
[----:B------:R1:W-:Y:S01]  /*1380*/  ATOMS.POPC.INC.32 RZ, [R33+URZ] ;  /* 0x0000000021ff7f8c */ /* 0x0003e2000d8000ff */
[----:B------:R-:W-:Y:S01]  /*1390*/  SEL R0, R17, 0x80000000, P0 ;  /* 0x8000000011007807 */ /* 0x000fe20000000000 */
[--C-:B------:R-:W-:Y:S01]  /*13a0*/  IMAD R37, R37, 0x4, R6.reuse ;  /* 0x0000000425257824 */ /* 0x100fe200078e0206 */
[----:B------:R-:W-:Y:S01]  /*13b0*/  ISETP.NE.AND P4, PT, R13, 0x7fffffff, PT ;  /* 0x7fffffff0d00780c */ /* 0x000fe20003f85270 */
[----:B------:R-:W-:Y:S01]  /*13c0*/  IMAD R35, R35, 0x4, R6 ;  /* 0x0000000423237824 */ /* 0x000fe200078e0206 */
[----:B------:R-:W-:Y:S02]  /*13d0*/  SHF.R.U32.HI R34, RZ, UR4, R34 ;  /* 0x00000004ff227c19 */ /* 0x000fe40008011622 */
[----:B------:R-:W-:Y:S02]  /*13e0*/  SEL R4, R16, 0x80000000, P1 ;  /* 0x8000000010047807 */ /* 0x000fe40000800000 */
[----:B0-----:R-:W-:Y:S01]  /*13f0*/  SEL R5, R15, 0x80000000, P2 ;  /* 0x800000000f057807 */ /* 0x001fe20001000000 */
[----:B------:R0:W-:Y:S01]  /*1400*/  ATOMS.POPC.INC.32 RZ, [R35+URZ] ;  /* 0x0000000023ff7f8c */ /* 0x0001e2000d8000ff */
[----:B------:R-:W-:-:S02]  /*1410*/  SHF.R.U32.HI R0, RZ, UR4, R0 ;  /* 0x00000004ff007c19 */ /* 0x000fc40008011600 */
[----:B------:R-:W-:Y:S01]  /*1420*/  ISETP.NE.AND P3, PT, R14, 0x7fffffff, PT ;  /* 0x7fffffff0e00780c */ /* 0x000fe20003f65270 */
[----:B------:R2:W-:Y:S01]  /*1430*/  ATOMS.POPC.INC.32 RZ, [R37+URZ] ;  /* 0x0000000025ff7f8c */ /* 0x0005e2000d8000ff */
[----:B-1----:R-:W-:Y:S02]  /*1440*/  SEL R33, R13, 0x80000000, P4 ;  /* 0x800000000d217807 */ /* 0x002fe40002000000 */
[-C--:B------:R-:W-:Y:S02]  /*1450*/  LOP3.LUT R39, R34, R7.reuse, RZ, 0x30, !PT ;  /* 0x0000000722277212 */ /* 0x080fe400078e30ff */
[----:B------:R-:W-:Y:S02]  /*1460*/  SHF.R.U32.HI R4, RZ, UR4, R4 ;  /* 0x00000004ff047c19 */ /* 0x000fe40008011604 */
[----:B------:R-:W-:Y:S01]  /*1470*/  SHF.R.U32.HI R30, RZ, UR4, R5 ;  /* 0x00000004ff1e7c19 */ /* 0x000fe20008011605 */
[----:B------:R-:W-:Y:S01]  /*1480*/  IMAD R39, R39, 0x4, R6 ;  /* 0x0000000427277824 */ /* 0x000fe200078e0206 */
[----:B------:R-:W-:-:S02]  /*1490*/  LOP3.LUT R5, R0, R7, RZ, 0x30, !PT ;  /* 0x0000000700057212 */ /* 0x000fc400078e30ff */
[----:B------:R-:W-:Y:S02]  /*14a0*/  SEL R32, R14, 0x80000000, P3 ;  /* 0x800000000e207807 */ /* 0x000fe40001800000 */
[----:B------:R-:W-:Y:S01]  /*14b0*/  SHF.R.U32.HI R0, RZ, UR4, R33 ;  /* 0x00000004ff007c19 */ /* 0x000fe20008011621 */
[----:B------:R-:W-:Y:S01]  /*14c0*/  IMAD R5, R5, 0x4, R6 ;  /* 0x0000000405057824 */ /* 0x000fe200078e0206 */
[-C--:B------:R-:W-:Y:S01]  /*14d0*/  LOP3.LUT R33, R4, R7.reuse, RZ, 0x30, !PT ;  /* 0x0000000704217212 */ /* 0x080fe200078e30ff */
[----:B------:R1:W-:Y:S01]  /*14e0*/  ATOMS.POPC.INC.32 RZ, [R39+URZ] ;  /* 0x0000000027ff7f8c */ /* 0x0003e2000d8000ff */
[----:B0-----:R-:W-:Y:S02]  /*14f0*/  LOP3.LUT R35, R30, R7, RZ, 0x30, !PT ;  /* 0x000000071e237212 */ /* 0x001fe400078e30ff */
[----:B------:R-:W-:Y:S01]  /*1500*/  SHF.R.U32.HI R32, RZ, UR4, R32 ;  /* 0x00000004ff207c19 */ /* 0x000fe20008011620 */
[--C-:B------:R-:W-:Y:S01]  /*1510*/  IMAD R33, R33, 0x4, R6.reuse ;  /* 0x0000000421217824 */ /* 0x100fe200078e0206 */
[----:B------:R-:W-:Y:S01]  /*1520*/  ISETP.NE.AND P0, PT, R12, 0x7fffffff, PT ;  /* 0x7fffffff0c00780c */ /* 0x000fe20003f05270 */
[----:B------:R-:W-:Y:S01]  /*1530*/  IMAD R35, R35, 0x4, R6 ;  /* 0x0000000423237824 */ /* 0x000fe200078e0206 */
[----:B------:R-:W-:Y:S01]  /*1540*/  ISETP.NE.AND P1, PT, R11, 0x7fffffff, PT ;  /* 0x7fffffff0b00780c */ /* 0x000fe20003f25270 */
[----:B------:R0:W-:Y:S01]  /*1550*/  ATOMS.POPC.INC.32 RZ, [R5+URZ] ;  /* 0x0000000005ff7f8c */ /* 0x0001e2000d8000ff */
[----:B------:R-:W-:-:S02]  /*1560*/  ISETP.NE.AND P2, PT, R10, 0x7fffffff, PT ;  /* 0x7fffffff0a00780c */ /* 0x000fc40003f45270 */
[-C--:B--2---:R-:W-:Y:S01]  /*1570*/  LOP3.LUT R37, R32, R7.reuse, RZ, 0x30, !PT ;  /* 0x0000000720257212 */ /* 0x084fe200078e30ff */
[----:B------:R2:W-:Y:S01]  /*1580*/  ATOMS.POPC.INC.32 RZ, [R33+URZ] ;  /* 0x0000000021ff7f8c */ /* 0x0005e2000d8000ff */
[----:B-1----:R-:W-:Y:S02]  /*1590*/  LOP3.LUT R39, R0, R7, RZ, 0x30, !PT ;  /* 0x0000000700277212 */ /* 0x002fe400078e30ff */
[----:B------:R-:W-:Y:S01]  /*15a0*/  ISETP.NE.AND P3, PT, R9, 0x7fffffff, PT ;  /* 0x7fffffff0900780c */ /* 0x000fe20003f65270 */
[----:B------:R1:W-:Y:S01]  /*15b0*/  ATOMS.POPC.INC.32 RZ, [R35+URZ] ;  /* 0x0000000023ff7f8c */ /* 0x0003e2000d8000ff */
[----:B------:R-:W-:Y:S01]  /*15c0*/  ISETP.NE.AND P4, PT, R8, 0x7fffffff, PT ;  /* 0x7fffffff0800780c */ /* 0x000fe20003f85270 */
[--C-:B------:R-:W-:Y:S01]  /*15d0*/  IMAD R37, R37, 0x4, R6.reuse ;  /* 0x0000000425257824 */ /* 0x100fe200078e0206 */
[----:B------:R-:W-:Y:S01]  /*15e0*/  SEL R0, R12, 0x80000000, P0 ;  /* 0x800000000c007807 */ /* 0x000fe20000000000 */
[----:B------:R-:W-:Y:S01]  /*15f0*/  IMAD R39, R39, 0x4, R6 ;  /* 0x0000000427277824 */ /* 0x000fe200078e0206 */
[----:B------:R-:W-:Y:S01]  /*1600*/  SEL R30, R11, 0x80000000, P1 ;  /* 0x800000000b1e7807 */ /* 0x000fe20000800000 */
[----:B0-----:R-:W0:Y:S01]  /*1610*/  LDC.64 R4, c[0x0][0x380] ;  /* 0x0000e000ff047b82 */ /* 0x001e220000000a00 */
[----:B------:R-:W-:Y:S01]  /*1620*/  SEL R32, R10, 0x80000000, P2 ;  /* 0x800000000a207807 */ /* 0x000fe20001000000 */
[----:B------:R3:W-:Y:S01]  /*1630*/  ATOMS.POPC.INC.32 RZ, [R37+URZ] ;  /* 0x0000000025ff7f8c */ /* 0x0007e2000d8000ff */
[----:B--2---:R-:W-:-:S02]  /*1640*/  SEL R33, R9, 0x80000000, P3 ;  /* 0x8000000009217807 */ /* 0x004fc40001800000 */
[----:B-1----:R-:W-:Y:S01]  /*1650*/  SEL R35, R8, 0x80000000, P4 ;  /* 0x8000000008237807 */ /* 0x002fe20002000000 */
[----:B------:R1:W-:Y:S01]  /*1660*/  ATOMS.POPC.INC.32 RZ, [R39+URZ] ;  /* 0x0000000027ff7f8c */ /* 0x0003e2000d8000ff */
[----:B------:R-:W-:Y:S02]  /*1670*/  SHF.R.U32.HI R0, RZ, UR4, R0 ;  /* 0x00000004ff007c19 */ /* 0x000fe40008011600 */
[----:B------:R-:W-:Y:S02]  /*1680*/  SHF.R.U32.HI R30, RZ, UR4, R30 ;  /* 0x00000004ff1e7c19 */ /* 0x000fe4000801161e */
[----:B------:R-:W-:Y:S02]  /*1690*/  SHF.R.U32.HI R32, RZ, UR4, R32 ;  /* 0x00000004ff207c19 */ /* 0x000fe40008011620 */
[----:B------:R-:W-:Y:S02]  /*16a0*/  SHF.R.U32.HI R34, RZ, UR4, R33 ;  /* 0x00000004ff227c19 */ /* 0x000fe40008011621 */
[----:B------:R-:W-:-:S02]  /*16b0*/  SHF.R.U32.HI R36, RZ, UR4, R35 ;  /* 0x00000004ff247c19 */ /* 0x000fc40008011623 */
[-C--:B------:R-:W-:Y:S01]  /*16c0*/  LOP3.LUT R33, R0, R7.reuse, RZ, 0x30, !PT ;  /* 0x0000000700217212 */ /* 0x080fe200078e30ff */
[----:B------:R-:W-:Y:S01]  /*16d0*/  IMAD.MOV.U32 R0, RZ, RZ, RZ ;  /* 0x000000ffff007224 */ /* 0x000fe200078e00ff */
[-C--:B------:R-:W-:Y:S01]  /*16e0*/  LOP3.LUT R35, R30, R7.reuse, RZ, 0x30, !PT ;  /* 0x000000071e237212 */ /* 0x080fe200078e30ff */
[----:B------:R-:W-:Y:S01]  /*16f0*/  IMAD R30, R3, 0x4, R29 ;  /* 0x00000004031e7824 */ /* 0x000fe200078e021d */
[-C--:B---3--:R-:W-:Y:S01]  /*1700*/  LOP3.LUT R37, R32, R7.reuse, RZ, 0x30, !PT ;  /* 0x0000000720257212 */ /* 0x088fe200078e30ff */
[--C-:B------:R-:W-:Y:S01]  /*1710*/  IMAD R33, R33, 0x4, R6.reuse ;  /* 0x0000000421217824 */ /* 0x100fe200078e0206 */
[----:B------:R-:W-:Y:S01]  /*1720*/  ISETP.GT.U32.AND P5, PT, R3, 0xff, PT ;  /* 0x000000ff0300780c */ /* 0x000fe20003fa4070 */
[--C-:B------:R-:W-:Y:S01]  /*1730*/  IMAD R35, R35, 0x4, R6.reuse ;  /* 0x0000000423237824 */ /* 0x100fe200078e0206 */
[-C--:B-1----:R-:W-:Y:S01]  /*1740*/  LOP3.LUT R39, R34, R7.reuse, RZ, 0x30, !PT ;  /* 0x0000000722277212 */ /* 0x082fe200078e30ff */
[--C-:B------:R-:W-:Y:S01]  /*1750*/  IMAD R37, R37, 0x4, R6.reuse ;  /* 0x0000000425257824 */ /* 0x100fe200078e0206 */
[----:B------:R-:W-:Y:S01]  /*1760*/  LOP3.LUT R41, R36, R7, RZ, 0x30, !PT ;  /* 0x0000000724297212 */ /* 0x000fe200078e30ff */
[----:B------:R1:W-:Y:S01]  /*1770*/  ATOMS.POPC.INC.32 RZ, [R33+URZ] ;  /* 0x0000000021ff7f8c */ /* 0x0003e2000d8000ff */
[----:B------:R-:W-:Y:S01]  /*1780*/  P2R R45, PR, RZ, 0x20 ;  /* 0x00000020ff2d7803 */ /* 0x000fe20000000000 */
[----:B------:R-:W-:-:S02]  /*1790*/  IMAD R39, R39, 0x4, R6 ;  /* 0x0000000427277824 */ /* 0x000fc400078e0206 */
[----:B------:R-:W-:Y:S01]  /*17a0*/  IMAD R41, R41, 0x4, R6 ;  /* 0x0000000429297824 */ /* 0x000fe200078e0206 */
[----:B------:R1:W-:Y:S04]  /*17b0*/  ATOMS.POPC.INC.32 RZ, [R35+URZ] ;  /* 0x0000000023ff7f8c */ /* 0x0003e8000d8000ff */
[----:B------:R1:W-:Y:S04]  /*17c0*/  ATOMS.POPC.INC.32 RZ, [R37+URZ] ;  /* 0x0000000025ff7f8c */ /* 0x0003e8000d8000ff */
[----:B------:R1:W-:Y:S04]  /*17d0*/  ATOMS.POPC.INC.32 RZ, [R39+URZ] ;  /* 0x0000000027ff7f8c */ /* 0x0003e8000d8000ff */
[----:B------:R1:W-:Y:S01]  /*17e0*/  ATOMS.POPC.INC.32 RZ, [R41+URZ] ;  /* 0x0000000029ff7f8c */ /* 0x0003e2000d8000ff */
[----:B------:R-:W-:Y:S06]  /*17f0*/  BAR.SYNC.DEFER_BLOCKING 0x0 ;  /* 0x0000000000007b1d */ /* 0x000fec0000010000 */
[----:B0-----:R-:W-:Y:S05]  /*1800*/  @P5 BRA `(.L_x_13) ;  /* 0x00000000008c5947 */ /* 0x001fea0003800000 */
[----:B-1----:R-:W-:Y:S04]  /*1810*/  LDS R33, [R30] ;  /* 0x000000001e217984 */ /* 0x002fe80000000800 */
[----:B------:R-:W0:Y:S04]  /*1820*/  LDS R0, [R30+0x400] ;  /* 0x000400001e007984 */ /* 0x000e280000000800 */
[----:B------:R-:W1:Y:S04]  /*1830*/  LDS R32, [R30+0x800] ;  /* 0x000800001e207984 */ /* 0x000e680000000800 */
[----:B------:R-:W2:Y:S04]  /*1840*/  LDS R34, [R30+0xc00] ;  /* 0x000c00001e227984 */ /* 0x000ea80000000800 */
[----:B------:R-:W3:Y:S04]  /*1850*/  LDS R36, [R30+0x1000] ;  /* 0x001000001e247984 */ /* 0x000ee80000000800 */
[----:B------:R-:W4:Y:S04]  /*1860*/  LDS R38, [R30+0x1400] ;  /* 0x001400001e267984 */ /* 0x000f280000000800 */
[----:B------:R-:W5:Y:S04]  /*1870*/  LDS R40, [R30+0x1800] ;  /* 0x001800001e287984 */ /* 0x000f680000000800 */
[----:B------:R-:W5:Y:S04]  /*1880*/  LDS R42, [R30+0x1c00] ;  /* 0x001c00001e2a7984 */ /* 0x000f680000000800 */
[----:B------:R-:W5:Y:S04]  /*1890*/  LDS R44, [R30+0x2000] ;  /* 0x002000001e2c7984 */ /* 0x000f680000000800 */
[----:B------:R-:W5:Y:S04]  /*18a0*/  LDS R46, [R30+0x2400] ;  /* 0x002400001e2e7984 */ /* 0x000f680000000800 */
[----:B------:R-:W5:Y:S01]  /*18b0*/  LDS R48, [R30+0x2800] ;  /* 0x002800001e307984 */ /* 0x000f620000000800 */
[----:B0-----:R-:W-:-:S03]  /*18c0*/  IMAD.IADD R35, R33, 0x1, R0 ;  /* 0x0000000121237824 */ /* 0x001fc600078e0200 */
[----:B------:R-:W-:Y:S01]  /*18d0*/  STS [R30+0x400], R33 ;  /* 0x000400211e007388 */ /* 0x000fe20000000800 */
[----:B-1----:R-:W-:-:S03]  /*18e0*/  IMAD.IADD R37, R35, 0x1, R32 ;  /* 0x0000000123257824 */ /* 0x002fc600078e0220 */
[----:B------:R-:W0:Y:S01]  /*18f0*/  LDS R0, [R30+0x2c00] ;  /* 0x002c00001e007984 */ /* 0x000e220000000800 */
[----:B--2---:R-:W-:-:S03]  /*1900*/  IMAD.IADD R39, R37, 0x1, R34 ;  /* 0x0000000125277824 */ /* 0x004fc600078e0222 */
[----:B------:R2:W-:Y:S01]  /*1910*/  STS [R30+0x800], R35 ;  /* 0x000800231e007388 */ /* 0x0005e20000000800 */
[----:B---3--:R-:W-:-:S03]  /*1920*/  IMAD.IADD R41, R39, 0x1, R36 ;  /* 0x0000000127297824 */ /* 0x008fc600078e0224 */
[----:B------:R2:W-:Y:S01]  /*1930*/  STS [R30+0xc00], R37 ;  /* 0x000c00251e007388 */ /* 0x0005e20000000800 */
[----:B----4-:R-:W-:-:S03]  /*1940*/  IMAD.IADD R43, R41, 0x1, R38 ;  /* 0x00000001292b7824 */ /* 0x010fc600078e0226 */
[----:B------:R2:W-:Y:S01]  /*1950*/  STS [R30+0x1000], R39 ;  /* 0x001000271e007388 */ /* 0x0005e20000000800 */
[----:B-----5:R-:W-:-:S03]  /*1960*/  IMAD.IADD R47, R43, 0x1, R40 ;  /* 0x000000012b2f7824 */ /* 0x020fc600078e0228 */
[----:B------:R2:W-:Y:S01]  /*1970*/  STS [R30+0x1400], R41 ;  /* 0x001400291e007388 */ /* 0x0005e20000000800 */
[----:B------:R-:W-:-:S03]  /*1980*/  IMAD.IADD R49, R47, 0x1, R42 ;  /* 0x000000012f317824 */ /* 0x000fc600078e022a */
[----:B------:R2:W-:Y:S01]  /*1990*/  STS [R30+0x1800], R43 ;  /* 0x0018002b1e007388 */ /* 0x0005e20000000800 */
[----:B------:R-:W-:-:S03]  /*19a0*/  IMAD.IADD R51, R49, 0x1, R44 ;  /* 0x0000000131337824 */ /* 0x000fc600078e022c */
[----:B------:R2:W-:Y:S01]  /*19b0*/  STS [R30+0x1c00], R47 ;  /* 0x001c002f1e007388 */ /* 0x0005e20000000800 */
[----:B------:R-:W-:-:S03]  /*19c0*/  IMAD.IADD R53, R51, 0x1, R46 ;  /* 0x0000000133357824 */ /* 0x000fc600078e022e */
[----:B------:R2:W-:Y:S01]  /*19d0*/  STS [R30+0x2000], R49 ;  /* 0x002000311e007388 */ /* 0x0005e20000000800 */
[----:B------:R-:W-:-:S03]  /*19e0*/  IMAD.IADD R48, R53, 0x1, R48 ;  /* 0x0000000135307824 */ /* 0x000fc600078e0230 */
[----:B------:R2:W-:Y:S04]  /*19f0*/  STS [R30+0x2400], R51 ;  /* 0x002400331e007388 */ /* 0x0005e80000000800 */
[----:B------:R2:W-:Y:S04]  /*1a00*/  STS [R30+0x2800], R53 ;  /* 0x002800351e007388 */ /* 0x0005e80000000800 */
[----:B------:R2:W-:Y:S01]  /*1a10*/  STS [R30], RZ ;  /* 0x000000ff1e007388 */ /* 0x0005e20000000800 */
[----:B0-----:R-:W-:-:S03]  /*1a20*/  IMAD.IADD R0, R48, 0x1, R0 ;  /* 0x0000000130007824 */ /* 0x001fc600078e0200 */
[----:B------:R2:W-:Y:S04]  /*1a30*/  STS [R30+0x2c00], R48 ;  /* 0x002c00301e007388 */ /* 0x0005e80000000800 */
.L_x_13:
[----:B------:R-:W-:Y:S05]  /*1a40*/  BSYNC.RECONVERGENT B0 ;  /* 0x0000000000007941 */ /* 0x000fea0003800200 */
.L_x_12:
[----:B------:R-:W-:Y:S01]  /*1a50*/  ISETP.NE.AND P0, PT, R0, 0x1b00, PT ;  /* 0x00001b000000780c */ /* 0x000fe20003f05270 */
[----:B-1----:R-:W-:-:S03]  /*1a60*/  IMAD R33, R27, 0x100, R3 ;  /* 0x000001001b217824 */ /* 0x002fc600078e0203 */
[----:B------:R-:W-:Y:S01]  /*1a70*/  ISETP.LT.U32.AND P0, PT, R3, 0x100, !P0 ;  /* 0x000001000300780c */ /* 0x000fe20004701070 */
[----:B------:R-:W-:Y:S01]  /*1a80*/  IMAD.WIDE R4, R33, 0x4, R4 ;  /* 0x0000000421047825 */ /* 0x000fe200078e0204 */
[----:B------:R-:W-:-:S05]  /*1a90*/  @!P5 LOP3.LUT R33, R0, 0x40000000, RZ, 0xfc, !PT ;  /* 0x400000000021d812 */ /* 0x000fca00078efcff */
[----:B------:R0:W-:Y:S06]  /*1aa0*/  @!P5 STG.E.STRONG.SYS desc[UR6][R4.64], R33 ;  /* 0x000000210400d986 */ /* 0x0001ec000c115906 */
[----:B------:R-:W-:Y:S06]  /*1ab0*/  BAR.RED.OR.DEFER_BLOCKING 0x0, P0 ;  /* 0x0000000000007b1d */ /* 0x000fec0000014800 */
[----:B------:R-:W1:Y:S02]  /*1ac0*/  B2R.RESULT RZ, P0 ;  /* 0x0000000000ff731c */ /* 0x000e640000004000 */
[----:B01----:R-:W-:Y:S05]  /*1ad0*/  @!P0 BRA `(.L_x_14) ;  /* 0x0000000c00648947 */ /* 0x003fea0003800000 */
[C---:B------:R-:W-:Y:S01]  /*1ae0*/  ISETP.GT.U32.AND P0, PT, R3.reuse, R31, PT ;  /* 0x0000001f0300720c */ /* 0x040fe20003f04070 */
[----:B------:R-:W-:Y:S01]  /*1af0*/  BSSY B1, `(.L_x_15) ;  /* 0x000002e000017945 */ /* 0x000fe20003800000 */
[----:B--2---:R-:W-:Y:S02]  /*1b00*/  IMAD R37, R3, 0x8, R29 ;  /* 0x0000000803257824 */ /* 0x004fe400078e021d */
[----:B------:R-:W-:Y:S01]  /*1b10*/  SEL R35, RZ, 0x1b00, !P0 ;  /* 0x00001b00ff237807 */ /* 0x000fe20004000000 */
[----:B------:R-:W-:Y:S08]  /*1b20*/  @P5 BRA `(.L_x_16) ;  /* 0x0000000000a85947 */ /* 0x000ff00003800000 */
[----:B------:R-:W0:Y:S02]  /*1b30*/  LDC.64 R6, c[0x0][0x398] ;  /* 0x0000e600ff067b82 */ /* 0x000e240000000a00 */
[----:B0-----:R-:W-:-:S06]  /*1b40*/  IMAD.WIDE.U32 R32, R3, 0x8, R6 ;  /* 0x0000000803207825 */ /* 0x001fcc00078e0006 */
[----:B------:R-:W2:Y:S01]  /*1b50*/  LDG.E.64 R32, desc[UR6][R32.64] ;  /* 0x0000000620207981 */ /* 0x000ea2000c1e1b00 */
[----:B------:R-:W-:Y:S01]  /*1b60*/  IMAD.MOV.U32 R29, RZ, RZ, R0 ;  /* 0x000000ffff1d7224 */ /* 0x000fe200078e0000 */
[----:B--2---:R-:W-:-:S04]  /*1b70*/  IADD3 R6, P0, PT, -R35, R32, RZ ;  /* 0x0000002023067210 */ /* 0x004fc80007f1e1ff */
[----:B------:R-:W-:Y:S02]  /*1b80*/  IADD3.X R7, PT, PT, R33, -0x1, RZ, P0, !PT ;  /* 0xffffffff21077810 */ /* 0x000fe400007fe4ff */
[----:B------:R-:W-:-:S03]  /*1b90*/  ISETP.GE.AND P0, PT, R27, 0x1, PT ;  /* 0x000000011b00780c */ /* 0x000fc60003f06270 */
[----:B------:R0:W-:Y:S10]  /*1ba0*/  STS.64 [R37+0x6c00], R6 ;  /* 0x006c000625007388 */ /* 0x0001f40000000a00 */
[----:B------:R-:W-:Y:S05]  /*1bb0*/  @!P0 BRA `(.L_x_17) ;  /* 0x00000000006c8947 */ /* 0x000fea0003800000 */
[----:B------:R-:W-:Y:S01]  /*1bc0*/  BSSY B0, `(.L_x_18) ;  /* 0x0000019000007945 */ /* 0x000fe20003800000 */
[----:B------:R-:W-:Y:S02]  /*1bd0*/  IMAD.MOV.U32 R26, RZ, RZ, -0x1 ;  /* 0xffffffffff1a7424 */ /* 0x000fe400078e00ff */
[----:B------:R-:W-:Y:S02]  /*1be0*/  IMAD.MOV.U32 R30, RZ, RZ, R27 ;  /* 0x000000ffff1e7224 */ /* 0x000fe400078e001b */
[----:B------:R-:W-:-:S07]  /*1bf0*/  IMAD.MOV.U32 R29, RZ, RZ, R0 ;  /* 0x000000ffff1d7224 */ /* 0x000fce00078e0000 */
.L_x_22:
[----:B0-----:R-:W0:Y:S01]  /*1c00*/  LDC.64 R6, c[0x0][0x380] ;  /* 0x0000e000ff067b82 */ /* 0x001e220000000a00 */
[----:B------:R-:W-:Y:S01]  /*1c10*/  VIADD R39, R30, 0xffffffff ;  /* 0xffffffff1e277836 */ /* 0x000fe20000000000 */
[----:B------:R-:W-:Y:S03]  /*1c20*/  BSSY B2, `(.L_x_19) ;  /* 0x0000008000027945 */ /* 0x000fe60003800000 */
[----:B------:R-:W-:-:S04]  /*1c30*/  IMAD R33, R39, 0x100, R3 ;  /* 0x0000010027217824 */ /* 0x000fc800078e0203 */
[----:B0-----:R-:W-:-:S07]  /*1c40*/  IMAD.WIDE R6, R33, 0x4, R6 ;  /* 0x0000000421067825 */ /* 0x001fce00078e0206 */
.L_x_20:
[----:B------:R-:W-:Y:S05]  /*1c50*/  YIELD ;  /* 0x0000000000007946 */ /* 0x000fea0003800000 */
[----:B------:R0:W-:Y:S06]  /*1c60*/  MEMBAR.SC.CTA ;  /* 0x0000000000007992 */ /* 0x0001ec0000000000 */
[----:B0-----:R-:W2:Y:S02]  /*1c70*/  LDG.E.STRONG.SYS R32, desc[UR6][R6.64] ;  /* 0x0000000606207981 */ /* 0x001ea4000c1f5900 */
[----:B--2---:R-:W-:-:S13]  /*1c80*/  ISETP.NE.AND P0, PT, R32, RZ, PT ;  /* 0x000000ff2000720c */ /* 0x004fda0003f05270 */
[----:B------:R-:W-:Y:S05]  /*1c90*/  @!P0 BRA `(.L_x_20) ;  /* 0xfffffffc00ec8947 */ /* 0x000fea000383ffff */
[----:B------:R-:W-:Y:S05]  /*1ca0*/  BSYNC B2 ;  /* 0x0000000000027941 */ /* 0x000fea0003800000 */
.L_x_19:
[----:B------:R-:W-:Y:S01]  /*1cb0*/  BSSY.RECONVERGENT B2, `(.L_x_21) ;  /* 0x0000006000027945 */ /* 0x000fe20003800200 */
[C---:B------:R-:W-:Y:S02]  /*1cc0*/  ISETP.GT.AND P0, PT, R32.reuse, -0x1, PT ;  /* 0xffffffff2000780c */ /* 0x040fe40003f04270 */
[----:B------:R-:W-:Y:S01]  /*1cd0*/  LOP3.LUT R32, R32, 0x3fffffff, RZ, 0xc0, !PT ;  /* 0x3fffffff20207812 */ /* 0x000fe200078ec0ff */
[----:B------:R-:W-:Y:S05]  /*1ce0*/  WARPSYNC.EXCLUSIVE R26 ;  /* 0x000000001a007348 */ /* 0x000fea0003a00000 */
[----:B------:R-:W-:-:S05]  /*1cf0*/  IMAD.IADD R29, R32, 0x1, R29 ;  /* 0x00000001201d7824 */ /* 0x000fca00078e021d */
[----:B------:R-:W-:-:S07]  /*1d00*/  VOTE.ANY R26, PT, P0 ;  /* 0x00000000001a7806 */ /* 0x000fce00000e0100 */
[----:B------:R-:W-:Y:S05]  /*1d10*/  BSYNC.RECONVERGENT B2 ;  /* 0x0000000000027941 */ /* 0x000fea0003800200 */
.L_x_21:
[----:B------:R-:W-:Y:S01]  /*1d20*/  ISETP.GT.U32.AND P1, PT, R30, 0x1, PT ;  /* 0x000000011e00780c */ /* 0x000fe20003f24070 */
[----:B------:R-:W-:-:S12]  /*1d30*/  IMAD.MOV.U32 R30, RZ, RZ, R39 ;  /* 0x000000ffff1e7224 */ /* 0x000fd800078e0027 */
[----:B------:R-:W-:Y:S05]  /*1d40*/  @P0 BRA P1, `(.L_x_22) ;  /* 0xfffffffc00ac0947 */ /* 0x000fea000083ffff */
[----:B------:R-:W-:Y:S05]  /*1d50*/  BSYNC B0 ;  /* 0x0000000000007941 */ /* 0x000fea0003800000 */
.L_x_18:
[----:B------:R1:W2:Y:S02]  /*1d60*/  LDS.64 R6, [R37+0x6c00] ;  /* 0x006c000025067984 */ /* 0x0002a40000000a00 */
.L_x_17:
[C---:B------:R-:W-:Y:S01]  /*1d70*/  IMAD.IADD R33, R29.reuse, 0x1, -R0 ;  /* 0x000000011d217824 */ /* 0x040fe200078e0a00 */
[----:B------:R-:W-:-:S04]  /*1d80*/  LOP3.LUT R29, R29, 0x80000000, RZ, 0xfc, !PT ;  /* 0x800000001d1d7812 */ /* 0x000fc800078efcff */
[C---:B0-2---:R-:W-:Y:S01]  /*1d90*/  IADD3 R6, P0, PT, R33.reuse, R6, RZ ;  /* 0x0000000621067210 */ /* 0x045fe20007f1e0ff */
[----:B------:R0:W-:Y:S03]  /*1da0*/  STG.E.STRONG.SYS desc[UR6][R4.64], R29 ;  /* 0x0000001d04007986 */ /* 0x0001e6000c115906 */
[----:B------:R-:W-:-:S05]  /*1db0*/  LEA.HI.X.SX32 R7, R33, R7, 0x1, P0 ;  /* 0x0000000721077211 */ /* 0x000fca00000f0eff */
[----:B------:R0:W-:Y:S04]  /*1dc0*/  STS.64 [R37+0x6c00], R6 ;  /* 0x006c000625007388 */ /* 0x0001e80000000a00 */
.L_x_16:
[----:B------:R-:W-:Y:S05]  /*1dd0*/  BSYNC B1 ;  /* 0x0000000000017941 */ /* 0x000fea0003800000 */
.L_x_15:
[----:B0-----:R-:W0:Y:S01]  /*1de0*/  LDC R29, c[0x0][0x3c0] ;  /* 0x0000f000ff1d7b82 */ /* 0x001e220000000800 */
[----:B------:R-:W-:Y:S01]  /*1df0*/  IMAD.MOV.U32 R26, RZ, RZ, -0x1 ;  /* 0xffffffffff1a7424 */ /* 0x000fe200078e00ff */
[----:B------:R-:W-:-:S04]  /*1e00*/  ISETP.GT.AND P2, PT, R24, -0x1, PT ;  /* 0xffffffff1800780c */ /* 0x000fc80003f44270 */
[----:B------:R-:W-:Y:S02]  /*1e10*/  SEL R33, R26, 0x80000000, P2 ;  /* 0x800000001a217807 */ /* 0x000fe40001000000 */
[----:B------:R-:W2:Y:S01]  /*1e20*/  LDC.64 R4, c[0x0][0x390] ;  /* 0x0000e400ff047b82 */ /* 0x000ea20000000a00 */
[----:B0-----:R-:W-:Y:S02]  /*1e30*/  ISETP.GE.AND P0, PT, R28, R29, PT ;  /* 0x0000001d1c00720c */ /* 0x001fe40003f06270 */
[----:B--2---:R-:W-:-:S04]  /*1e40*/  ISETP.EQ.U32.AND P1, PT, R4, RZ, PT ;  /* 0x000000ff0400720c */ /* 0x004fc80003f22070 */
[----:B------:R-:W-:Y:S02]  /*1e50*/  ISETP.EQ.OR.EX P0, PT, R5, RZ, !P0, P1 ;  /* 0x000000ff0500720c */ /* 0x000fe40004702710 */
[----:B------:R-:W-:Y:S02]  /*1e60*/  ISETP.GT.AND P1, PT, R25, -0x1, PT ;  /* 0xffffffff1900780c */ /* 0x000fe40003f24270 */
[----:B------:R-:W-:Y:S02]  /*1e70*/  ISETP.GT.U32.OR P0, PT, R3, 0xff, P0 ;  /* 0x000000ff0300780c */ /* 0x000fe40000704470 */
[----:B------:R-:W-:-:S11]  /*1e80*/  SEL R30, R26, 0x80000000, P1 ;  /* 0x800000001a1e7807 */ /* 0x000fd60000800000 */
[----:B------:R-:W-:Y:S05]  /*1e90*/  @P0 BRA `(.L_x_23) ;  /* 0x00000000001c0947 */ /* 0x000fea0003800000 */
[----:B------:R-:W0:Y:S01]  /*1ea0*/  LDS.64 R6, [R37+0x6c00] ;  /* 0x006c000025067984 */ /* 0x000e220000000a00 */
[C---:B------:R-:W-:Y:S02]  /*1eb0*/  LEA R4, P2, R3.reuse, R4, 0x3 ;  /* 0x0000000403047211 */ /* 0x040fe400078418ff */
[--C-:B------:R-:W-:Y:S02]  /*1ec0*/  SHF.R.S32.HI R39, RZ, 0x1f, R0.reuse ;  /* 0x0000001fff277819 */ /* 0x100fe40000011400 */
[----:B------:R-:W-:Y:S02]  /*1ed0*/  LEA.HI.X R5, R3, R5, RZ, 0x3, P2 ;  /* 0x0000000503057211 */ /* 0x000fe400010f1cff */
[----:B0-----:R-:W-:-:S04]  /*1ee0*/  IADD3 R6, P0, P1, R6, R35, R0 ;  /* 0x0000002306067210 */ /* 0x001fc8000791e000 */
[----:B------:R-:W-:-:S05]  /*1ef0*/  IADD3.X R7, PT, PT, R7, RZ, R39, P0, P1 ;  /* 0x000000ff07077210 */ /* 0x000fca00007e2427 */
[----:B------:R0:W-:Y:S04]  /*1f00*/  STG.E.64 desc[UR6][R4.64], R6 ;  /* 0x0000000604007986 */ /* 0x0001e8000c101b06 */
.L_x_23:
[----:B------:R-:W-:Y:S05]  /*1f10*/  WARPSYNC.ALL ;  /* 0x0000000000007948 */ /* 0x000fea0003800000 */
[----:B------:R-:W2:Y:S08]  /*1f20*/  S2UR UR5, SR_CgaCtaId ;  /* 0x00000000000579c3 */ /* 0x000eb00000008800 */
[----:B------:R-:W-:Y:S01]  /*1f30*/  BAR.SYNC.DEFER_BLOCKING 0x0 ;  /* 0x0000000000007b1d */ /* 0x000fe20000010000 */
[----:B------:R-:W-:-:S02]  /*1f40*/  ISETP.GT.AND P2, PT, R21, -0x1, PT ;  /* 0xffffffff1500780c */ /* 0x000fc40003f44270 */
[----:B------:R-:W-:Y:S02]  /*1f50*/  ISETP.GT.AND P1, PT, R22, -0x1, PT ;  /* 0xffffffff1600780c */ /* 0x000fe40003f24270 */
[----:B0-----:R-:W-:Y:S01]  /*1f60*/  SEL R4, R26, 0x80000000, P2 ;  /* 0x800000001a047807 */ /* 0x001fe20001000000 */
[----:B------:R-:W-:Y:S01]  /*1f70*/  UMOV UR4, 0x400 ;  /* 0x0000040000047882 */ /* 0x000fe20000000000 */
[----:B------:R-:W-:Y:S02]  /*1f80*/  ISETP.GT.AND P2, PT, R17, -0x1, PT ;  /* 0xffffffff1100780c */ /* 0x000fe40003f44270 */
[----:B------:R-:W-:Y:S02]  /*1f90*/  LOP3.LUT R21, R4, R21, RZ, 0x3c, !PT ;  /* 0x0000001504157212 */ /* 0x000fe400078e3cff */
[C---:B------:R-:W-:Y:S02]  /*1fa0*/  SEL R5, R26.reuse, 0x80000000, P1 ;  /* 0x800000001a057807 */ /* 0x040fe40000800000 */
[----:B------:R-:W-:-:S02]  /*1fb0*/  SEL R4, R26, 0x80000000, P2 ;  /* 0x800000001a047807 */ /* 0x000fc40001000000 */
[----:B------:R-:W-:Y:S02]  /*1fc0*/  ISETP.GT.AND P1, PT, R18, -0x1, PT ;  /* 0xffffffff1200780c */ /* 0x000fe40003f24270 */
[----:B------:R-:W-:Y:S02]  /*1fd0*/  LOP3.LUT R22, R5, R22, RZ, 0x3c, !PT ;  /* 0x0000001605167212 */ /* 0x000fe400078e3cff */
[----:B------:R-:W-:Y:S02]  /*1fe0*/  LOP3.LUT R17, R4, R17, RZ, 0x3c, !PT ;  /* 0x0000001104117212 */ /* 0x000fe400078e3cff */
[----:B------:R-:W-:Y:S01]  /*1ff0*/  SEL R5, R26, 0x80000000, P1 ;  /* 0x800000001a057807 */ /* 0x000fe20000800000 */
[----:B--2---:R-:W-:Y:S01]  /*2000*/  ULEA UR4, UR5, UR4, 0x18 ;  /* 0x0000000405047291 */ /* 0x004fe2000f8ec0ff */
[----:B------:R-:W-:Y:S02]  /*2010*/  ISETP.GT.AND P0, PT, R23, -0x1, PT ;  /* 0xffffffff1700780c */ /* 0x000fe40003f04270 */
[----:B------:R-:W-:-:S02]  /*2020*/  LOP3.LUT R18, R5, R18, RZ, 0x3c, !PT ;  /* 0x0000001205127212 */ /* 0x000fc400078e3cff */
[----:B------:R-:W-:Y:S02]  /*2030*/  ISETP.GT.AND P3, PT, R20, -0x1, PT ;  /* 0xffffffff1400780c */ /* 0x000fe40003f64270 */
[----:B------:R-:W-:Y:S02]  /*2040*/  LEA R4, R31, UR4, 0x3 ;  /* 0x000000041f047c11 */ /* 0x000fe4000f8e18ff */
[C---:B------:R-:W-:Y:S02]  /*2050*/  SEL R0, R26.reuse, 0x80000000, P0 ;  /* 0x800000001a007807 */ /* 0x040fe40000000000 */
[----:B------:R-:W-:Y:S02]  /*2060*/  SEL R7, R26, 0x80000000, P3 ;  /* 0x800000001a077807 */ /* 0x000fe40001800000 */
[----:B------:R-:W0:Y:S01]  /*2070*/  LDS.64 R4, [R4+0x6c00] ;  /* 0x006c000004047984 */ /* 0x000e220000000a00 */
[----:B------:R-:W-:Y:S02]  /*2080*/  ISETP.GT.AND P0, PT, R19, -0x1, PT ;  /* 0xffffffff1300780c */ /* 0x000fe40003f04270 */
[----:B------:R-:W-:-:S02]  /*2090*/  ISETP.GT.AND P3, PT, R16, -0x1, PT ;  /* 0xffffffff1000780c */ /* 0x000fc40003f64270 */
[----:B------:R-:W-:Y:S02]  /*20a0*/  LOP3.LUT R23, R0, R23, RZ, 0x3c, !PT ;  /* 0x0000001700177212 */ /* 0x000fe400078e3cff */
[----:B------:R-:W-:Y:S02]  /*20b0*/  LOP3.LUT R20, R7, R20, RZ, 0x3c, !PT ;  /* 0x0000001407147212 */ /* 0x000fe400078e3cff */
[----:B------:R-:W-:Y:S02]  /*20c0*/  ISETP.GT.AND P4, PT, R28, R29, PT ;  /* 0x0000001d1c00720c */ /* 0x000fe40003f84270 */
[C---:B------:R-:W-:Y:S02]  /*20d0*/  SEL R0, R26.reuse, 0x80000000, P0 ;  /* 0x800000001a007807 */ /* 0x040fe40000000000 */
[----:B------:R-:W-:Y:S02]  /*20e0*/  SEL R7, R26, 0x80000000, P3 ;  /* 0x800000001a077807 */ /* 0x000fe40001800000 */
[----:B------:R-:W-:-:S02]  /*20f0*/  ISETP.GT.AND P0, PT, R15, -0x1, PT ;  /* 0xffffffff0f00780c */ /* 0x000fc40003f04270 */
[----:B------:R-:W-:Y:S02]  /*2100*/  ISETP.GT.AND P1, PT, R14, -0x1, PT ;  /* 0xffffffff0e00780c */ /* 0x000fe40003f24270 */
[----:B------:R-:W-:Y:S02]  /*2110*/  ISETP.GT.AND P2, PT, R13, -0x1, PT ;  /* 0xffffffff0d00780c */ /* 0x000fe40003f44270 */
[----:B------:R-:W-:Y:S02]  /*2120*/  ISETP.GT.AND P3, PT, R12, -0x1, PT ;  /* 0xffffffff0c00780c */ /* 0x000fe40003f64270 */
[----:B------:R-:W-:Y:S02]  /*2130*/  LOP3.LUT R19, R0, R19, RZ, 0x3c, !PT ;  /* 0x0000001300137212 */ /* 0x000fe400078e3cff */
[----:B------:R-:W-:Y:S02]  /*2140*/  LOP3.LUT R16, R7, R16, RZ, 0x3c, !PT ;  /* 0x0000001007107212 */ /* 0x000fe400078e3cff */
[----:B------:R-:W-:-:S02]  /*2150*/  SEL R0, R26, 0x80000000, P0 ;  /* 0x800000001a007807 */ /* 0x000fc40000000000 */
[C---:B------:R-:W-:Y:S02]  /*2160*/  SEL R7, R26.reuse, 0x80000000, P1 ;  /* 0x800000001a077807 */ /* 0x040fe40000800000 */
[C---:B------:R-:W-:Y:S02]  /*2170*/  SEL R6, R26.reuse, 0x80000000, P2 ;  /* 0x800000001a067807 */ /* 0x040fe40001000000 */
[----:B------:R-:W-:Y:S02]  /*2180*/  SEL R31, R26, 0x80000000, P3 ;  /* 0x800000001a1f7807 */ /* 0x000fe40001800000 */
[----:B------:R-:W-:Y:S02]  /*2190*/  ISETP.GT.AND P0, PT, R11, -0x1, PT ;  /* 0xffffffff0b00780c */ /* 0x000fe40003f04270 */
[----:B------:R-:W-:Y:S02]  /*21a0*/  ISETP.GT.AND P1, PT, R10, -0x1, PT ;  /* 0xffffffff0a00780c */ /* 0x000fe40003f24270 */
[----:B------:R-:W-:-:S02]  /*21b0*/  ISETP.GT.AND P2, PT, R9, -0x1, PT ;  /* 0xffffffff0900780c */ /* 0x000fc40003f44270 */
[----:B------:R-:W-:Y:S02]  /*21c0*/  ISETP.GT.AND P3, PT, R8, -0x1, PT ;  /* 0xffffffff0800780c */ /* 0x000fe40003f64270 */
[----:B------:R-:W-:Y:S02]  /*21d0*/  LOP3.LUT R15, R0, R15, RZ, 0x3c, !PT ;  /* 0x0000000f000f7212 */ /* 0x000fe400078e3cff */
[----:B------:R-:W-:Y:S02]  /*21e0*/  LOP3.LUT R14, R7, R14, RZ, 0x3c, !PT ;  /* 0x0000000e070e7212 */ /* 0x000fe400078e3cff */
[----:B------:R-:W-:Y:S02]  /*21f0*/  LOP3.LUT R13, R6, R13, RZ, 0x3c, !PT ;  /* 0x0000000d060d7212 */ /* 0x000fe400078e3cff */
[----:B------:R-:W-:Y:S02]  /*2200*/  LOP3.LUT R12, R31, R12, RZ, 0x3c, !PT ;  /* 0x0000000c1f0c7212 */ /* 0x000fe400078e3cff */
[----:B------:R-:W-:-:S02]  /*2210*/  SEL R0, R26, 0x80000000, P0 ;  /* 0x800000001a007807 */ /* 0x000fc40000000000 */
[C---:B------:R-:W-:Y:S02]  /*2220*/  SEL R7, R26.reuse, 0x80000000, P1 ;  /* 0x800000001a077807 */ /* 0x040fe40000800000 */
[C---:B------:R-:W-:Y:S02]  /*2230*/  SEL R6, R26.reuse, 0x80000000, P2 ;  /* 0x800000001a067807 */ /* 0x040fe40001000000 */
[----:B------:R-:W-:Y:S02]  /*2240*/  SEL R31, R26, 0x80000000, P3 ;  /* 0x800000001a1f7807 */ /* 0x000fe40001800000 */
[----:B------:R-:W-:Y:S02]  /*2250*/  LOP3.LUT R25, R30, R25, RZ, 0x3c, !PT ;  /* 0x000000191e197212 */ /* 0x000fe400078e3cff */
[----:B------:R-:W-:Y:S02]  /*2260*/  LOP3.LUT R24, R33, R24, RZ, 0x3c, !PT ;  /* 0x0000001821187212 */ /* 0x000fe400078e3cff */
[----:B------:R-:W-:-:S02]  /*2270*/  LOP3.LUT R11, R0, R11, RZ, 0x3c, !PT ;  /* 0x0000000b000b7212 */ /* 0x000fc400078e3cff */
[----:B------:R-:W-:Y:S02]  /*2280*/  LOP3.LUT R7, R7, R10, RZ, 0x3c, !PT ;  /* 0x0000000a07077212 */ /* 0x000fe400078e3cff */
[----:B------:R-:W-:Y:S02]  /*2290*/  LOP3.LUT R9, R6, R9, RZ, 0x3c, !PT ;  /* 0x0000000906097212 */ /* 0x000fe400078e3cff */
[----:B------:R-:W-:Y:S01]  /*22a0*/  LOP3.LUT R31, R31, R8, RZ, 0x3c, !PT ;  /* 0x000000081f1f7212 */ /* 0x000fe200078e3cff */
[----:B0-----:R-:W-:Y:S06]  /*22b0*/  @P4 BRA `(.L_x_24) ;  /* 0x00000000006c4947 */ /* 0x001fec0003800000 */
        /* <DEDUP_REMOVED lines=8> */
[----:B------:R-:W-:Y:S04]  /*2340*/  STG.E desc[UR6][R2.64], R25 ;  /* 0x0000001902007986 */ /* 0x000fe8000c101906 */
        /* <DEDUP_REMOVED lines=16> */
[----:B------:R-:W-:Y:S01]  /*2450*/  STG.E desc[UR6][R2.64+0x880], R31 ;  /* 0x0008801f02007986 */ /* 0x000fe2000c101906 */
[----:B------:R-:W-:Y:S05]  /*2460*/  EXIT ;  /* 0x000000000000794d */ /* 0x000fea0003800000 */
.L_x_24:
[----:B------:R-:W0:Y:S01]  /*2470*/  LDCU.64 UR4, c[0x0][0x3a0] ;  /* 0x00007400ff0477ac */ /* 0x000e220008000a00 */
[----:B------:R-:W-:Y:S01]  /*2480*/  LOP3.LUT R33, R3, 0x3e0, RZ, 0xc0, !PT ;  /* 0x000003e003217812 */ /* 0x000fe200078ec0ff */
[----:B------:R-:W-:Y:S01]  /*2490*/  IMAD R27, R27, -0x1b00, R29 ;  /* 0xffffe5001b1b7824 */ /* 0x000fe200078e021d */
[----:B------:R-:W-:-:S05]  /*24a0*/  LOP3.LUT R2, R3, 0x1f, RZ, 0xc0, !PT ;  /* 0x0000001f03027812 */ /* 0x000fca00078ec0ff */
[----:B------:R-:W-:-:S04]  /*24b0*/  IMAD R33, R33, 0x12, R2 ;  /* 0x0000001221217824 */ /* 0x000fc800078e0202 */
[C---:B------:R-:W-:Y:S01]  /*24c0*/  VIADD R2, R33.reuse, 0x20 ;  /* 0x0000002021027836 */ /* 0x040fe20000000000 */
[C---:B------:R-:W-:Y:S01]  /*24d0*/  IADD3 R0, P0, PT, R33.reuse, R4, RZ ;  /* 0x0000000421007210 */ /* 0x040fe20007f1e0ff */
[C---:B------:R-:W-:Y:S01]  /*24e0*/  VIADD R4, R33.reuse, 0x40 ;  /* 0x0000004021047836 */ /* 0x040fe20000000000 */
[CC--:B------:R-:W-:Y:S01]  /*24f0*/  ISETP.GE.AND P4, PT, R33.reuse, R27.reuse, PT ;  /* 0x0000001b2100720c */ /* 0x0c0fe20003f86270 */
[C---:B------:R-:W-:Y:S01]  /*2500*/  VIADD R6, R33.reuse, 0x60 ;  /* 0x0000006021067836 */ /* 0x040fe20000000000 */
[-C--:B------:R-:W-:Y:S01]  /*2510*/  ISETP.GE.AND P3, PT, R2, R27.reuse, PT ;  /* 0x0000001b0200720c */ /* 0x080fe20003f66270 */
[----:B------:R-:W-:Y:S01]  /*2520*/  IMAD.X R5, RZ, RZ, R5, P0 ;  /* 0x000000ffff057224 */ /* 0x000fe200000e0605 */
[----:B0-----:R-:W-:Y:S01]  /*2530*/  LEA R2, P0, R0, UR4, 0x2 ;  /* 0x0000000400027c11 */ /* 0x001fe2000f8010ff */
[C---:B------:R-:W-:Y:S01]  /*2540*/  VIADD R8, R33.reuse, 0xc0 ;  /* 0x000000c021087836 */ /* 0x040fe20000000000 */
[-C--:B------:R-:W-:Y:S01]  /*2550*/  ISETP.GE.AND P2, PT, R4, R27.reuse, PT ;  /* 0x0000001b0400720c */ /* 0x080fe20003f46270 */
[C---:B------:R-:W-:Y:S01]  /*2560*/  VIADD R4, R33.reuse, 0x80 ;  /* 0x0000008021047836 */ /* 0x040fe20000000000 */
[----:B------:R-:W-:Y:S01]  /*2570*/  LEA.HI.X R3, R0, UR5, R5, 0x2, P0 ;  /* 0x0000000500037c11 */ /* 0x000fe200080f1405 */
[C---:B------:R-:W-:Y:S01]  /*2580*/  VIADD R0, R33.reuse, 0xe0 ;  /* 0x000000e021007836 */ /* 0x040fe20000000000 */
[-C--:B------:R-:W-:Y:S01]  /*2590*/  ISETP.GE.AND P1, PT, R6, R27.reuse, PT ;  /* 0x0000001b0600720c */ /* 0x080fe20003f26270 */
[C---:B------:R-:W-:Y:S01]  /*25a0*/  VIADD R6, R33.reuse, 0xa0 ;  /* 0x000000a021067836 */ /* 0x040fe20000000000 */
[-C--:B------:R-:W-:Y:S01]  /*25b0*/  ISETP.GE.AND P0, PT, R4, R27.reuse, PT ;  /* 0x0000001b0400720c */ /* 0x080fe20003f06270 */
[----:B------:R0:W-:Y:S01]  /*25c0*/  @!P4 STG.E desc[UR6][R2.64], R25 ;  /* 0x000000190200c986 */ /* 0x0001e2000c101906 */
[C---:B------:R-:W-:Y:S01]  /*25d0*/  VIADD R4, R33.reuse, 0x100 ;  /* 0x0000010021047836 */ /* 0x040fe20000000000 */
[-C--:B------:R-:W-:Y:S01]  /*25e0*/  ISETP.GE.AND P4, PT, R0, R27.reuse, PT ;  /* 0x0000001b0000720c */ /* 0x080fe20003f86270 */
[----:B------:R-:W-:Y:S01]  /*25f0*/  VIADD R0, R33, 0x120 ;  /* 0x0000012021007836 */ /* 0x000fe20000000000 */
[-C--:B------:R-:W-:Y:S01]  /*2600*/  ISETP.GE.AND P6, PT, R6, R27.reuse, PT ;  /* 0x0000001b0600720c */ /* 0x080fe20003fc6270 */
[----:B------:R0:W-:Y:S01]  /*2610*/  @!P3 STG.E desc[UR6][R2.64+0x80], R24 ;  /* 0x000080180200b986 */ /* 0x0001e2000c101906 */
[----:B------:R-:W-:-:S02]  /*2620*/  ISETP.GE.AND P5, PT, R8, R27, PT ;  /* 0x0000001b0800720c */ /* 0x000fc40003fa6270 */
[-C--:B------:R-:W-:Y:S01]  /*2630*/  ISETP.GE.AND P3, PT, R4, R27.reuse, PT ;  /* 0x0000001b0400720c */ /* 0x080fe20003f66270 */
[----:B------:R0:W-:Y:S01]  /*2640*/  @!P2 STG.E desc[UR6][R2.64+0x100], R23 ;  /* 0x000100170200a986 */ /* 0x0001e2000c101906 */
[C---:B------:R-:W-:Y:S01]  /*2650*/  VIADD R4, R33.reuse, 0x140 ;  /* 0x0000014021047836 */ /* 0x040fe20000000000 */
[-C--:B------:R-:W-:Y:S01]  /*2660*/  ISETP.GE.AND P2, PT, R0, R27.reuse, PT ;  /* 0x0000001b0000720c */ /* 0x080fe20003f46270 */
[C---:B------:R-:W-:Y:S01]  /*2670*/  VIADD R0, R33.reuse, 0x160 ;  /* 0x0000016021007836 */ /* 0x040fe20000000000 */
[----:B------:R0:W-:Y:S02]  /*2680*/  @!P1 STG.E desc[UR6][R2.64+0x180], R22 ;  /* 0x0001801602009986 */ /* 0x0001e4000c101906 */
[-C--:B------:R-:W-:Y:S01]  /*2690*/  ISETP.GE.AND P1, PT, R4, R27.reuse, PT ;  /* 0x0000001b0400720c */ /* 0x080fe20003f26270 */
[C---:B------:R-:W-:Y:S01]  /*26a0*/  VIADD R4, R33.reuse, 0x180 ;  /* 0x0000018021047836 */ /* 0x040fe20000000000 */
[----:B------:R0:W-:Y:S01]  /*26b0*/  @!P0 STG.E desc[UR6][R2.64+0x200], R21 ;  /* 0x0002001502008986 */ /* 0x0001e2000c101906 */
[----:B------:R-:W-:Y:S01]  /*26c0*/  ISETP.GE.AND P0, PT, R0, R27, PT ;  /* 0x0000001b0000720c */ /* 0x000fe20003f06270 */
[----:B------:R-:W-:-:S02]  /*26d0*/  VIADD R0, R33, 0x1a0 ;  /* 0x000001a021007836 */ /* 0x000fc40000000000 */
[----:B------:R0:W-:Y:S01]  /*26e0*/  @!P6 STG.E desc[UR6][R2.64+0x280], R20 ;  /* 0x000280140200e986 */ /* 0x0001e2000c101906 */
[-C--:B------:R-:W-:Y:S01]  /*26f0*/  ISETP.GE.AND P6, PT, R4, R27.reuse, PT ;  /* 0x0000001b0400720c */ /* 0x080fe20003fc6270 */
[C---:B------:R-:W-:Y:S02]  /*2700*/  VIADD R4, R33.reuse, 0x1c0 ;  /* 0x000001c021047836 */ /* 0x040fe40000000000 */
[----:B------:R0:W-:Y:S01]  /*2710*/  @!P5 STG.E desc[UR6][R2.64+0x300], R19 ;  /* 0x000300130200d986 */ /* 0x0001e2000c101906 */
[-C--:B------:R-:W-:Y:S01]  /*2720*/  ISETP.GE.AND P5, PT, R0, R27.reuse, PT ;  /* 0x0000001b0000720c */ /* 0x080fe20003fa6270 */
[C---:B------:R-:W-:Y:S02]  /*2730*/  VIADD R0, R33.reuse, 0x1e0 ;  /* 0x000001e021007836 */ /* 0x040fe40000000000 */
[----:B------:R0:W-:Y:S01]  /*2740*/  @!P4 STG.E desc[UR6][R2.64+0x380], R18 ;  /* 0x000380120200c986 */ /* 0x0001e2000c101906 */
[----:B------:R-:W-:Y:S01]  /*2750*/  ISETP.GE.AND P4, PT, R4, R27, PT ;  /* 0x0000001b0400720c */ /* 0x000fe20003f86270 */
[----:B------:R-:W-:-:S02]  /*2760*/  VIADD R4, R33, 0x200 ;  /* 0x0000020021047836 */ /* 0x000fc40000000000 */
[----:B------:R0:W-:Y:S01]  /*2770*/  @!P3 STG.E desc[UR6][R2.64+0x400], R17 ;  /* 0x000400110200b986 */ /* 0x0001e2000c101906 */
[-C--:B------:R-:W-:Y:S01]  /*2780*/  ISETP.GE.AND P3, PT, R0, R27.reuse, PT ;  /* 0x0000001b0000720c */ /* 0x080fe20003f66270 */
[----:B------:R-:W-:Y:S02]  /*2790*/  VIADD R0, R33, 0x220 ;  /* 0x0000022021007836 */ /* 0x000fe40000000000 */
[----:B------:R0:W-:Y:S01]  /*27a0*/  @!P2 STG.E desc[UR6][R2.64+0x480], R16 ;  /* 0x000480100200a986 */ /* 0x0001e2000c101906 */
[----:B------:R-:W-:-:S03]  /*27b0*/  ISETP.GE.AND P2, PT, R4, R27, PT ;  /* 0x0000001b0400720c */ /* 0x000fc60003f46270 */
[----:B------:R0:W-:Y:S01]  /*27c0*/  @!P1 STG.E desc[UR6][R2.64+0x500], R15 ;  /* 0x0005000f02009986 */ /* 0x0001e2000c101906 */
[----:B------:R-:W-:-:S03]  /*27d0*/  ISETP.GE.AND P1, PT, R0, R27, PT ;  /* 0x0000001b0000720c */ /* 0x000fc60003f26270 */
[----:B------:R0:W-:Y:S04]  /*27e0*/  @!P0 STG.E desc[UR6][R2.64+0x580], R14 ;  /* 0x0005800e02008986 */ /* 0x0001e8000c101906 */
[----:B------:R0:W-:Y:S04]  /*27f0*/  @!P6 STG.E desc[UR6][R2.64+0x600], R13 ;  /* 0x0006000d0200e986 */ /* 0x0001e8000c101906 */
[----:B------:R0:W-:Y:S04]  /*2800*/  @!P5 STG.E desc[UR6][R2.64+0x680], R12 ;  /* 0x0006800c0200d986 */ /* 0x0001e8000c101906 */
[----:B------:R0:W-:Y:S04]  /*2810*/  @!P4 STG.E desc[UR6][R2.64+0x700], R11 ;  /* 0x0007000b0200c986 */ /* 0x0001e8000c101906 */
[----:B------:R0:W-:Y:S04]  /*2820*/  @!P3 STG.E desc[UR6][R2.64+0x780], R7 ;  /* 0x000780070200b986 */ /* 0x0001e8000c101906 */
[----:B------:R0:W-:Y:S01]  /*2830*/  @!P2 STG.E desc[UR6][R2.64+0x800], R9 ;  /* 0x000800090200a986 */ /* 0x0001e2000c101906 */
[----:B------:R-:W-:Y:S05]  /*2840*/  @P1 EXIT ;  /* 0x000000000000194d */ /* 0x000fea0003800000 */
[----:B------:R-:W-:Y:S01]  /*2850*/  STG.E desc[UR6][R2.64+0x880], R31 ;  /* 0x0008801f02007986 */ /* 0x000fe2000c101906 */
[----:B------:R-:W-:Y:S05]  /*2860*/  EXIT ;  /* 0x000000000000794d */ /* 0x000fea0003800000 */
.L_x_14:
[----:B------:R-:W-:Y:S01]  /*2870*/  IMAD.MOV.U32 R2, RZ, RZ, RZ ;  /* 0x000000ffff027224 */ /* 0x000fe200078e00ff */
[C---:B------:R-:W-:Y:S01]  /*2880*/  ISETP.GT.U32.AND P0, PT, R3.reuse, 0x1f, PT ;  /* 0x0000001f0300780c */ /* 0x040fe20003f04070 */
[----:B------:R-:W-:Y:S05]  /*2890*/  WARPSYNC.ALL ;  /* 0x0000000000007948 */ /* 0x000fea0003800000 */
[----:B------:R-:W-:-:S04]  /*28a0*/  IMAD.HI.U32 R4, R3, 0x15555556, R2 ;  /* 0x1555555603047827 */ /* 0x000fc800078e0002 */
[----:B------:R-:W-:-:S05]  /*28b0*/  IMAD R5, R4, 0x4, R29 ;  /* 0x0000000404057824 */ /* 0x000fca00078e021d */
[----:B------:R0:W-:Y:S01]  /*28c0*/  STS [R5+0x3410], R0 ;  /* 0x0034100005007388 */ /* 0x0001e20000000800 */
[----:B------:R-:W-:Y:S06]  /*28d0*/  BAR.SYNC.DEFER_BLOCKING 0x0 ;  /* 0x0000000000007b1d */ /* 0x000fec0000010000 */
[----:B------:R-:W-:Y:S05]  /*28e0*/  @P0 BRA `(.L_x_25) ;  /* 0x0000000000e00947 */ /* 0x000fea0003800000 */
[C-C-:B------:R-:W-:Y:S01]  /*28f0*/  IMAD R40, R3.reuse, 0x34, R29.reuse ;  /* 0x0000003403287824 */ /* 0x140fe200078e021d */
[----:B------:R-:W-:Y:S01]  /*2900*/  UMOV UR4, 0xffffffff ;  /* 0xffffffff00047882 */ /* 0x000fe20000000000 */
[----:B------:R-:W-:-:S03]  /*2910*/  IMAD R4, R3, 0x34, R29 ;  /* 0x0000003403047824 */ /* 0x000fc600078e021d */
[----:B------:R-:W-:Y:S04]  /*2920*/  LDS R32, [R40+0x3410] ;  /* 0x0034100028207984 */ /* 0x000fe80000000800 */
[----:B0-----:R-:W-:Y:S04]  /*2930*/  LDS R5, [R40+0x3414] ;  /* 0x0034140028057984 */ /* 0x001fe80000000800 */
[----:B--2---:R-:W0:Y:S04]  /*2940*/  LDS R30, [R40+0x3418] ;  /* 0x00341800281e7984 */ /* 0x004e280000000800 */
[----:B------:R-:W-:Y:S04]  /*2950*/  LDS R28, [R40+0x341c] ;  /* 0x00341c00281c7984 */ /* 0x000fe80000000800 */
[----:B------:R-:W1:Y:S04]  /*2960*/  LDS R35, [R40+0x3420] ;  /* 0x0034200028237984 */ /* 0x000e680000000800 */
[----:B------:R-:W-:Y:S04]  /*2970*/  LDS R37, [R4+0x3424] ;  /* 0x0034240004257984 */ /* 0x000fe80000000800 */
[----:B------:R-:W2:Y:S04]  /*2980*/  LDS R36, [R4+0x3428] ;  /* 0x0034280004247984 */ /* 0x000ea80000000800 */
[----:B------:R-:W-:Y:S04]  /*2990*/  LDS R33, [R4+0x342c] ;  /* 0x00342c0004217984 */ /* 0x000fe80000000800 */
[----:B------:R-:W3:Y:S04]  /*29a0*/  LDS R38, [R4+0x3430] ;  /* 0x0034300004267984 */ /* 0x000ee80000000800 */
[----:B------:R-:W-:Y:S04]  /*29b0*/  LDS R39, [R4+0x3434] ;  /* 0x0034340004277984 */ /* 0x000fe80000000800 */
[----:B------:R-:W4:Y:S04]  /*29c0*/  LDS R34, [R4+0x3438] ;  /* 0x0034380004227984 */ /* 0x000f280000000800 */
[----:B------:R-:W5:Y:S01]  /*29d0*/  LDS R41, [R4+0x343c] ;  /* 0x00343c0004297984 */ /* 0x000f620000000800 */
[----:B0-----:R-:W-:-:S04]  /*29e0*/  IADD3 R42, PT, PT, R30, R5, R32 ;  /* 0x000000051e2a7210 */ /* 0x001fc80007ffe020 */
[----:B-1----:R-:W-:-:S04]  /*29f0*/  IADD3 R42, PT, PT, R35, R42, R28 ;  /* 0x0000002a232a7210 */ /* 0x002fc80007ffe01c */
[----:B--2---:R-:W-:-:S04]  /*2a00*/  IADD3 R42, PT, PT, R36, R42, R37 ;  /* 0x0000002a242a7210 */ /* 0x004fc80007ffe025 */
[----:B---3--:R-:W-:-:S04]  /*2a10*/  IADD3 R42, PT, PT, R38, R42, R33 ;  /* 0x0000002a262a7210 */ /* 0x008fc80007ffe021 */
[----:B----4-:R-:W-:-:S05]  /*2a20*/  IADD3 R42, PT, PT, R34, R42, R39 ;  /* 0x0000002a222a7210 */ /* 0x010fca0007ffe027 */
[----:B-----5:R-:W-:Y:S01]  /*2a30*/  IMAD.IADD R41, R41, 0x1, R42 ;  /* 0x0000000129297824 */ /* 0x020fe200078e022a */
[----:B------:R-:W-:Y:S06]  /*2a40*/  BRA.DIV UR4, `(.L_x_26) ;  /* 0x0000006604dc7947 */ /* 0x000fec000b800000 */
[----:B------:R-:W0:Y:S02]  /*2a50*/  SHFL.UP P0, R40, R41, 0x1, RZ ;  /* 0x0420000029287989 */ /* 0x000e2400000000ff */
[----:B0-----:R-:W-:-:S05]  /*2a60*/  @P0 IMAD.IADD R40, R41, 0x1, R40 ;  /* 0x0000000129280824 */ /* 0x001fca00078e0228 */
[----:B------:R-:W0:Y:S02]  /*2a70*/  SHFL.UP P0, R43, R40, 0x2, RZ ;  /* 0x04400000282b7989 */ /* 0x000e2400000000ff */
[----:B0-----:R-:W-:-:S05]  /*2a80*/  @P0 IMAD.IADD R43, R40, 0x1, R43 ;  /* 0x00000001282b0824 */ /* 0x001fca00078e022b */
[----:B------:R-:W0:Y:S02]  /*2a90*/  SHFL.UP P0, R42, R43, 0x4, RZ ;  /* 0x048000002b2a7989 */ /* 0x000e2400000000ff */
[----:B0-----:R-:W-:-:S05]  /*2aa0*/  @P0 IMAD.IADD R42, R43, 0x1, R42 ;  /* 0x000000012b2a0824 */ /* 0x001fca00078e022a */
[----:B------:R-:W0:Y:S02]  /*2ab0*/  SHFL.UP P0, R47, R42, 0x8, RZ ;  /* 0x050000002a2f7989 */ /* 0x000e2400000000ff */
[----:B0-----:R-:W-:-:S05]  /*2ac0*/  @P0 IMAD.IADD R47, R42, 0x1, R47 ;  /* 0x000000012a2f0824 */ /* 0x001fca00078e022f */
[----:B------:R0:W1:Y:S02]  /*2ad0*/  SHFL.UP P0, R44, R47, 0x10, RZ ;  /* 0x060000002f2c7989 */ /* 0x00006400000000ff */
.L_x_116:
[----:B-1----:R-:W-:-:S04]  /*2ae0*/  @P0 IMAD.IADD R44, R47, 0x1, R44 ;  /* 0x000000012f2c0824 */ /* 0x002fc800078e022c */
[----:B------:R-:W-:-:S04]  /*2af0*/  IMAD.IADD R41, R44, 0x1, -R41 ;  /* 0x000000012c297824 */ /* 0x000fc800078e0a29 */
[----:B------:R-:W-:Y:S01]  /*2b00*/  IMAD.IADD R32, R32, 0x1, R41 ;  /* 0x0000000120207824 */ /* 0x000fe200078e0229 */
[----:B------:R1:W-:Y:S03]  /*2b10*/  STS [R4+0x3410], R41 ;  /* 0x0034102904007388 */ /* 0x0003e60000000800 */
        /* <DEDUP_REMOVED lines=18> */
[----:B0-----:R-:W-:Y:S01]  /*2c40*/  IMAD.IADD R47, R34, 0x1, R39 ;  /* 0x00000001222f7824 */ /* 0x001fe200078e0227 */
[----:B------:R1:W-:Y:S04]  /*2c50*/  STS [R4+0x3438], R39 ;  /* 0x0034382704007388 */ /* 0x0003e80000000800 */
[----:B------:R1:W-:Y:S02]  /*2c60*/  STS [R4+0x343c], R47 ;  /* 0x00343c2f04007388 */ /* 0x0003e40000000800 */
.L_x_25:
[----:B------:R-:W-:Y:S05]  /*2c70*/  WARPSYNC.ALL ;  /* 0x0000000000007948 */ /* 0x000fea0003800000 */
[----:B------:R-:W-:Y:S01]  /*2c80*/  BAR.SYNC.DEFER_BLOCKING 0x0 ;  /* 0x0000000000007b1d */ /* 0x000fe20000010000 */
[----:B-1----:R-:W-:Y:S01]  /*2c90*/  IMAD.MOV.U32 R4, RZ, RZ, RZ ;  /* 0x000000ffff047224 */ /* 0x002fe200078e00ff */
[----:B------:R-:W-:Y:S01]  /*2ca0*/  ISETP.NE.AND P0, PT, R45, RZ, PT ;  /* 0x000000ff2d00720c */ /* 0x000fe20003f05270 */
[----:B0-----:R-:W-:-:S03]  /*2cb0*/  IMAD.MOV.U32 R5, RZ, RZ, R3 ;  /* 0x000000ffff057224 */ /* 0x001fc600078e0003 */
[----:B------:R-:W-:Y:S01]  /*2cc0*/  BSSY.RECONVERGENT B0, `(.L_x_27) ;  /* 0x000002a000007945 */ /* 0x000fe20003800200 */
[----:B------:R-:W-:-:S04]  /*2cd0*/  IMAD.HI.U32 R4, R3, 0x15555556, R4 ;  /* 0x1555555603047827 */ /* 0x000fc800078e0004 */
[----:B------:R-:W-:-:S05]  /*2ce0*/  IMAD R4, R4, 0x4, R29 ;  /* 0x0000000404047824 */ /* 0x000fca00078e021d */
[----:B------:R0:W1:Y:S01]  /*2cf0*/  LDS R5, [R4+0x3410] ;  /* 0x0034100004057984 */ /* 0x0000620000000800 */
[----:B------:R-:W-:Y:S05]  /*2d00*/  @P0 BRA `(.L_x_28) ;  /* 0x0000000000940947 */ /* 0x000fea0003800000 */
[----:B0-----:R-:W-:-:S05]  /*2d10*/  IMAD R4, R3, 0x4, R29 ;  /* 0x0000000403047824 */ /* 0x001fca00078e021d */
[----:B------:R-:W1:Y:S04]  /*2d20*/  LDS R28, [R4] ;  /* 0x00000000041c7984 */ /* 0x000e680000000800 */
[----:B--2---:R-:W0:Y:S04]  /*2d30*/  LDS R30, [R4+0x400] ;  /* 0x00040000041e7984 */ /* 0x004e280000000800 */
[----:B------:R-:W2:Y:S04]  /*2d40*/  LDS R32, [R4+0x800] ;  /* 0x0008000004207984 */ /* 0x000ea80000000800 */
[----:B------:R-:W3:Y:S04]  /*2d50*/  LDS R34, [R4+0xc00] ;  /* 0x000c000004227984 */ /* 0x000ee80000000800 */
[----:B------:R-:W4:Y:S04]  /*2d60*/  LDS R36, [R4+0x1000] ;  /* 0x0010000004247984 */ /* 0x000f280000000800 */
[----:B------:R-:W5:Y:S04]  /*2d70*/  LDS R38, [R4+0x1400] ;  /* 0x0014000004267984 */ /* 0x000f680000000800 */
[----:B------:R-:W5:Y:S04]  /*2d80*/  LDS R40, [R4+0x1800] ;  /* 0x0018000004287984 */ /* 0x000f680000000800 */
[----:B------:R-:W5:Y:S04]  /*2d90*/  LDS R42, [R4+0x1c00] ;  /* 0x001c0000042a7984 */ /* 0x000f680000000800 */
[----:B------:R-:W5:Y:S04]  /*2da0*/  LDS R44, [R4+0x2000] ;  /* 0x00200000042c7984 */ /* 0x000f680000000800 */
[----:B------:R-:W5:Y:S04]  /*2db0*/  LDS R46, [R4+0x2400] ;  /* 0x00240000042e7984 */ /* 0x000f680000000800 */
[----:B------:R-:W5:Y:S01]  /*2dc0*/  LDS R48, [R4+0x2800] ;  /* 0x0028000004307984 */ /* 0x000f620000000800 */
[----:B-1----:R-:W-:-:S03]  /*2dd0*/  IMAD.IADD R33, R5, 0x1, R28 ;  /* 0x0000000105217824 */ /* 0x002fc600078e021c */
[----:B------:R-:W1:Y:S01]  /*2de0*/  LDS R50, [R4+0x2c00] ;  /* 0x002c000004327984 */ /* 0x000e620000000800 */
[----:B0-----:R-:W-:-:S03]  /*2df0*/  IMAD.IADD R35, R5, 0x1, R30 ;  /* 0x0000000105237824 */ /* 0x001fc600078e021e */
[----:B------:R0:W-:Y:S01]  /*2e00*/  STS [R4], R33 ;  /* 0x0000002104007388 */ /* 0x0001e20000000800 */
[----:B--2---:R-:W-:-:S03]  /*2e10*/  IMAD.IADD R37, R5, 0x1, R32 ;  /* 0x0000000105257824 */ /* 0x004fc600078e0220 */
[----:B------:R2:W-:Y:S01]  /*2e20*/  STS [R4+0x400], R35 ;  /* 0x0004002304007388 */ /* 0x0005e20000000800 */
[C---:B---3--:R-:W-:Y:S02]  /*2e30*/  IMAD.IADD R39, R5.reuse, 0x1, R34 ;  /* 0x0000000105277824 */ /* 0x048fe400078e0222 */
[C---:B----4-:R-:W-:Y:S01]  /*2e40*/  IMAD.IADD R41, R5.reuse, 0x1, R36 ;  /* 0x0000000105297824 */ /* 0x050fe200078e0224 */
[----:B------:R3:W-:Y:S01]  /*2e50*/  STS [R4+0x800], R37 ;  /* 0x0008002504007388 */ /* 0x0007e20000000800 */
[----:B-----5:R-:W-:-:S03]  /*2e60*/  IMAD.IADD R43, R5, 0x1, R38 ;  /* 0x00000001052b7824 */ /* 0x020fc600078e0226 */
[----:B------:R3:W-:Y:S01]  /*2e70*/  STS [R4+0xc00], R39 ;  /* 0x000c002704007388 */ /* 0x0007e20000000800 */
[----:B------:R-:W-:-:S03]  /*2e80*/  IMAD.IADD R47, R5, 0x1, R40 ;  /* 0x00000001052f7824 */ /* 0x000fc600078e0228 */
[----:B------:R3:W-:Y:S01]  /*2e90*/  STS [R4+0x1000], R41 ;  /* 0x0010002904007388 */ /* 0x0007e20000000800 */
[----:B0-----:R-:W-:-:S03]  /*2ea0*/  IMAD.IADD R33, R5, 0x1, R42 ;  /* 0x0000000105217824 */ /* 0x001fc600078e022a */
[----:B------:R3:W-:Y:S01]  /*2eb0*/  STS [R4+0x1400], R43 ;  /* 0x0014002b04007388 */ /* 0x0007e20000000800 */
[----:B--2---:R-:W-:-:S03]  /*2ec0*/  IMAD.IADD R35, R5, 0x1, R44 ;  /* 0x0000000105237824 */ /* 0x004fc600078e022c */
[----:B------:R3:W-:Y:S01]  /*2ed0*/  STS [R4+0x1800], R47 ;  /* 0x0018002f04007388 */ /* 0x0007e20000000800 */
[----:B------:R-:W-:-:S03]  /*2ee0*/  IMAD.IADD R49, R5, 0x1, R46 ;  /* 0x0000000105317824 */ /* 0x000fc600078e022e */
[----:B------:R3:W-:Y:S01]  /*2ef0*/  STS [R4+0x1c00], R33 ;  /* 0x001c002104007388 */ /* 0x0007e20000000800 */
[----:B------:R-:W-:-:S03]  /*2f00*/  IMAD.IADD R51, R5, 0x1, R48 ;  /* 0x0000000105337824 */ /* 0x000fc600078e0230 */
[----:B------:R3:W-:Y:S01]  /*2f10*/  STS [R4+0x2000], R35 ;  /* 0x0020002304007388 */ /* 0x0007e20000000800 */
[----:B-1----:R-:W-:-:S03]  /*2f20*/  IMAD.IADD R53, R5, 0x1, R50 ;  /* 0x0000000105357824 */ /* 0x002fc600078e0232 */
[----:B------:R3:W-:Y:S04]  /*2f30*/  STS [R4+0x2400], R49 ;  /* 0x0024003104007388 */ /* 0x0007e80000000800 */
[----:B------:R3:W-:Y:S04]  /*2f40*/  STS [R4+0x2800], R51 ;  /* 0x0028003304007388 */ /* 0x0007e80000000800 */
[----:B------:R3:W-:Y:S02]  /*2f50*/  STS [R4+0x2c00], R53 ;  /* 0x002c003504007388 */ /* 0x0007e40000000800 */
.L_x_28:
[----:B------:R-:W-:Y:S05]  /*2f60*/  BSYNC.RECONVERGENT B0 ;  /* 0x0000000000007941 */ /* 0x000fea0003800200 */
.L_x_27:
[----:B------:R-:W-:Y:S01]  /*2f70*/  BAR.SYNC.DEFER_BLOCKING 0x0 ;  /* 0x0000000000007b1d */ /* 0x000fe20000010000 */
[----:B------:R-:W-:-:S05]  /*2f80*/  R2P PR, R31, 0x7f ;  /* 0x0000007f1f007804 */ /* 0x000fca0000000000 */
[----:B------:R-:W-:Y:S08]  /*2f90*/  BSSY.RECONVERGENT B0, `(.L_x_29) ;  /* 0x0000022000007945 */ /* 0x000ff00003800200 */
[----:B0--3--:R-:W-:Y:S02]  /*2fa0*/  VOTE.ANY R4, PT, P0 ;  /* 0x0000000000047806 */ /* 0x009fe400000e0100 */
[----:B------:R-:W-:-:S02]  /*2fb0*/  VOTE.ANY R33, PT, P1 ;  /* 0x0000000000217806 */ /* 0x000fc400008e0100 */
[----:B------:R-:W-:Y:S02]  /*2fc0*/  @!P0 LOP3.LUT R4, RZ, R4, RZ, 0x33, !PT ;  /* 0x00000004ff048212 */ /* 0x000fe400078e33ff */
[----:B--2---:R-:W-:Y:S02]  /*2fd0*/  VOTE.ANY R35, PT, P2 ;  /* 0x0000000000237806 */ /* 0x004fe400010e0100 */
[----:B------:R-:W-:Y:S02]  /*2fe0*/  @!P1 LOP3.LUT R33, RZ, R33, RZ, 0x33, !PT ;  /* 0x00000021ff219212 */ /* 0x000fe400078e33ff */
[----:B------:R-:W-:Y:S02]  /*2ff0*/  VOTE.ANY R37, PT, P3 ;  /* 0x0000000000257806 */ /* 0x000fe400018e0100 */
[----:B------:R-:W-:Y:S02]  /*3000*/  @!P2 LOP3.LUT R35, RZ, R35, RZ, 0x33, !PT ;  /* 0x00000023ff23a212 */ /* 0x000fe400078e33ff */
[----:B------:R-:W-:-:S02]  /*3010*/  LOP3.LUT R4, R33, R4, RZ, 0xc0, !PT ;  /* 0x0000000421047212 */ /* 0x000fc400078ec0ff */
[----:B------:R-:W-:Y:S02]  /*3020*/  @!P3 LOP3.LUT R37, RZ, R37, RZ, 0x33, !PT ;  /* 0x00000025ff25b212 */ /* 0x000fe400078e33ff */
[----:B------:R-:W-:Y:S02]  /*3030*/  LOP3.LUT R4, R35, R4, RZ, 0xc0, !PT ;  /* 0x0000000423047212 */ /* 0x000fe400078ec0ff */
[----:B------:R-:W-:Y:S02]  /*3040*/  VOTE.ANY R33, PT, P4 ;  /* 0x0000000000217806 */ /* 0x000fe400020e0100 */
[----:B------:R-:W-:Y:S02]  /*3050*/  LOP3.LUT R4, R37, R4, RZ, 0xc0, !PT ;  /* 0x0000000425047212 */ /* 0x000fe400078ec0ff */
[----:B------:R-:W-:Y:S02]  /*3060*/  @!P4 LOP3.LUT R33, RZ, R33, RZ, 0x33, !PT ;  /* 0x00000021ff21c212 */ /* 0x000fe400078e33ff */
[----:B------:R-:W-:-:S02]  /*3070*/  VOTE.ANY R35, PT, P5 ;  /* 0x0000000000237806 */ /* 0x000fc400028e0100 */
[----:B------:R-:W-:Y:S02]  /*3080*/  LOP3.LUT R4, R33, R4, RZ, 0xc0, !PT ;  /* 0x0000000421047212 */ /* 0x000fe400078ec0ff */
[----:B------:R-:W-:Y:S02]  /*3090*/  LOP3.LUT P0, RZ, R31, 0x80, RZ, 0xc0, !PT ;  /* 0x000000801fff7812 */ /* 0x000fe4000780c0ff */
[----:B------:R-:W-:Y:S02]  /*30a0*/  @!P5 LOP3.LUT R35, RZ, R35, RZ, 0x33, !PT ;  /* 0x00000023ff23d212 */ /* 0x000fe400078e33ff */
[----:B------:R-:W-:Y:S02]  /*30b0*/  VOTE.ANY R28, PT, P6 ;  /* 0x00000000001c7806 */ /* 0x000fe400030e0100 */
[----:B------:R-:W-:Y:S02]  /*30c0*/  LOP3.LUT R35, R35, R4, RZ, 0xc0, !PT ;  /* 0x0000000423237212 */ /* 0x000fe400078ec0ff */
[----:B------:R-:W0:Y:S01]  /*30d0*/  S2R R4, SR_LEMASK ;  /* 0x0000000000047919 */ /* 0x000e220000003a00 */
[----:B------:R-:W-:-:S04]  /*30e0*/  @!P6 LOP3.LUT R28, RZ, R28, RZ, 0x33, !PT ;  /* 0x0000001cff1ce212 */ /* 0x000fc800078e33ff */
[----:B------:R-:W-:Y:S02]  /*30f0*/  VOTE.ANY R30, PT, P0 ;  /* 0x00000000001e7806 */ /* 0x000fe400000e0100 */
[----:B------:R-:W-:Y:S02]  /*3100*/  LOP3.LUT R35, R28, R35, RZ, 0xc0, !PT ;  /* 0x000000231c237212 */ /* 0x000fe400078ec0ff */
[----:B------:R-:W-:-:S04]  /*3110*/  @!P0 LOP3.LUT R30, RZ, R30, RZ, 0x33, !PT ;  /* 0x0000001eff1e8212 */ /* 0x000fc800078e33ff */
[----:B------:R-:W-:Y:S01]  /*3120*/  LOP3.LUT R35, R30, R35, RZ, 0xc0, !PT ;  /* 0x000000231e237212 */ /* 0x000fe200078ec0ff */
[----:B------:R-:W-:-:S03]  /*3130*/  IMAD.MOV.U32 R30, RZ, RZ, RZ ;  /* 0x000000ffff1e7224 */ /* 0x000fc600078e00ff */
[----:B------:R-:W2:Y:S01]  /*3140*/  FLO.U32 R53, R35 ;  /* 0x0000002300357300 */ /* 0x000ea200000e0000 */
[----:B0-----:R-:W-:Y:S02]  /*3150*/  LOP3.LUT R32, R4, R35, RZ, 0xc0, !PT ;  /* 0x0000002304207212 */ /* 0x001fe400078ec0ff */
[----:B--2---:R-:W-:-:S05]  /*3160*/  ISETP.NE.AND P0, PT, R26, R53, PT ;  /* 0x000000351a00720c */ /* 0x004fca0003f05270 */
[----:B------:R-:W0:Y:S08]  /*3170*/  POPC R32, R32 ;  /* 0x0000002000207309 */ /* 0x000e300000000000 */
[----:B------:R-:W-:Y:S05]  /*3180*/  @P0 BRA `(.L_x_30) ;  /* 0x0000000000080947 */ /* 0x000fea0003800000 */
[----:B------:R-:W-:-:S05]  /*3190*/  IMAD R31, R31, 0x4, R6 ;  /* 0x000000041f1f7824 */ /* 0x000fca00078e0206 */
[----:B0-----:R2:W3:Y:S02]  /*31a0*/  ATOMS.ADD R30, [R31], R32 ;  /* 0x000000201f1e738c */ /* 0x0014e40000000000 */
.L_x_30:
[----:B------:R-:W-:Y:S05]  /*31b0*/  BSYNC.RECONVERGENT B0 ;  /* 0x0000000000007941 */ /* 0x000fea0003800200 */
.L_x_29:
[----:B------:R-:W4:Y:S01]  /*31c0*/  LDCU UR4, c[0x0][0x3c4] ;  /* 0x00007880ff0477ac */ /* 0x000f220008000800 */
[C---:B------:R-:W-:Y:S01]  /*31d0*/  ISETP.NE.AND P0, PT, R24.reuse, 0x7fffffff, PT ;  /* 0x7fffffff1800780c */ /* 0x040fe20003f05270 */
[----:B---3--:R3:W0:Y:S01]  /*31e0*/  SHFL.IDX PT, R53, R30, R53, 0x1f ;  /* 0x00001f351e357589 */ /* 0x00862200000e0000 */
[----:B------:R-:W-:Y:S02]  /*31f0*/  BSSY.RECONVERGENT B0, `(.L_x_31) ;  /* 0x0000029000007945 */ /* 0x000fe40003800200 */
[----:B------:R-:W-:-:S04]  /*3200*/  SEL R28, R24, 0x80000000, P0 ;  /* 0x80000000181c7807 */ /* 0x000fc80000000000 */
[----:B----4-:R-:W-:-:S04]  /*3210*/  SHF.R.U32.HI R28, RZ, UR4, R28 ;  /* 0x00000004ff1c7c19 */ /* 0x010fc8000801161c */
[----:B--2---:R-:W-:-:S04]  /*3220*/  LOP3.LUT R31, R28, R7, RZ, 0x30, !PT ;  /* 0x000000071c1f7212 */ /* 0x004fc800078e30ff */
[----:B------:R-:W-:-:S13]  /*3230*/  R2P PR, R31, 0x7f ;  /* 0x0000007f1f007804 */ /* 0x000fda0000000000 */
[----:B------:R-:W-:Y:S02]  /*3240*/  VOTE.ANY R28, PT, P0 ;  /* 0x00000000001c7806 */ /* 0x000fe400000e0100 */
[----:B------:R-:W-:Y:S02]  /*3250*/  VOTE.ANY R33, PT, P1 ;  /* 0x0000000000217806 */ /* 0x000fe400008e0100 */
[----:B------:R-:W-:Y:S02]  /*3260*/  @!P0 LOP3.LUT R28, RZ, R28, RZ, 0x33, !PT ;  /* 0x0000001cff1c8212 */ /* 0x000fe400078e33ff */
[----:B------:R-:W-:Y:S02]  /*3270*/  VOTE.ANY R35, PT, P2 ;  /* 0x0000000000237806 */ /* 0x000fe400010e0100 */
[----:B------:R-:W-:Y:S02]  /*3280*/  @!P1 LOP3.LUT R33, RZ, R33, RZ, 0x33, !PT ;  /* 0x00000021ff219212 */ /* 0x000fe400078e33ff */
[----:B------:R-:W-:-:S02]  /*3290*/  @!P2 LOP3.LUT R35, RZ, R35, RZ, 0x33, !PT ;  /* 0x00000023ff23a212 */ /* 0x000fc400078e33ff */
[----:B------:R-:W-:Y:S02]  /*32a0*/  LOP3.LUT R28, R33, R28, RZ, 0xc0, !PT ;  /* 0x0000001c211c7212 */ /* 0x000fe400078ec0ff */
[----:B------:R-:W-:Y:S02]  /*32b0*/  VOTE.ANY R33, PT, P3 ;  /* 0x0000000000217806 */ /* 0x000fe400018e0100 */
[----:B------:R-:W-:Y:S02]  /*32c0*/  LOP3.LUT R28, R35, R28, RZ, 0xc0, !PT ;  /* 0x0000001c231c7212 */ /* 0x000fe400078ec0ff */
[----:B------:R-:W-:Y:S02]  /*32d0*/  LOP3.LUT P0, RZ, R31, 0x80, RZ, 0xc0, !PT ;  /* 0x000000801fff7812 */ /* 0x000fe4000780c0ff */
[----:B------:R-:W-:Y:S02]  /*32e0*/  VOTE.ANY R35, PT, P4 ;  /* 0x0000000000237806 */ /* 0x000fe400020e0100 */
[----:B------:R-:W-:-:S02]  /*32f0*/  @!P3 LOP3.LUT R33, RZ, R33, RZ, 0x33, !PT ;  /* 0x00000021ff21b212 */ /* 0x000fc400078e33ff */
[----:B------:R-:W-:Y:S02]  /*3300*/  @!P4 LOP3.LUT R35, RZ, R35, RZ, 0x33, !PT ;  /* 0x00000023ff23c212 */ /* 0x000fe400078e33ff */
[----:B------:R-:W-:Y:S02]  /*3310*/  LOP3.LUT R28, R33, R28, RZ, 0xc0, !PT ;  /* 0x0000001c211c7212 */ /* 0x000fe400078ec0ff */
[----:B------:R-:W-:Y:S02]  /*3320*/  VOTE.ANY R33, PT, P5 ;  /* 0x0000000000217806 */ /* 0x000fe400028e0100 */
[----:B------:R-:W-:Y:S02]  /*3330*/  LOP3.LUT R28, R35, R28, RZ, 0xc0, !PT ;  /* 0x0000001c231c7212 */ /* 0x000fe400078ec0ff */
[----:B------:R-:W-:Y:S02]  /*3340*/  VOTE.ANY R35, PT, P6 ;  /* 0x0000000000237806 */ /* 0x000fe400030e0100 */
[----:B------:R-:W-:-:S02]  /*3350*/  @!P5 LOP3.LUT R33, RZ, R33, RZ, 0x33, !PT ;  /* 0x00000021ff21d212 */ /* 0x000fc400078e33ff */
[----:B------:R-:W-:Y:S02]  /*3360*/  VOTE.ANY R37, PT, P0 ;  /* 0x0000000000257806 */ /* 0x000fe400000e0100 */
[----:B------:R-:W-:Y:S02]  /*3370*/  @!P6 LOP3.LUT R35, RZ, R35, RZ, 0x33, !PT ;  /* 0x00000023ff23e212 */ /* 0x000fe400078e33ff */
[----:B------:R-:W-:Y:S02]  /*3380*/  LOP3.LUT R28, R33, R28, RZ, 0xc0, !PT ;  /* 0x0000001c211c7212 */ /* 0x000fe400078ec0ff */
[----:B------:R-:W-:Y:S02]  /*3390*/  @!P0 LOP3.LUT R37, RZ, R37, RZ, 0x33, !PT ;  /* 0x00000025ff258212 */ /* 0x000fe400078e33ff */
[----:B------:R-:W-:Y:S02]  /*33a0*/  LOP3.LUT R28, R35, R28, RZ, 0xc0, !PT ;  /* 0x0000001c231c7212 */ /* 0x000fe400078ec0ff */
[----:B------:R-:W-:-:S02]  /*33b0*/  ISETP.NE.AND P0, PT, R23, 0x7fffffff, PT ;  /* 0x7fffffff1700780c */ /* 0x000fc40003f05270 */
[----:B------:R-:W-:Y:S02]  /*33c0*/  LOP3.LUT R35, R37, R28, RZ, 0xc0, !PT ;  /* 0x0000001c25237212 */ /* 0x000fe400078ec0ff */
[----:B------:R-:W-:Y:S02]  /*33d0*/  SEL R28, R23, 0x80000000, P0 ;  /* 0x80000000171c7807 */ /* 0x000fe40000000000 */
[----:B------:R-:W2:Y:S01]  /*33e0*/  FLO.U32 R37, R35 ;  /* 0x0000002300257300 */ /* 0x000ea200000e0000 */
[----:B------:R-:W-:Y:S02]  /*33f0*/  LOP3.LUT R34, R4, R35, RZ, 0xc0, !PT ;  /* 0x0000002304227212 */ /* 0x000fe400078ec0ff */
[----:B------:R-:W-:Y:S01]  /*3400*/  SHF.R.U32.HI R36, RZ, UR4, R28 ;  /* 0x00000004ff247c19 */ /* 0x000fe2000801161c */
[----:B------:R-:W-:-:S03]  /*3410*/  IMAD.MOV.U32 R28, RZ, RZ, RZ ;  /* 0x000000ffff1c7224 */ /* 0x000fc600078e00ff */
[----:B------:R-:W-:Y:S01]  /*3420*/  LOP3.LUT R33, R36, R7, RZ, 0x30, !PT ;  /* 0x0000000724217212 */ /* 0x000fe200078e30ff */
[----:B------:R-:W4:Y:S01]  /*3430*/  POPC R34, R34 ;  /* 0x0000002200227309 */ /* 0x000f220000000000 */
[----:B--2---:R-:W-:-:S13]  /*3440*/  ISETP.NE.AND P0, PT, R26, R37, PT ;  /* 0x000000251a00720c */ /* 0x004fda0003f05270 */
[----:B0--34-:R-:W-:Y:S05]  /*3450*/  @P0 BRA `(.L_x_32) ;  /* 0x0000000000080947 */ /* 0x019fea0003800000 */
[----:B------:R-:W-:-:S05]  /*3460*/  IMAD R31, R31, 0x4, R6 ;  /* 0x000000041f1f7824 */ /* 0x000fca00078e0206 */
[----:B------:R0:W2:Y:S02]  /*3470*/  ATOMS.ADD R28, [R31], R34 ;  /* 0x000000221f1c738c */ /* 0x0000a40000000000 */
.L_x_32:
[----:B------:R-:W-:Y:S05]  /*3480*/  BSYNC.RECONVERGENT B0 ;  /* 0x0000000000007941 */ /* 0x000fea0003800200 */
.L_x_31:
[----:B------:R-:W-:Y:S01]  /*3490*/  R2P PR, R33, 0x7f ;  /* 0x0000007f21007804 */ /* 0x000fe20000000000 */
[----:B--2---:R2:W3:Y:S01]  /*34a0*/  SHFL.IDX PT, R37, R28, R37, 0x1f ;  /* 0x00001f251c257589 */ /* 0x0044e200000e0000 */
[----:B------:R-:W-:Y:S01]  /*34b0*/  BSSY.RECONVERGENT B0, `(.L_x_33) ;  /* 0x0000025000007945 */ /* 0x000fe20003800200 */
[----:B------:R-:W-:-:S10]  /*34c0*/  IMAD.MOV.U32 R36, RZ, RZ, RZ ;  /* 0x000000ffff247224 */ /* 0x000fd400078e00ff */
[----:B------:R-:W-:Y:S02]  /*34d0*/  VOTE.ANY R30, PT, P0 ;  /* 0x00000000001e7806 */ /* 0x000fe400000e0100 */
[----:B0-----:R-:W-:Y:S02]  /*34e0*/  VOTE.ANY R31, PT, P1 ;  /* 0x00000000001f7806 */ /* 0x001fe400008e0100 */
        /* <DEDUP_REMOVED lines=24> */
[----:B------:R-:W0:Y:S01]  /*3670*/  FLO.U32 R35, R39 ;  /* 0x0000002700237300 */ /* 0x000e2200000e0000 */
[----:B------:R-:W-:Y:S02]  /*3680*/  LOP3.LUT R51, R4, R39, RZ, 0xc0, !PT ;  /* 0x0000002704337212 */ /* 0x000fe400078ec0ff */
[----:B------:R-:W-:-:S04]  /*3690*/  SHF.R.U32.HI R30, RZ, UR4, R30 ;  /* 0x00000004ff1e7c19 */ /* 0x000fc8000801161e */
[----:B------:R-:W-:Y:S01]  /*36a0*/  LOP3.LUT R31, R30, R7, RZ, 0x30, !PT ;  /* 0x000000071e1f7212 */ /* 0x000fe200078e30ff */
[----:B------:R-:W4:Y:S01]  /*36b0*/  POPC R51, R51 ;  /* 0x0000003300337309 */ /* 0x000f220000000000 */
[----:B0-----:R-:W-:-:S13]  /*36c0*/  ISETP.NE.AND P0, PT, R26, R35, PT ;  /* 0x000000231a00720c */ /* 0x001fda0003f05270 */
[----:B--234-:R-:W-:Y:S05]  /*36d0*/  @P0 BRA `(.L_x_34) ;  /* 0x0000000000080947 */ /* 0x01cfea0003800000 */
[----:B------:R-:W-:-:S06]  /*36e0*/  IMAD R36, R33, 0x4, R6 ;  /* 0x0000000421247824 */ /* 0x000fcc00078e0206 */
[----:B------:R0:W2:Y:S02]  /*36f0*/  ATOMS.ADD R36, [R36], R51 ;  /* 0x000000332424738c */ /* 0x0000a40000000000 */
.L_x_34:
[----:B------:R-:W-:Y:S05]  /*3700*/  BSYNC.RECONVERGENT B0 ;  /* 0x0000000000007941 */ /* 0x000fea0003800200 */
.L_x_33:
[----:B------:R-:W-:Y:S01]  /*3710*/  R2P PR, R31, 0x7f ;  /* 0x0000007f1f007804 */ /* 0x000fe20000000000 */
[----:B--2---:R2:W3:Y:S01]  /*3720*/  SHFL.IDX PT, R36, R36, R35, 0x1f ;  /* 0x00001f2324247589 */ /* 0x0044e200000e0000 */
[----:B------:R-:W-:Y:S11]  /*3730*/  BSSY.RECONVERGENT B0, `(.L_x_35) ;  /* 0x0000025000007945 */ /* 0x000ff60003800200 */
[----:B------:R-:W-:-:S02]  /*3740*/  VOTE.ANY R28, PT, P0 ;  /* 0x00000000001c7806 */ /* 0x000fc400000e0100 */
[----:B------:R-:W-:Y:S02]  /*3750*/  VOTE.ANY R33, PT, P1 ;  /* 0x0000000000217806 */ /* 0x000fe400008e0100 */
[----:B------:R-:W-:Y:S02]  /*3760*/  @!P0 LOP3.LUT R28, RZ, R28, RZ, 0x33, !PT ;  /* 0x0000001cff1c8212 */ /* 0x000fe400078e33ff */
[----:B------:R-:W-:Y:S02]  /*3770*/  VOTE.ANY R39, PT, P2 ;  /* 0x0000000000277806 */ /* 0x000fe400010e0100 */
[----:B------:R-:W-:Y:S02]  /*3780*/  @!P1 LOP3.LUT R33, RZ, R33, RZ, 0x33, !PT ;  /* 0x00000021ff219212 */ /* 0x000fe400078e33ff */
[----:B------:R-:W-:Y:S02]  /*3790*/  @!P2 LOP3.LUT R39, RZ, R39, RZ, 0x33, !PT ;  /* 0x00000027ff27a212 */ /* 0x000fe400078e33ff */
[----:B------:R-:W-:-:S02]  /*37a0*/  LOP3.LUT R28, R33, R28, RZ, 0xc0, !PT ;  /* 0x0000001c211c7212 */ /* 0x000fc400078ec0ff */
[----:B------:R-:W-:Y:S02]  /*37b0*/  VOTE.ANY R33, PT, P3 ;  /* 0x0000000000217806 */ /* 0x000fe400018e0100 */
[----:B------:R-:W-:Y:S02]  /*37c0*/  LOP3.LUT R28, R39, R28, RZ, 0xc0, !PT ;  /* 0x0000001c271c7212 */ /* 0x000fe400078ec0ff */
[----:B------:R-:W-:Y:S02]  /*37d0*/  LOP3.LUT P0, RZ, R31, 0x80, RZ, 0xc0, !PT ;  /* 0x000000801fff7812 */ /* 0x000fe4000780c0ff */
[----:B------:R-:W-:Y:S02]  /*37e0*/  VOTE.ANY R39, PT, P4 ;  /* 0x0000000000277806 */ /* 0x000fe400020e0100 */
[----:B------:R-:W-:Y:S02]  /*37f0*/  @!P3 LOP3.LUT R33, RZ, R33, RZ, 0x33, !PT ;  /* 0x00000021ff21b212 */ /* 0x000fe400078e33ff */
[----:B------:R-:W-:-:S02]  /*3800*/  @!P4 LOP3.LUT R39, RZ, R39, RZ, 0x33, !PT ;  /* 0x00000027ff27c212 */ /* 0x000fc400078e33ff */
[----:B------:R-:W-:Y:S02]  /*3810*/  LOP3.LUT R28, R33, R28, RZ, 0xc0, !PT ;  /* 0x0000001c211c7212 */ /* 0x000fe400078ec0ff */
[----:B------:R-:W-:Y:S02]  /*3820*/  VOTE.ANY R33, PT, P5 ;  /* 0x0000000000217806 */ /* 0x000fe400028e0100 */
[----:B------:R-:W-:Y:S02]  /*3830*/  LOP3.LUT R28, R39, R28, RZ, 0xc0, !PT ;  /* 0x0000001c271c7212 */ /* 0x000fe400078ec0ff */
[----:B------:R-:W-:Y:S02]  /*3840*/  VOTE.ANY R39, PT, P6 ;  /* 0x0000000000277806 */ /* 0x000fe400030e0100 */
[----:B------:R-:W-:Y:S02]  /*3850*/  @!P5 LOP3.LUT R33, RZ, R33, RZ, 0x33, !PT ;  /* 0x00000021ff21d212 */ /* 0x000fe400078e33ff */
[----:B------:R-:W-:-:S02]  /*3860*/  VOTE.ANY R41, PT, P0 ;  /* 0x0000000000297806 */ /* 0x000fc400000e0100 */
[----:B------:R-:W-:Y:S02]  /*3870*/  @!P6 LOP3.LUT R39, RZ, R39, RZ, 0x33, !PT ;  /* 0x00000027ff27e212 */ /* 0x000fe400078e33ff */
[----:B------:R-:W-:Y:S02]  /*3880*/  LOP3.LUT R28, R33, R28, RZ, 0xc0, !PT ;  /* 0x0000001c211c7212 */ /* 0x000fe400078ec0ff */
[----:B------:R-:W-:Y:S02]  /*3890*/  @!P0 LOP3.LUT R41, RZ, R41, RZ, 0x33, !PT ;  /* 0x00000029ff298212 */ /* 0x000fe400078e33ff */
[----:B------:R-:W-:Y:S02]  /*38a0*/  LOP3.LUT R28, R39, R28, RZ, 0xc0, !PT ;  /* 0x0000001c271c7212 */ /* 0x000fe400078ec0ff */
[----:B------:R-:W-:Y:S02]  /*38b0*/  ISETP.NE.AND P0, PT, R21, 0x7fffffff, PT ;  /* 0x7fffffff1500780c */ /* 0x000fe40003f05270 */
[----:B------:R-:W-:-:S02]  /*38c0*/  LOP3.LUT R39, R41, R28, RZ, 0xc0, !PT ;  /* 0x0000001c29277212 */ /* 0x000fc400078ec0ff */
[----:B------:R-:W-:Y:S02]  /*38d0*/  SEL R28, R21, 0x80000000, P0 ;  /* 0x80000000151c7807 */ /* 0x000fe40000000000 */
[----:B------:R-:W4:Y:S01]  /*38e0*/  FLO.U32 R41, R39 ;  /* 0x0000002700297300 */ /* 0x000f2200000e0000 */
[----:B------:R-:W-:Y:S02]  /*38f0*/  LOP3.LUT R38, R4, R39, RZ, 0xc0, !PT ;  /* 0x0000002704267212 */ /* 0x000fe400078ec0ff */
[----:B------:R-:W-:Y:S01]  /*3900*/  SHF.R.U32.HI R30, RZ, UR4, R28 ;  /* 0x00000004ff1e7c19 */ /* 0x000fe2000801161c */
[----:B------:R-:W-:-:S03]  /*3910*/  IMAD.MOV.U32 R28, RZ, RZ, RZ ;  /* 0x000000ffff1c7224 */ /* 0x000fc600078e00ff */
[----:B------:R-:W-:Y:S01]  /*3920*/  LOP3.LUT R33, R30, R7, RZ, 0x30, !PT ;  /* 0x000000071e217212 */ /* 0x000fe200078e30ff */
[----:B------:R-:W0:Y:S01]  /*3930*/  POPC R38, R38 ;  /* 0x0000002600267309 */ /* 0x000e220000000000 */
[----:B----4-:R-:W-:-:S13]  /*3940*/  ISETP.NE.AND P0, PT, R26, R41, PT ;  /* 0x000000291a00720c */ /* 0x010fda0003f05270 */
[----:B0-23--:R-:W-:Y:S05]  /*3950*/  @P0 BRA `(.L_x_36) ;  /* 0x0000000000080947 */ /* 0x00dfea0003800000 */
[----:B------:R-:W-:-:S05]  /*3960*/  IMAD R31, R31, 0x4, R6 ;  /* 0x000000041f1f7824 */ /* 0x000fca00078e0206 */
[----:B------:R0:W2:Y:S02]  /*3970*/  ATOMS.ADD R28, [R31], R38 ;  /* 0x000000261f1c738c */ /* 0x0000a40000000000 */
.L_x_36:
[----:B------:R-:W-:Y:S05]  /*3980*/  BSYNC.RECONVERGENT B0 ;  /* 0x0000000000007941 */ /* 0x000fea0003800200 */
.L_x_35:
        /* <DEDUP_REMOVED lines=39> */
.L_x_38:
[----:B------:R-:W-:Y:S05]  /*3c00*/  BSYNC.RECONVERGENT B0 ;  /* 0x0000000000007941 */ /* 0x000fea0003800200 */
.L_x_37:
        /* <DEDUP_REMOVED lines=39> */
.L_x_40:
[----:B------:R-:W-:Y:S05]  /*3e80*/  BSYNC.RECONVERGENT B0 ;  /* 0x0000000000007941 */ /* 0x000fea0003800200 */
.L_x_39:
        /* <DEDUP_REMOVED lines=39> */
.L_x_42:
[----:B------:R-:W-:Y:S05]  /*4100*/  BSYNC.RECONVERGENT B0 ;  /* 0x0000000000007941 */ /* 0x000fea0003800200 */
.L_x_41:
[----:B------:R-:W-:Y:S01]  /*4110*/  R2P PR, R31, 0x7f ;  /* 0x0000007f1f007804 */ /* 0x000fe20000000000 */
[----:B--2---:R2:W3:Y:S01]  /*4120*/  SHFL.IDX PT, R52, R52, R35, 0x1f ;  /* 0x00001f2334347589 */ /* 0x0044e200000e0000 */
[----:B------:R-:W-:Y:S11]  /*4130*/  BSSY.RECONVERGENT B0, `(.L_x_43) ;  /* 0x0000025000007945 */ /* 0x000ff60003800200 */
[----:B------:R-:W-:-:S02]  /*4140*/  VOTE.ANY R28, PT, P0 ;  /* 0x00000000001c7806 */ /* 0x000fc400000e0100 */
[----:B------:R-:W-:Y:S02]  /*4150*/  VOTE.ANY R33, PT, P1 ;  /* 0x0000000000217806 */ /* 0x000fe400008e0100 */
[----:B------:R-:W-:Y:S02]  /*4160*/  @!P0 LOP3.LUT R28, RZ, R28, RZ, 0x33, !PT ;  /* 0x0000001cff1c8212 */ /* 0x000fe400078e33ff */
[----:B------:R-:W-:Y:S02]  /*4170*/  @!P1 LOP3.LUT R33, RZ, R33, RZ, 0x33, !PT ;  /* 0x00000021ff219212 */ /* 0x000fe400078e33ff */
[----:B------:R-:W-:Y:S02]  /*4180*/  VOTE.ANY R47, PT, P2 ;  /* 0x00000000002f7806 */ /* 0x000fe400010e0100 */
[----:B------:R-:W-:Y:S02]  /*4190*/  LOP3.LUT R28, R33, R28, RZ, 0xc0, !PT ;  /* 0x0000001c211c7212 */ /* 0x000fe400078ec0ff */
[----:B------:R-:W-:-:S02]  /*41a0*/  VOTE.ANY R33, PT, P3 ;  /* 0x0000000000217806 */ /* 0x000fc400018e0100 */
[----:B------:R-:W-:Y:S02]  /*41b0*/  @!P2 LOP3.LUT R47, RZ, R47, RZ, 0x33, !PT ;  /* 0x0000002fff2fa212 */ /* 0x000fe400078e33ff */
[----:B------:R-:W-:Y:S02]  /*41c0*/  @!P3 LOP3.LUT R33, RZ, R33, RZ, 0x33, !PT ;  /* 0x00000021ff21b212 */ /* 0x000fe400078e33ff */
[----:B------:R-:W-:Y:S02]  /*41d0*/  LOP3.LUT R28, R47, R28, RZ, 0xc0, !PT ;  /* 0x0000001c2f1c7212 */ /* 0x000fe400078ec0ff */
[----:B------:R-:W-:Y:S02]  /*41e0*/  LOP3.LUT P0, RZ, R31, 0x80, RZ, 0xc0, !PT ;  /* 0x000000801fff7812 */ /* 0x000fe4000780c0ff */
[----:B------:R-:W-:Y:S02]  /*41f0*/  VOTE.ANY R47, PT, P4 ;  /* 0x00000000002f7806 */ /* 0x000fe400020e0100 */
[----:B------:R-:W-:-:S02]  /*4200*/  LOP3.LUT R28, R33, R28, RZ, 0xc0, !PT ;  /* 0x0000001c211c7212 */ /* 0x000fc400078ec0ff */
[----:B------:R-:W-:Y:S02]  /*4210*/  VOTE.ANY R33, PT, P5 ;  /* 0x0000000000217806 */ /* 0x000fe400028e0100 */
[----:B------:R-:W-:Y:S02]  /*4220*/  @!P4 LOP3.LUT R47, RZ, R47, RZ, 0x33, !PT ;  /* 0x0000002fff2fc212 */ /* 0x000fe400078e33ff */
[----:B------:R-:W-:Y:S02]  /*4230*/  @!P5 LOP3.LUT R33, RZ, R33, RZ, 0x33, !PT ;  /* 0x00000021ff21d212 */ /* 0x000fe400078e33ff */
[----:B------:R-:W-:Y:S02]  /*4240*/  LOP3.LUT R28, R47, R28, RZ, 0xc0, !PT ;  /* 0x0000001c2f1c7212 */ /* 0x000fe400078ec0ff */
[----:B------:R-:W-:Y:S02]  /*4250*/  VOTE.ANY R47, PT, P6 ;  /* 0x00000000002f7806 */ /* 0x000fe400030e0100 */
[----:B------:R-:W-:-:S02]  /*4260*/  LOP3.LUT R28, R33, R28, RZ, 0xc0, !PT ;  /* 0x0000001c211c7212 */ /* 0x000fc400078ec0ff */
[----:B------:R-:W-:Y:S02]  /*4270*/  VOTE.ANY R33, PT, P0 ;  /* 0x0000000000217806 */ /* 0x000fe400000e0100 */
[----:B------:R-:W-:Y:S02]  /*4280*/  @!P6 LOP3.LUT R47, RZ, R47, RZ, 0x33, !PT ;  /* 0x0000002fff2fe212 */ /* 0x000fe400078e33ff */
        /* <DEDUP_REMOVED lines=13> */
[----:B------:R-:W-:-:S06]  /*4360*/  IMAD R30, R31, 0x4, R6 ;  /* 0x000000041f1e7824 */ /* 0x000fcc00078e0206 */
[----:B------:R0:W2:Y:S02]  /*4370*/  ATOMS.ADD R30, [R30], R47 ;  /* 0x0000002f1e1e738c */ /* 0x0000a40000000000 */
.L_x_44:
[----:B------:R-:W-:Y:S05]  /*4380*/  BSYNC.RECONVERGENT B0 ;  /* 0x0000000000007941 */ /* 0x000fea0003800200 */
.L_x_43:
[----:B------:R-:W-:Y:S01]  /*4390*/  R2P PR, R33, 0x7f ;  /* 0x0000007f21007804 */ /* 0x000fe20000000000 */
[----:B--2---:R2:W3:Y:S01]  /*43a0*/  SHFL.IDX PT, R50, R30, R50, 0x1f ;  /* 0x00001f321e327589 */ /* 0x0044e200000e0000 */
[----:B------:R-:W-:Y:S01]  /*43b0*/  BSSY.RECONVERGENT B0, `(.L_x_45) ;  /* 0x0000025000007945 */ /* 0x000fe20003800200 */
[----:B------:R-:W-:-:S10]  /*43c0*/  IMAD.MOV.U32 R48, RZ, RZ, RZ ;  /* 0x000000ffff307224 */ /* 0x000fd400078e00ff */
[----:B------:R-:W-:Y:S02]  /*43d0*/  VOTE.ANY R28, PT, P0 ;  /* 0x00000000001c7806 */ /* 0x000fe400000e0100 */
[----:B------:R-:W-:Y:S02]  /*43e0*/  VOTE.ANY R31, PT, P1 ;  /* 0x00000000001f7806 */ /* 0x000fe400008e0100 */
[----:B------:R-:W-:Y:S02]  /*43f0*/  @!P0 LOP3.LUT R28, RZ, R28, RZ, 0x33, !PT ;  /* 0x0000001cff1c8212 */ /* 0x000fe400078e33ff */
[----:B------:R-:W-:Y:S02]  /*4400*/  @!P1 LOP3.LUT R31, RZ, R31, RZ, 0x33, !PT ;  /* 0x0000001fff1f9212 */ /* 0x000fe400078e33ff */
[----:B------:R-:W-:Y:S02]  /*4410*/  LOP3.LUT P0, RZ, R33, 0x80, RZ, 0xc0, !PT ;  /* 0x0000008021ff7812 */ /* 0x000fe4000780c0ff */
[----:B------:R-:W-:-:S02]  /*4420*/  LOP3.LUT R28, R31, R28, RZ, 0xc0, !PT ;  /* 0x0000001c1f1c7212 */ /* 0x000fc400078ec0ff */
[----:B------:R-:W-:-:S04]  /*4430*/  VOTE.ANY R31, PT, P2 ;  /* 0x00000000001f7806 */ /* 0x000fc800010e0100 */
[----:B------:R-:W-:-:S04]  /*4440*/  @!P2 LOP3.LUT R31, RZ, R31, RZ, 0x33, !PT ;  /* 0x0000001fff1fa212 */ /* 0x000fc800078e33ff */
[----:B------:R-:W-:Y:S02]  /*4450*/  LOP3.LUT R28, R31, R28, RZ, 0xc0, !PT ;  /* 0x0000001c1f1c7212 */ /* 0x000fe400078ec0ff */
        /* <DEDUP_REMOVED lines=13> */
[----:B------:R-:W-:Y:S02]  /*4530*/  @!P0 LOP3.LUT R31, RZ, R31, RZ, 0x33, !PT ;  /* 0x0000001fff1f8212 */ /* 0x000fe400078e33ff */
[C---:B------:R-:W-:Y:S02]  /*4540*/  ISETP.NE.AND P0, PT, R16.reuse, 0x7fffffff, PT ;  /* 0x7fffffff1000780c */ /* 0x040fe40003f05270 */
[----:B------:R-:W-:Y:S02]  /*4550*/  LOP3.LUT R35, R31, R28, RZ, 0xc0, !PT ;  /* 0x0000001c1f237212 */ /* 0x000fe400078ec0ff */
[----:B------:R-:W-:Y:S02]  /*4560*/  SEL R28, R16, 0x80000000, P0 ;  /* 0x80000000101c7807 */ /* 0x000fe40000000000 */
[----:B------:R-:W4:Y:S02]  /*4570*/  FLO.U32 R31, R35 ;  /* 0x00000023001f7300 */ /* 0x000f2400000e0000 */
[----:B------:R-:W-:-:S02]  /*4580*/  SHF.R.U32.HI R40, RZ, UR4, R28 ;  /* 0x00000004ff287c19 */ /* 0x000fc4000801161c */
[----:B------:R-:W-:Y:S02]  /*4590*/  LOP3.LUT R28, R4, R35, RZ, 0xc0, !PT ;  /* 0x00000023041c7212 */ /* 0x000fe400078ec0ff */
[----:B------:R-:W-:-:S04]  /*45a0*/  LOP3.LUT R40, R40, R7, RZ, 0x30, !PT ;  /* 0x0000000728287212 */ /* 0x000fc800078e30ff */
[----:B------:R-:W0:Y:S01]  /*45b0*/  POPC R28, R28 ;  /* 0x0000001c001c7309 */ /* 0x000e220000000000 */
[----:B----4-:R-:W-:-:S13]  /*45c0*/  ISETP.NE.AND P0, PT, R26, R31, PT ;  /* 0x0000001f1a00720c */ /* 0x010fda0003f05270 */
[----:B0-23--:R-:W-:Y:S05]  /*45d0*/  @P0 BRA `(.L_x_46) ;  /* 0x0000000000080947 */ /* 0x00dfea0003800000 */
[----:B------:R-:W-:-:S05]  /*45e0*/  IMAD R33, R33, 0x4, R6 ;  /* 0x0000000421217824 */ /* 0x000fca00078e0206 */
[----:B------:R0:W2:Y:S02]  /*45f0*/  ATOMS.ADD R48, [R33], R28 ;  /* 0x0000001c2130738c */ /* 0x0000a40000000000 */
.L_x_46:
[----:B------:R-:W-:Y:S05]  /*4600*/  BSYNC.RECONVERGENT B0 ;  /* 0x0000000000007941 */ /* 0x000fea0003800200 */
.L_x_45:
[----:B------:R-:W-:Y:S01]  /*4610*/  R2P PR, R40, 0x7f ;  /* 0x0000007f28007804 */ /* 0x000fe20000000000 */
[----:B--2---:R2:W3:Y:S01]  /*4620*/  SHFL.IDX PT, R31, R48, R31, 0x1f ;  /* 0x00001f1f301f7589 */ /* 0x0044e200000e0000 */
[----:B------:R-:W-:Y:S11]  /*4630*/  BSSY.RECONVERGENT B0, `(.L_x_47) ;  /* 0x0000025000007945 */ /* 0x000ff60003800200 */
[----:B------:R-:W-:-:S02]  /*4640*/  VOTE.ANY R30, PT, P0 ;  /* 0x00000000001e7806 */ /* 0x000fc400000e0100 */
[----:B0-----:R-:W-:Y:S02]  /*4650*/  VOTE.ANY R33, PT, P1 ;  /* 0x0000000000217806 */ /* 0x001fe400008e0100 */
[----:B------:R-:W-:Y:S02]  /*4660*/  @!P0 LOP3.LUT R30, RZ, R30, RZ, 0x33, !PT ;  /* 0x0000001eff1e8212 */ /* 0x000fe400078e33ff */
[----:B------:R-:W-:Y:S02]  /*4670*/  @!P1 LOP3.LUT R33, RZ, R33, RZ, 0x33, !PT ;  /* 0x00000021ff219212 */ /* 0x000fe400078e33ff */
[----:B------:R-:W-:Y:S02]  /*4680*/  LOP3.LUT P0, RZ, R40, 0x80, RZ, 0xc0, !PT ;  /* 0x0000008028ff7812 */ /* 0x000fe4000780c0ff */
[----:B------:R-:W-:Y:S02]  /*4690*/  LOP3.LUT R30, R33, R30, RZ, 0xc0, !PT ;  /* 0x0000001e211e7212 */ /* 0x000fe400078ec0ff */
[----:B------:R-:W-:-:S04]  /*46a0*/  VOTE.ANY R33, PT, P2 ;  /* 0x0000000000217806 */ /* 0x000fc800010e0100 */
[----:B------:R-:W-:-:S04]  /*46b0*/  @!P2 LOP3.LUT R33, RZ, R33, RZ, 0x33, !PT ;  /* 0x00000021ff21a212 */ /* 0x000fc800078e33ff */
[----:B------:R-:W-:Y:S02]  /*46c0*/  LOP3.LUT R30, R33, R30, RZ, 0xc0, !PT ;  /* 0x0000001e211e7212 */ /* 0x000fe400078ec0ff */
[----:B------:R-:W-:Y:S02]  /*46d0*/  VOTE.ANY R33, PT, P3 ;  /* 0x0000000000217806 */ /* 0x000fe400018e0100 */
[----:B------:R-:W-:Y:S02]  /*46e0*/  VOTE.ANY R35, PT, P0 ;  /* 0x0000000000237806 */ /* 0x000fe400000e0100 */
[----:B------:R-:W-:Y:S02]  /*46f0*/  @!P3 LOP3.LUT R33, RZ, R33, RZ, 0x33, !PT ;  /* 0x00000021ff21b212 */ /* 0x000fe400078e33ff */
[----:B------:R-:W-:Y:S02]  /*4700*/  @!P0 LOP3.LUT R35, RZ, R35, RZ, 0x33, !PT ;  /* 0x00000023ff238212 */ /* 0x000fe400078e33ff */
[----:B------:R-:W-:-:S02]  /*4710*/  LOP3.LUT R30, R33, R30, RZ, 0xc0, !PT ;  /* 0x0000001e211e7212 */ /* 0x000fc400078ec0ff */
[----:B------:R-:W-:Y:S02]  /*4720*/  VOTE.ANY R33, PT, P4 ;  /* 0x0000000000217806 */ /* 0x000fe400020e0100 */
[----:B------:R-:W-:Y:S02]  /*4730*/  ISETP.NE.AND P0, PT, R15, 0x7fffffff, PT ;  /* 0x7fffffff0f00780c */ /* 0x000fe40003f05270 */
[----:B------:R-:W-:-:S04]  /*4740*/  @!P4 LOP3.LUT R33, RZ, R33, RZ, 0x33, !PT ;  /* 0x00000021ff21c212 */ /* 0x000fc800078e33ff */
[----:B------:R-:W-:Y:S02]  /*4750*/  LOP3.LUT R30, R33, R30, RZ, 0xc0, !PT ;  /* 0x0000001e211e7212 */ /* 0x000fe400078ec0ff */
[----:B------:R-:W-:-:S04]  /*4760*/  VOTE.ANY R33, PT, P5 ;  /* 0x0000000000217806 */ /* 0x000fc800028e0100 */
[----:B------:R-:W-:-:S04]  /*4770*/  @!P5 LOP3.LUT R33, RZ, R33, RZ, 0x33, !PT ;  /* 0x00000021ff21d212 */ /* 0x000fc800078e33ff */
[----:B------:R-:W-:Y:S02]  /*4780*/  LOP3.LUT R30, R33, R30, RZ, 0xc0, !PT ;  /* 0x0000001e211e7212 */ /* 0x000fe400078ec0ff */
[----:B------:R-:W-:-:S04]  /*4790*/  VOTE.ANY R33, PT, P6 ;  /* 0x0000000000217806 */ /* 0x000fc800030e0100 */
[----:B------:R-:W-:-:S04]  /*47a0*/  @!P6 LOP3.LUT R33, RZ, R33, RZ, 0x33, !PT ;  /* 0x00000021ff21e212 */ /* 0x000fc800078e33ff */
[----:B------:R-:W-:-:S04]  /*47b0*/  LOP3.LUT R30, R33, R30, RZ, 0xc0, !PT ;  /* 0x0000001e211e7212 */ /* 0x000fc800078ec0ff */
[----:B------:R-:W-:Y:S02]  /*47c0*/  LOP3.LUT R35, R35, R30, RZ, 0xc0, !PT ;  /* 0x0000001e23237212 */ /* 0x000fe400078ec0ff */
[----:B------:R-:W-:Y:S02]  /*47d0*/  SEL R30, R15, 0x80000000, P0 ;  /* 0x800000000f1e7807 */ /* 0x000fe40000000000 */
[----:B------:R0:W4:Y:S02]  /*47e0*/  FLO.U32 R33, R35 ;  /* 0x0000002300217300 */ /* 0x00012400000e0000 */
[----:B------:R-:W-:Y:S02]  /*47f0*/  SHF.R.U32.HI R46, RZ, UR4, R30 ;  /* 0x00000004ff2e7c19 */ /* 0x000fe4000801161e */
[----:B------:R-:W-:Y:S02]  /*4800*/  LOP3.LUT R30, R4, R35, RZ, 0xc0, !PT ;  /* 0x00000023041e7212 */ /* 0x000fe400078ec0ff */
[----:B------:R-:W-:Y:S01]  /*4810*/  LOP3.LUT R46, R46, R7, RZ, 0x30, !PT ;  /* 0x000000072e2e7212 */ /* 0x000fe200078e30ff */
[----:B0-----:R-:W-:-:S03]  /*4820*/  IMAD.MOV.U32 R35, RZ, RZ, RZ ;  /* 0x000000ffff237224 */ /* 0x001fc600078e00ff */
[----:B------:R-:W0:Y:S01]  /*4830*/  POPC R30, R30 ;  /* 0x0000001e001e7309 */ /* 0x000e220000000000 */
[----:B----4-:R-:W-:-:S13]  /*4840*/  ISETP.NE.AND P0, PT, R26, R33, PT ;  /* 0x000000211a00720c */ /* 0x010fda0003f05270 */
[----:B0-23--:R-:W-:Y:S05]  /*4850*/  @P0 BRA `(.L_x_48) ;  /* 0x0000000000080947 */ /* 0x00dfea0003800000 */
[----:B------:R-:W-:-:S06]  /*4860*/  IMAD R35, R40, 0x4, R6 ;  /* 0x0000000428237824 */ /* 0x000fcc00078e0206 */
[----:B------:R0:W2:Y:S02]  /*4870*/  ATOMS.ADD R35, [R35], R30 ;  /* 0x0000001e2323738c */ /* 0x0000a40000000000 */
.L_x_48:
[----:B------:R-:W-:Y:S05]  /*4880*/  BSYNC.RECONVERGENT B0 ;  /* 0x0000000000007941 */ /* 0x000fea0003800200 */
.L_x_47:
[----:B------:R-:W-:Y:S01]  /*4890*/  R2P PR, R46, 0x7f ;  /* 0x0000007f2e007804 */ /* 0x000fe20000000000 */
[----:B------:R-:W-:Y:S01]  /*48a0*/  IMAD.IADD R32, R32, 0x1, R53 ;  /* 0x0000000120207824 */ /* 0x000fe200078e0235 */
[----:B--2---:R2:W3:Y:S01]  /*48b0*/  SHFL.IDX PT, R33, R35, R33, 0x1f ;  /* 0x00001f2123217589 */ /* 0x0044e200000e0000 */
[----:B------:R-:W-:Y:S01]  /*48c0*/  IMAD.IADD R34, R34, 0x1, R37 ;  /* 0x0000000122227824 */ /* 0x000fe200078e0225 */
[----:B------:R-:W-:Y:S09]  /*48d0*/  BSSY.RECONVERGENT B0, `(.L_x_49) ;  /* 0x0000025000007945 */ /* 0x000ff20003800200 */
[----:B------:R-:W-:-:S02]  /*48e0*/  VOTE.ANY R40, PT, P0 ;  /* 0x0000000000287806 */ /* 0x000fc400000e0100 */
[----:B------:R-:W-:Y:S02]  /*48f0*/  VOTE.ANY R53, PT, P1 ;  /* 0x0000000000357806 */ /* 0x000fe400008e0100 */
[----:B------:R-:W-:Y:S02]  /*4900*/  @!P0 LOP3.LUT R40, RZ, R40, RZ, 0x33, !PT ;  /* 0x00000028ff288212 */ /* 0x000fe400078e33ff */
[----:B------:R-:W-:Y:S02]  /*4910*/  @!P1 LOP3.LUT R53, RZ, R53, RZ, 0x33, !PT ;  /* 0x00000035ff359212 */ /* 0x000fe400078e33ff */
[----:B------:R-:W-:Y:S02]  /*4920*/  LOP3.LUT P0, RZ, R46, 0x80, RZ, 0xc0, !PT ;  /* 0x000000802eff7812 */ /* 0x000fe4000780c0ff */
        /* <DEDUP_REMOVED lines=21> */
[----:B------:R4:W5:Y:S02]  /*4a80*/  FLO.U32 R40, R48 ;  /* 0x0000003000287300 */ /* 0x00096400000e0000 */
[----:B------:R-:W-:-:S04]  /*4a90*/  SHF.R.U32.HI R37, RZ, UR4, R37 ;  /* 0x00000004ff257c19 */ /* 0x000fc80008011625 */
[----:B------:R-:W-:Y:S01]  /*4aa0*/  LOP3.LUT R53, R37, R7, RZ, 0x30, !PT ;  /* 0x0000000725357212 */ /* 0x000fe200078e30ff */
[----:B------:R-:W-:Y:S01]  /*4ab0*/  IMAD.MOV.U32 R37, RZ, RZ, RZ ;  /* 0x000000ffff257224 */ /* 0x000fe200078e00ff */
[----:B----4-:R-:W-:-:S04]  /*4ac0*/  LOP3.LUT R48, R4, R48, RZ, 0xc0, !PT ;  /* 0x0000003004307212 */ /* 0x010fc800078ec0ff */
[----:B--2---:R2:W4:Y:S01]  /*4ad0*/  POPC R35, R48 ;  /* 0x0000003000237309 */ /* 0x0045220000000000 */
[----:B-----5:R-:W-:-:S13]  /*4ae0*/  ISETP.NE.AND P0, PT, R26, R40, PT ;  /* 0x000000281a00720c */ /* 0x020fda0003f05270 */
[----:B--234-:R-:W-:Y:S05]  /*4af0*/  @P0 BRA `(.L_x_50) ;  /* 0x0000000000080947 */ /* 0x01cfea0003800000 */
[----:B------:R-:W-:-:S05]  /*4b00*/  IMAD R46, R46, 0x4, R6 ;  /* 0x000000042e2e7824 */ /* 0x000fca00078e0206 */
[----:B------:R2:W3:Y:S02]  /*4b10*/  ATOMS.ADD R37, [R46], R35 ;  /* 0x000000232e25738c */ /* 0x0004e40000000000 */
.L_x_50:
[----:B------:R-:W-:Y:S05]  /*4b20*/  BSYNC.RECONVERGENT B0 ;  /* 0x0000000000007941 */ /* 0x000fea0003800200 */
.L_x_49:
[----:B------:R-:W-:Y:S01]  /*4b30*/  R2P PR, R53, 0x7f ;  /* 0x0000007f35007804 */ /* 0x000fe20000000000 */
[----:B------:R-:W-:Y:S01]  /*4b40*/  IMAD.IADD R36, R51, 0x1, R36 ;  /* 0x0000000133247824 */ /* 0x000fe200078e0224 */
[----:B---3--:R3:W4:Y:S01]  /*4b50*/  SHFL.IDX PT, R40, R37, R40, 0x1f ;  /* 0x00001f2825287589 */ /* 0x00872200000e0000 */
[----:B------:R-:W-:Y:S01]  /*4b60*/  IMAD.IADD R38, R38, 0x1, R41 ;  /* 0x0000000126267824 */ /* 0x000fe200078e0229 */
[----:B------:R-:W-:Y:S09]  /*4b70*/  BSSY.RECONVERGENT B0, `(.L_x_51) ;  /* 0x0000025000007945 */ /* 0x000ff20003800200 */
[----:B--2---:R-:W-:-:S02]  /*4b80*/  VOTE.ANY R46, PT, P0 ;  /* 0x00000000002e7806 */ /* 0x004fc400000e0100 */
        /* <DEDUP_REMOVED lines=22> */
[----:B------:R-:W-:Y:S02]  /*4cf0*/  ISETP.NE.AND P0, PT, R13, 0x7fffffff, PT ;  /* 0x7fffffff0d00780c */ /* 0x000fe40003f05270 */
[----:B------:R-:W-:Y:S02]  /*4d00*/  LOP3.LUT R48, R51, R46, RZ, 0xc0, !PT ;  /* 0x0000002e33307212 */ /* 0x000fe400078ec0ff */
[----:B------:R-:W-:Y:S02]  /*4d10*/  SEL R41, R13, 0x80000000, P0 ;  /* 0x800000000d297807 */ /* 0x000fe40000000000 */
[----:B------:R2:W5:Y:S02]  /*4d20*/  FLO.U32 R46, R48 ;  /* 0x00000030002e7300 */ /* 0x00056400000e0000 */
[----:B------:R-:W-:-:S04]  /*4d30*/  SHF.R.U32.HI R41, RZ, UR4, R41 ;  /* 0x00000004ff297c19 */ /* 0x000fc80008011629 */
[----:B------:R-:W-:Y:S01]  /*4d40*/  LOP3.LUT R51, R41, R7, RZ, 0x30, !PT ;  /* 0x0000000729337212 */ /* 0x000fe200078e30ff */
[----:B------:R-:W-:Y:S01]  /*4d50*/  IMAD.MOV.U32 R41, RZ, RZ, RZ ;  /* 0x000000ffff297224 */ /* 0x000fe200078e00ff */
[----:B--2---:R-:W-:-:S04]  /*4d60*/  LOP3.LUT R48, R4, R48, RZ, 0xc0, !PT ;  /* 0x0000003004307212 */ /* 0x004fc800078ec0ff */
[----:B---3--:R2:W3:Y:S01]  /*4d70*/  POPC R37, R48 ;  /* 0x0000003000257309 */ /* 0x0084e20000000000 */
[----:B-----5:R-:W-:-:S13]  /*4d80*/  ISETP.NE.AND P0, PT, R26, R46, PT ;  /* 0x0000002e1a00720c */ /* 0x020fda0003f05270 */
[----:B--234-:R-:W-:Y:S05]  /*4d90*/  @P0 BRA `(.L_x_52) ;  /* 0x0000000000080947 */ /* 0x01cfea0003800000 */
[----:B------:R-:W-:-:S05]  /*4da0*/  IMAD R48, R53, 0x4, R6 ;  /* 0x0000000435307824 */ /* 0x000fca00078e0206 */
[----:B------:R2:W3:Y:S02]  /*4db0*/  ATOMS.ADD R41, [R48], R37 ;  /* 0x000000253029738c */ /* 0x0004e40000000000 */
.L_x_52:
[----:B------:R-:W-:Y:S05]  /*4dc0*/  BSYNC.RECONVERGENT B0 ;  /* 0x0000000000007941 */ /* 0x000fea0003800200 */
.L_x_51:
        /* <DEDUP_REMOVED lines=31> */
[----:B------:R-:W2:Y:S02]  /*4fc0*/  FLO.U32 R39, R53 ;  /* 0x0000003500277300 */ /* 0x000ea400000e0000 */
[----:B------:R-:W-:-:S02]  /*4fd0*/  SHF.R.U32.HI R48, RZ, UR4, R43 ;  /* 0x00000004ff307c19 */ /* 0x000fc4000801162b */
[----:B------:R-:W-:Y:S02]  /*4fe0*/  LOP3.LUT R43, R4, R53, RZ, 0xc0, !PT ;  /* 0x00000035042b7212 */ /* 0x000fe400078ec0ff */
[----:B---3--:R-:W-:Y:S01]  /*4ff0*/  LOP3.LUT R41, R48, R7, RZ, 0x30, !PT ;  /* 0x0000000730297212 */ /* 0x008fe200078e30ff */
[----:B------:R-:W-:-:S03]  /*5000*/  IMAD.MOV.U32 R48, RZ, RZ, RZ ;  /* 0x000000ffff307224 */ /* 0x000fc600078e00ff */
[----:B------:R-:W3:Y:S01]  /*5010*/  POPC R43, R43 ;  /* 0x0000002b002b7309 */ /* 0x000ee20000000000 */
[----:B--2---:R-:W-:-:S13]  /*5020*/  ISETP.NE.AND P0, PT, R26, R39, PT ;  /* 0x000000271a00720c */ /* 0x004fda0003f05270 */
[----:B---34-:R-:W-:Y:S05]  /*5030*/  @P0 BRA `(.L_x_54) ;  /* 0x0000000000080947 */ /* 0x018fea0003800000 */
[----:B------:R-:W-:-:S06]  /*5040*/  IMAD R48, R51, 0x4, R6 ;  /* 0x0000000433307824 */ /* 0x000fcc00078e0206 */
[----:B------:R2:W3:Y:S02]  /*5050*/  ATOMS.ADD R48, [R48], R43 ;  /* 0x0000002b3030738c */ /* 0x0004e40000000000 */
.L_x_54:
[----:B------:R-:W-:Y:S05]  /*5060*/  BSYNC.RECONVERGENT B0 ;  /* 0x0000000000007941 */ /* 0x000fea0003800200 */
.L_x_53:
[----:B------:R-:W-:Y:S01]  /*5070*/  R2P PR, R41, 0x7f ;  /* 0x0000007f29007804 */ /* 0x000fe20000000000 */
[----:B------:R-:W-:Y:S01]  /*5080*/  IMAD.IADD R52, R49, 0x1, R52 ;  /* 0x0000000131347824 */ /* 0x000fe200078e0234 */
[----:B---3--:R3:W4:Y:S01]  /*5090*/  SHFL.IDX PT, R48, R48, R39, 0x1f ;  /* 0x00001f2730307589 */ /* 0x00872200000e0000 */
        /* <DEDUP_REMOVED lines=28> */
[----:B------:R5:W0:Y:S01]  /*5260*/  FLO.U32 R49, R51 ;  /* 0x0000003300317300 */ /* 0x000a2200000e0000 */
[----:B------:R-:W-:Y:S02]  /*5270*/  LOP3.LUT R53, R4, R51, RZ, 0xc0, !PT ;  /* 0x0000003304357212 */ /* 0x000fe400078ec0ff */
[----:B------:R-:W-:-:S05]  /*5280*/  SHF.R.U32.HI R47, RZ, UR4, R47 ;  /* 0x00000004ff2f7c19 */ /* 0x000fca000801162f */
[----:B------:R-:W1:Y:S01]  /*5290*/  POPC R53, R53 ;  /* 0x0000003500357309 */ /* 0x000e620000000000 */
[----:B-----5:R-:W-:Y:S01]  /*52a0*/  LOP3.LUT R51, R47, R7, RZ, 0x30, !PT ;  /* 0x000000072f337212 */ /* 0x020fe200078e30ff */
[----:B------:R-:W-:Y:S01]  /*52b0*/  IMAD.MOV.U32 R47, RZ, RZ, RZ ;  /* 0x000000ffff2f7224 */ /* 0x000fe200078e00ff */
[----:B0-----:R-:W-:-:S13]  /*52c0*/  ISETP.NE.AND P0, PT, R26, R49, PT ;  /* 0x000000311a00720c */ /* 0x001fda0003f05270 */
[----:B-1-34-:R-:W-:Y:S05]  /*52d0*/  @P0 BRA `(.L_x_56) ;  /* 0x0000000000080947 */ /* 0x01afea0003800000 */
[----:B------:R-:W-:-:S05]  /*52e0*/  IMAD R41, R41, 0x4, R6 ;  /* 0x0000000429297824 */ /* 0x000fca00078e0206 */
[----:B------:R0:W1:Y:S02]  /*52f0*/  ATOMS.ADD R47, [R41], R53 ;  /* 0x00000035292f738c */ /* 0x0000640000000000 */
.L_x_56:
[----:B------:R-:W-:Y:S05]  /*5300*/  BSYNC.RECONVERGENT B0 ;  /* 0x0000000000007941 */ /* 0x000fea0003800200 */
.L_x_55:
[----:B------:R-:W-:Y:S01]  /*5310*/  R2P PR, R51, 0x7f ;  /* 0x0000007f33007804 */ /* 0x000fe20000000000 */
[----:B------:R-:W-:Y:S01]  /*5320*/  IMAD.IADD R28, R28, 0x1, R31 ;  /* 0x000000011c1c7824 */ /* 0x000fe200078e021f */
[----:B-1----:R1:W3:Y:S01]  /*5330*/  SHFL.IDX PT, R47, R47, R49, 0x1f ;  /* 0x00001f312f2f7589 */ /* 0x0022e200000e0000 */
        /* <DEDUP_REMOVED lines=28> */
[----:B------:R4:W5:Y:S01]  /*5500*/  FLO.U32 R31, R39 ;  /* 0x00000027001f7300 */ /* 0x00096200000e0000 */
[----:B0-----:R-:W-:Y:S02]  /*5510*/  LOP3.LUT R41, R4, R39, RZ, 0xc0, !PT ;  /* 0x0000002704297212 */ /* 0x001fe400078ec0ff */
[----:B------:R-:W-:-:S05]  /*5520*/  SHF.R.U32.HI R33, RZ, UR4, R33 ;  /* 0x00000004ff217c19 */ /* 0x000fca0008011621 */
[----:B------:R-:W0:Y:S01]  /*5530*/  POPC R41, R41 ;  /* 0x0000002900297309 */ /* 0x000e220000000000 */
[----:B----4-:R-:W-:Y:S01]  /*5540*/  LOP3.LUT R39, R33, R7, RZ, 0x30, !PT ;  /* 0x0000000721277212 */ /* 0x010fe200078e30ff */
[----:B------:R-:W-:Y:S01]  /*5550*/  IMAD.MOV.U32 R33, RZ, RZ, RZ ;  /* 0x000000ffff217224 */ /* 0x000fe200078e00ff */
[----:B-----5:R-:W-:-:S13]  /*5560*/  ISETP.NE.AND P0, PT, R26, R31, PT ;  /* 0x0000001f1a00720c */ /* 0x020fda0003f05270 */
[----:B01-3--:R-:W-:Y:S05]  /*5570*/  @P0 BRA `(.L_x_58) ;  /* 0x0000000000080947 */ /* 0x00bfea0003800000 */
[----:B------:R-:W-:-:S06]  /*5580*/  IMAD R33, R51, 0x4, R6 ;  /* 0x0000000433217824 */ /* 0x000fcc00078e0206 */
[----:B------:R0:W1:Y:S02]  /*5590*/  ATOMS.ADD R33, [R33], R41 ;  /* 0x000000292121738c */ /* 0x0000640000000000 */
.L_x_58:
[----:B------:R-:W-:Y:S05]  /*55a0*/  BSYNC.RECONVERGENT B0 ;  /* 0x0000000000007941 */ /* 0x000fea0003800200 */
.L_x_57:
        /* <DEDUP_REMOVED lines=31> */
[----:B------:R4:W5:Y:S01]  /*57a0*/  FLO.U32 R35, R49 ;  /* 0x0000003100237300 */ /* 0x00096200000e0000 */
[----:B------:R-:W-:Y:S02]  /*57b0*/  LOP3.LUT R51, R4, R49, RZ, 0xc0, !PT ;  /* 0x0000003104337212 */ /* 0x000fe400078ec0ff */
        /* <DEDUP_REMOVED lines=8> */
.L_x_60:
[----:B------:R-:W-:Y:S05]  /*5840*/  BSYNC.RECONVERGENT B0 ;  /* 0x0000000000007941 */ /* 0x000fea0003800200 */
.L_x_59:
        /* <DEDUP_REMOVED lines=30> */
[----:B--2---:R-:W-:Y:S02]  /*5a30*/  SEL R43, R8, 0x80000000, P0 ;  /* 0x80000000082b7807 */ /* 0x004fe40000000000 */
[----:B------:R2:W4:Y:S02]  /*5a40*/  FLO.U32 R31, R39 ;  /* 0x00000027001f7300 */ /* 0x00052400000e0000 */
[----:B------:R-:W-:-:S02]  /*5a50*/  SHF.R.U32.HI R53, RZ, UR4, R43 ;  /* 0x00000004ff357c19 */ /* 0x000fc4000801162b */
[----:B------:R-:W-:Y:S02]  /*5a60*/  LOP3.LUT R43, R4, R39, RZ, 0xc0, !PT ;  /* 0x00000027042b7212 */ /* 0x000fe400078ec0ff */
[----:B------:R-:W-:Y:S01]  /*5a70*/  LOP3.LUT R53, R53, R7, RZ, 0x30, !PT ;  /* 0x0000000735357212 */ /* 0x000fe200078e30ff */
[----:B--2---:R-:W-:-:S03]  /*5a80*/  IMAD.MOV.U32 R39, RZ, RZ, RZ ;  /* 0x000000ffff277224 */ /* 0x004fc600078e00ff */
[----:B------:R-:W2:Y:S01]  /*5a90*/  POPC R43, R43 ;  /* 0x0000002b002b7309 */ /* 0x000ea20000000000 */
[----:B----4-:R-:W-:-:S13]  /*5aa0*/  ISETP.NE.AND P0, PT, R26, R31, PT ;  /* 0x0000001f1a00720c */ /* 0x010fda0003f05270 */
[----:B-123--:R-:W-:Y:S05]  /*5ab0*/  @P0 BRA `(.L_x_62) ;  /* 0x0000000000080947 */ /* 0x00efea0003800000 */
[----:B------:R-:W-:-:S06]  /*5ac0*/  IMAD R39, R49, 0x4, R6 ;  /* 0x0000000431277824 */ /* 0x000fcc00078e0206 */
[----:B------:R1:W2:Y:S02]  /*5ad0*/  ATOMS.ADD R39, [R39], R43 ;  /* 0x0000002b2727738c */ /* 0x0002a40000000000 */
.L_x_62:
[----:B------:R-:W-:Y:S05]  /*5ae0*/  BSYNC.RECONVERGENT B0 ;  /* 0x0000000000007941 */ /* 0x000fea0003800200 */
.L_x_61:
[----:B------:R-:W-:Y:S01]  /*5af0*/  R2P PR, R53, 0x7f ;  /* 0x0000007f35007804 */ /* 0x000fe20000000000 */
[----:B--2---:R2:W3:Y:S01]  /*5b00*/  SHFL.IDX PT, R31, R39, R31, 0x1f ;  /* 0x00001f1f271f7589 */ /* 0x0044e200000e0000 */
[----:B------:R-:W-:Y:S11]  /*5b10*/  BSSY.RECONVERGENT B0, `(.L_x_63) ;  /* 0x0000021000007945 */ /* 0x000ff60003800200 */
[----:B------:R-:W-:-:S02]  /*5b20*/  VOTE.ANY R35, PT, P0 ;  /* 0x0000000000237806 */ /* 0x000fc400000e0100 */
[----:B------:R-:W-:Y:S02]  /*5b30*/  VOTE.ANY R49, PT, P1 ;  /* 0x0000000000317806 */ /* 0x000fe400008e0100 */
[----:B------:R-:W-:Y:S02]  /*5b40*/  @!P0 LOP3.LUT R35, RZ, R35, RZ, 0x33, !PT ;  /* 0x00000023ff238212 */ /* 0x000fe400078e33ff */
[----:B------:R-:W-:Y:S02]  /*5b50*/  @!P1 LOP3.LUT R49, RZ, R49, RZ, 0x33, !PT ;  /* 0x00000031ff319212 */ /* 0x000fe400078e33ff */
[----:B--2---:R-:W-:Y:S02]  /*5b60*/  VOTE.ANY R39, PT, P5 ;  /* 0x0000000000277806 */ /* 0x004fe400028e0100 */
[----:B------:R-:W-:Y:S02]  /*5b70*/  LOP3.LUT R35, R49, R35, RZ, 0xc0, !PT ;  /* 0x0000002331237212 */ /* 0x000fe400078ec0ff */
[----:B------:R-:W-:-:S02]  /*5b80*/  VOTE.ANY R49, PT, P2 ;  /* 0x0000000000317806 */ /* 0x000fc400010e0100 */
        /* <DEDUP_REMOVED lines=9> */
[----:B------:R-:W-:Y:S01]  /*5c20*/  LOP3.LUT R35, R49, R35, RZ, 0xc0, !PT ;  /* 0x0000002331237212 */ /* 0x000fe200078ec0ff */
[----:B------:R-:W-:-:S03]  /*5c30*/  IMAD.MOV.U32 R49, RZ, RZ, RZ ;  /* 0x000000ffff317224 */ /* 0x000fc600078e00ff */
[----:B------:R-:W-:Y:S02]  /*5c40*/  LOP3.LUT R35, R39, R35, RZ, 0xc0, !PT ;  /* 0x0000002327237212 */ /* 0x000fe400078ec0ff */
[----:B------:R-:W-:-:S04]  /*5c50*/  VOTE.ANY R39, PT, P6 ;  /* 0x0000000000277806 */ /* 0x000fc800030e0100 */
[----:B------:R-:W-:-:S04]  /*5c60*/  @!P6 LOP3.LUT R39, RZ, R39, RZ, 0x33, !PT ;  /* 0x00000027ff27e212 */ /* 0x000fc800078e33ff */
[----:B------:R-:W-:Y:S02]  /*5c70*/  LOP3.LUT R35, R39, R35, RZ, 0xc0, !PT ;  /* 0x0000002327237212 */ /* 0x000fe400078ec0ff */
[----:B------:R-:W-:-:S04]  /*5c80*/  VOTE.ANY R39, PT, P0 ;  /* 0x0000000000277806 */ /* 0x000fc800000e0100 */
[----:B------:R-:W-:-:S04]  /*5c90*/  @!P0 LOP3.LUT R39, RZ, R39, RZ, 0x33, !PT ;  /* 0x00000027ff278212 */ /* 0x000fc800078e33ff */
[----:B------:R-:W-:-:S04]  /*5ca0*/  LOP3.LUT R39, R39, R35, RZ, 0xc0, !PT ;  /* 0x0000002327277212 */ /* 0x000fc800078ec0ff */
[----:B------:R-:W2:Y:S01]  /*5cb0*/  FLO.U32 R35, R39 ;  /* 0x0000002700237300 */ /* 0x000ea200000e0000 */
[----:B------:R-:W-:-:S07]  /*5cc0*/  LOP3.LUT R4, R4, R39, RZ, 0xc0, !PT ;  /* 0x0000002704047212 */ /* 0x000fce00078ec0ff */
[----:B------:R-:W4:Y:S01]  /*5cd0*/  POPC R4, R4 ;  /* 0x0000000400047309 */ /* 0x000f220000000000 */
[----:B--2---:R-:W-:-:S13]  /*5ce0*/  ISETP.NE.AND P0, PT, R26, R35, PT ;  /* 0x000000231a00720c */ /* 0x004fda0003f05270 */
[----:B---34-:R-:W-:Y:S05]  /*5cf0*/  @P0 BRA `(.L_x_64) ;  /* 0x0000000000080947 */ /* 0x018fea0003800000 */
[----:B------:R-:W-:-:S06]  /*5d00*/  IMAD R49, R53, 0x4, R6 ;  /* 0x0000000435317824 */ /* 0x000fcc00078e0206 */
[----:B------:R2:W3:Y:S02]  /*5d10*/  ATOMS.ADD R49, [R49], R4 ;  /* 0x000000043131738c */ /* 0x0004e40000000000 */
.L_x_64:
[----:B------:R-:W-:Y:S05]  /*5d20*/  BSYNC.RECONVERGENT B0 ;  /* 0x0000000000007941 */ /* 0x000fea0003800200 */
.L_x_63:
[----:B------:R-:W-:Y:S01]  /*5d30*/  BAR.SYNC.DEFER_BLOCKING 0x0 ;  /* 0x0000000000007b1d */ /* 0x000fe20000010000 */
[----:B------:R-:W-:Y:S01]  /*5d40*/  IMAD.IADD R6, R41, 0x1, R33 ;  /* 0x0000000129067824 */ /* 0x000fe200078e0221 */
[----:B------:R-:W-:Y:S01]  /*5d50*/  ISETP.NE.AND P0, PT, R45, RZ, PT ;  /* 0x000000ff2d00720c */ /* 0x000fe20003f05270 */
[----:B------:R-:W-:Y:S02]  /*5d60*/  IMAD R33, R32, 0x4, R29 ;  /* 0x0000000420217824 */ /* 0x000fe400078e021d */
[----:B------:R-:W-:Y:S01]  /*5d70*/  IMAD.IADD R32, R43, 0x1, R31 ;  /* 0x000000012b207824 */ /* 0x000fe200078e021f */
[----:B------:R-:W-:Y:S01]  /*5d80*/  BSSY B1, `(.L_x_65) ;  /* 0x0000058000017945 */ /* 0x000fe20003800000 */
[--C-:B------:R-:W-:Y:S01]  /*5d90*/  IMAD R31, R34, 0x4, R29.reuse ;  /* 0x00000004221f7824 */ /* 0x100fe200078e021d */
[----:B---3--:R3:W2:Y:S01]  /*5da0*/  SHFL.IDX PT, R49, R49, R35, 0x1f ;  /* 0x00001f2331317589 */ /* 0x0086a200000e0000 */
[----:B------:R-:W-:Y:S02]  /*5db0*/  IMAD R36, R36, 0x4, R29 ;  /* 0x0000000424247824 */ /* 0x000fe400078e021d */
[----:B------:R-:W-:-:S02]  /*5dc0*/  IMAD.IADD R26, R51, 0x1, R37 ;  /* 0x00000001331a7824 */ /* 0x000fc400078e0225 */
[--C-:B------:R-:W-:Y:S02]  /*5dd0*/  IMAD R42, R42, 0x4, R29.reuse ;  /* 0x000000042a2a7824 */ /* 0x100fe400078e021d */
[--C-:B------:R-:W-:Y:S02]  /*5de0*/  IMAD R37, R44, 0x4, R29.reuse ;  /* 0x000000042c257824 */ /* 0x100fe400078e021d */
[--C-:B------:R-:W-:Y:S02]  /*5df0*/  IMAD R52, R52, 0x4, R29.reuse ;  /* 0x0000000434347824 */ /* 0x100fe400078e021d */
[--C-:B---3--:R-:W-:Y:S02]  /*5e00*/  IMAD R35, R38, 0x4, R29.reuse ;  /* 0x0000000426237824 */ /* 0x108fe400078e021d */
[--C-:B------:R-:W-:Y:S02]  /*5e10*/  IMAD R39, R50, 0x4, R29.reuse ;  /* 0x0000000432277824 */ /* 0x100fe400078e021d */
[--C-:B------:R-:W-:Y:S01]  /*5e20*/  IMAD R28, R28, 0x4, R29.reuse ;  /* 0x000000041c1c7824 */ /* 0x100fe200078e021d */
[----:B------:R3:W-:Y:S01]  /*5e30*/  STS [R33+-0x4], R25 ;  /* 0xfffffc1921007388 */ /* 0x0007e20000000800 */
[----:B------:R-:W-:-:S02]  /*5e40*/  IMAD R40, R40, 0x4, R29 ;  /* 0x0000000428287824 */ /* 0x000fc400078e021d */
[--C-:B------:R-:W-:Y:S01]  /*5e50*/  IMAD R48, R48, 0x4, R29.reuse ;  /* 0x0000000430307824 */ /* 0x100fe200078e021d */
[----:B------:R-:W-:Y:S01]  /*5e60*/  STS [R31+-0x4], R24 ;  /* 0xfffffc181f007388 */ /* 0x000fe20000000800 */
[--C-:B------:R-:W-:Y:S02]  /*5e70*/  IMAD R47, R47, 0x4, R29.reuse ;  /* 0x000000042f2f7824 */ /* 0x100fe400078e021d */
[----:B------:R-:W-:Y:S01]  /*5e80*/  IMAD R6, R6, 0x4, R29 ;  /* 0x0000000406067824 */ /* 0x000fe200078e021d */
[----:B------:R4:W-:Y:S01]  /*5e90*/  STS [R36+-0x4], R23 ;  /* 0xfffffc1724007388 */ /* 0x0009e20000000800 */
[----:B--2---:R-:W-:Y:S02]  /*5ea0*/  IMAD.IADD R4, R4, 0x1, R49 ;  /* 0x0000000104047824 */ /* 0x004fe400078e0231 */
[--C-:B---3--:R-:W-:Y:S01]  /*5eb0*/  IMAD R25, R46, 0x4, R29.reuse ;  /* 0x000000042e197824 */ /* 0x108fe200078e021d */
[----:B------:R-:W-:Y:S01]  /*5ec0*/  STS [R35+-0x4], R22 ;  /* 0xfffffc1623007388 */ /* 0x000fe20000000800 */
[----:B------:R-:W-:-:S03]  /*5ed0*/  IMAD R32, R32, 0x4, R29 ;  /* 0x0000000420207824 */ /* 0x000fc600078e021d */
[----:B------:R2:W-:Y:S01]  /*5ee0*/  STS [R42+-0x4], R21 ;  /* 0xfffffc152a007388 */ /* 0x0005e20000000800 */
[----:B----4-:R-:W-:-:S03]  /*5ef0*/  IMAD R23, R30, 0x4, R29 ;  /* 0x000000041e177824 */ /* 0x010fc600078e021d */
[----:B------:R-:W-:Y:S04]  /*5f00*/  STS [R37+-0x4], R20 ;  /* 0xfffffc1425007388 */ /* 0x000fe80000000800 */
[----:B------:R3:W-:Y:S01]  /*5f10*/  STS [R52+-0x4], R19 ;  /* 0xfffffc1334007388 */ /* 0x0007e20000000800 */
[----:B--2---:R-:W-:-:S03]  /*5f20*/  IMAD R21, R4, 0x4, R29 ;  /* 0x0000000404157824 */ /* 0x004fc600078e021d */
[----:B------:R-:W-:Y:S04]  /*5f30*/  STS [R39+-0x4], R18 ;  /* 0xfffffc1227007388 */ /* 0x000fe80000000800 */
[----:B------:R2:W-:Y:S01]  /*5f40*/  STS [R28+-0x4], R17 ;  /* 0xfffffc111c007388 */ /* 0x0005e20000000800 */
[----:B---3--:R-:W-:-:S03]  /*5f50*/  IMAD R19, R26, 0x4, R29 ;  /* 0x000000041a137824 */ /* 0x008fc600078e021d */
[----:B------:R3:W-:Y:S04]  /*5f60*/  STS [R23+-0x4], R16 ;  /* 0xfffffc1017007388 */ /* 0x0007e80000000800 */
[----:B------:R3:W-:Y:S01]  /*5f70*/  STS [R40+-0x4], R15 ;  /* 0xfffffc0f28007388 */ /* 0x0007e20000000800 */
[----:B--2---:R-:W-:-:S03]  /*5f80*/  IMAD R17, R3, 0x8, R29 ;  /* 0x0000000803117824 */ /* 0x004fc600078e021d */
[----:B------:R3:W-:Y:S04]  /*5f90*/  STS [R25+-0x4], R14 ;  /* 0xfffffc0e19007388 */ /* 0x0007e80000000800 */
[----:B------:R3:W-:Y:S04]  /*5fa0*/  STS [R48+-0x4], R13 ;  /* 0xfffffc0d30007388 */ /* 0x0007e80000000800 */
[----:B------:R3:W-:Y:S04]  /*5fb0*/  STS [R47+-0x4], R12 ;  /* 0xfffffc0c2f007388 */ /* 0x0007e80000000800 */
[----:B------:R3:W-:Y:S04]  /*5fc0*/  STS [R6+-0x4], R11 ;  /* 0xfffffc0b06007388 */ /* 0x0007e80000000800 */
[----:B------:R3:W-:Y:S04]  /*5fd0*/  STS [R19+-0x4], R10 ;  /* 0xfffffc0a13007388 */ /* 0x0007e80000000800 */
[----:B------:R3:W-:Y:S04]  /*5fe0*/  STS [R32+-0x4], R9 ;  /* 0xfffffc0920007388 */ /* 0x0007e80000000800 */
[----:B------:R3:W-:Y:S01]  /*5ff0*/  STS [R21+-0x4], R8 ;  /* 0xfffffc0815007388 */ /* 0x0007e20000000800 */
[----:B------:R-:W-:Y:S05]  /*6000*/  @P0 BRA `(.L_x_66) ;  /* 0x0000000000bc0947 */ /* 0x000fea0003800000 */
[----:B------:R-:W3:Y:S02]  /*6010*/  LDCU.64 UR4, c[0x0][0x398] ;  /* 0x00007300ff0477ac */ /* 0x000ee40008000a00 */
[----:B---3--:R-:W-:-:S04]  /*6020*/  LEA R10, P0, R3, UR4, 0x3 ;  /* 0x00000004030a7c11 */ /* 0x008fc8000f8018ff */
[----:B------:R-:W-:-:S05]  /*6030*/  LEA.HI.X R11, R3, UR5, RZ, 0x3, P0 ;  /* 0x00000005030b7c11 */ /* 0x000fca00080f1cff */
[----:B------:R-:W2:Y:S01]  /*6040*/  LDG.E.64 R8, desc[UR6][R10.64] ;  /* 0x000000060a087981 */ /* 0x000ea2000c1e1b00 */
[----:B------:R-:W-:Y:S02]  /*6050*/  SHF.R.S32.HI R13, RZ, 0x1f, R5 ;  /* 0x0000001fff0d7819 */ /* 0x000fe40000011405 */
[----:B--2---:R-:W-:-:S05]  /*6060*/  IADD3 R8, P0, PT, -R5, R8, RZ ;  /* 0x0000000805087210 */ /* 0x004fca0007f1e1ff */
[----:B------:R-:W-:Y:S01]  /*6070*/  IMAD.X R9, R9, 0x1, ~R13, P0 ;  /* 0x0000000109097824 */ /* 0x000fe200000e0e0d */
[----:B------:R-:W-:Y:S01]  /*6080*/  ISETP.GE.AND P0, PT, R27, 0x1, PT ;  /* 0x000000011b00780c */ /* 0x000fe20003f06270 */
[----:B------:R-:W-:-:S03]  /*6090*/  IMAD.MOV.U32 R13, RZ, RZ, R0 ;  /* 0x000000ffff0d7224 */ /* 0x000fc600078e0000 */
[----:B------:R2:W-:Y:S09]  /*60a0*/  STS.64 [R17+0x6c00], R8 ;  /* 0x006c000811007388 */ /* 0x0005f20000000a00 */
[----:B------:R-:W-:Y:S05]  /*60b0*/  @!P0 BRA `(.L_x_67) ;  /* 0x00000000006c8947 */ /* 0x000fea0003800000 */
[----:B------:R-:W-:Y:S01]  /*60c0*/  BSSY B0, `(.L_x_68) ;  /* 0x0000019000007945 */ /* 0x000fe20003800000 */
[----:B------:R-:W-:Y:S02]  /*60d0*/  IMAD.MOV.U32 R4, RZ, RZ, -0x1 ;  /* 0xffffffffff047424 */ /* 0x000fe400078e00ff */
[----:B------:R-:W-:Y:S02]  /*60e0*/  IMAD.MOV.U32 R6, RZ, RZ, R27 ;  /* 0x000000ffff067224 */ /* 0x000fe400078e001b */
[----:B------:R-:W-:-:S07]  /*60f0*/  IMAD.MOV.U32 R13, RZ, RZ, R0 ;  /* 0x000000ffff0d7224 */ /* 0x000fce00078e0000 */
.L_x_72:
[----:B--2---:R-:W2:Y:S01]  /*6100*/  LDC.64 R8, c[0x0][0x380] ;  /* 0x0000e000ff087b82 */ /* 0x004ea20000000a00 */
[----:B------:R-:W-:Y:S01]  /*6110*/  VIADD R15, R6, 0xffffffff ;  /* 0xffffffff060f7836 */ /* 0x000fe20000000000 */
[----:B------:R-:W-:Y:S03]  /*6120*/  BSSY B2, `(.L_x_69) ;  /* 0x0000008000027945 */ /* 0x000fe60003800000 */
[----:B------:R-:W-:-:S04]  /*6130*/  IMAD R11, R15, 0x100, R3 ;  /* 0x000001000f0b7824 */ /* 0x000fc800078e0203 */
[----:B--2---:R-:W-:-:S07]  /*6140*/  IMAD.WIDE R8, R11, 0x4, R8 ;  /* 0x000000040b087825 */ /* 0x004fce00078e0208 */
.L_x_70:
[----:B------:R-:W-:Y:S05]  /*6150*/  YIELD ;  /* 0x0000000000007946 */ /* 0x000fea0003800000 */
[----:B------:R2:W-:Y:S06]  /*6160*/  MEMBAR.SC.CTA ;  /* 0x0000000000007992 */ /* 0x0005ec0000000000 */
[----:B--2---:R-:W2:Y:S02]  /*6170*/  LDG.E.STRONG.SYS R10, desc[UR6][R8.64] ;  /* 0x00000006080a7981 */ /* 0x004ea4000c1f5900 */
[----:B--2---:R-:W-:-:S13]  /*6180*/  ISETP.NE.AND P0, PT, R10, RZ, PT ;  /* 0x000000ff0a00720c */ /* 0x004fda0003f05270 */
[----:B------:R-:W-:Y:S05]  /*6190*/  @!P0 BRA `(.L_x_70) ;  /* 0xfffffffc00ec8947 */ /* 0x000fea000383ffff */
[----:B------:R-:W-:Y:S05]  /*61a0*/  BSYNC B2 ;  /* 0x0000000000027941 */ /* 0x000fea0003800000 */
.L_x_69:
[----:B------:R-:W-:Y:S01]  /*61b0*/  BSSY.RECONVERGENT B2, `(.L_x_71) ;  /* 0x0000006000027945 */ /* 0x000fe20003800200 */
[C---:B------:R-:W-:Y:S02]  /*61c0*/  ISETP.GT.AND P0, PT, R10.reuse, -0x1, PT ;  /* 0xffffffff0a00780c */ /* 0x040fe40003f04270 */
[----:B------:R-:W-:Y:S01]  /*61d0*/  LOP3.LUT R10, R10, 0x3fffffff, RZ, 0xc0, !PT ;  /* 0x3fffffff0a0a7812 */ /* 0x000fe200078ec0ff */
[----:B------:R-:W-:Y:S05]  /*61e0*/  WARPSYNC.EXCLUSIVE R4 ;  /* 0x0000000004007348 */ /* 0x000fea0003a00000 */
[----:B------:R-:W-:-:S05]  /*61f0*/  IMAD.IADD R13, R10, 0x1, R13 ;  /* 0x000000010a0d7824 */ /* 0x000fca00078e020d */
[----:B------:R-:W-:-:S07]  /*6200*/  VOTE.ANY R4, PT, P0 ;  /* 0x0000000000047806 */ /* 0x000fce00000e0100 */
[----:B------:R-:W-:Y:S05]  /*6210*/  BSYNC.RECONVERGENT B2 ;  /* 0x0000000000027941 */ /* 0x000fea0003800200 */
.L_x_71:
[----:B------:R-:W-:Y:S01]  /*6220*/  ISETP.GT.U32.AND P1, PT, R6, 0x1, PT ;  /* 0x000000010600780c */ /* 0x000fe20003f24070 */
[----:B------:R-:W-:-:S12]  /*6230*/  IMAD.MOV.U32 R6, RZ, RZ, R15 ;  /* 0x000000ffff067224 */ /* 0x000fd800078e000f */
[----:B------:R-:W-:Y:S05]  /*6240*/  @P0 BRA P1, `(.L_x_72) ;  /* 0xfffffffc00ac0947 */ /* 0x000fea000083ffff */
[----:B------:R-:W-:Y:S05]  /*6250*/  BSYNC B0 ;  /* 0x0000000000007941 */ /* 0x000fea0003800000 */
.L_x_68:
[----:B------:R3:W4:Y:S02]  /*6260*/  LDS.64 R8, [R17+0x6c00] ;  /* 0x006c000011087984 */ /* 0x0007240000000a00 */
.L_x_67:
[----:B------:R-:W5:Y:S01]  /*6270*/  LDC.64 R10, c[0x0][0x380] ;  /* 0x0000e000ff0a7b82 */ /* 0x000f620000000a00 */
[C---:B------:R-:W-:Y:S01]  /*6280*/  IMAD.IADD R15, R13.reuse, 0x1, -R0 ;  /* 0x000000010d0f7824 */ /* 0x040fe200078e0a00 */
[----:B------:R-:W-:Y:S01]  /*6290*/  LOP3.LUT R13, R13, 0x80000000, RZ, 0xfc, !PT ;  /* 0x800000000d0d7812 */ /* 0x000fe200078efcff */
[----:B------:R-:W-:-:S03]  /*62a0*/  IMAD R19, R27, 0x100, R3 ;  /* 0x000001001b137824 */ /* 0x000fc600078e0203 */
[----:B--2-4-:R-:W-:-:S04]  /*62b0*/  IADD3 R8, P0, PT, R15, R8, RZ ;  /* 0x000000080f087210 */ /* 0x014fc80007f1e0ff */
[----:B------:R-:W-:-:S05]  /*62c0*/  LEA.HI.X.SX32 R9, R15, R9, 0x1, P0 ;  /* 0x000000090f097211 */ /* 0x000fca00000f0eff */
[----:B------:R2:W-:Y:S01]  /*62d0*/  STS.64 [R17+0x6c00], R8 ;  /* 0x006c000811007388 */ /* 0x0005e20000000a00 */
[----:B-----5:R-:W-:-:S05]  /*62e0*/  IMAD.WIDE R10, R19, 0x4, R10 ;  /* 0x00000004130a7825 */ /* 0x020fca00078e020a */
[----:B------:R2:W-:Y:S02]  /*62f0*/  STG.E.STRONG.SYS desc[UR6][R10.64], R13 ;  /* 0x0000000d0a007986 */ /* 0x0005e4000c115906 */
.L_x_66:
[----:B------:R-:W-:Y:S05]  /*6300*/  BSYNC B1 ;  /* 0x0000000000017941 */ /* 0x000fea0003800000 */
.L_x_65:
[----:B--23--:R-:W2:Y:S01]  /*6310*/  LDC.64 R10, c[0x0][0x390] ;  /* 0x0000e400ff0a7b82 */ /* 0x00cea20000000a00 */
[----:B------:R-:W-:-:S04]  /*6320*/  IMAD R4, R27, 0x1b00, RZ ;  /* 0x00001b001b047824 */ /* 0x000fc800078e02ff */
[----:B------:R-:W-:-:S03]  /*6330*/  VIADD R4, R4, 0x1b00 ;  /* 0x00001b0004047836 */ /* 0x000fc60000000000 */
[----:B------:R-:W3:Y:S01]  /*6340*/  LDC R13, c[0x0][0x3c0] ;  /* 0x0000f000ff0d7b82 */ /* 0x000ee20000000800 */
[----:B--2---:R-:W-:Y:S02]  /*6350*/  ISETP.EQ.U32.AND P1, PT, R10, RZ, PT ;  /* 0x000000ff0a00720c */ /* 0x004fe40003f22070 */
[CC--:B---3--:R-:W-:Y:S02]  /*6360*/  ISETP.GE.AND P0, PT, R4.reuse, R13.reuse, PT ;  /* 0x0000000d0400720c */ /* 0x0c8fe40003f06270 */
[----:B------:R-:W-:Y:S01]  /*6370*/  ISETP.GT.AND P3, PT, R4, R13, PT ;  /* 0x0000000d0400720c */ /* 0x000fe20003f64270 */
[----:B------:R-:W-:Y:S01]  /*6380*/  IMAD R4, R3, 0x4, R29 ;  /* 0x0000000403047824 */ /* 0x000fe200078e021d */
[----:B------:R-:W-:-:S04]  /*6390*/  ISETP.EQ.OR.EX P0, PT, R11, RZ, !P0, P1 ;  /* 0x000000ff0b00720c */ /* 0x000fc80004702710 */
[----:B------:R-:W-:-:S13]  /*63a0*/  ISETP.GT.U32.OR P0, PT, R3, 0xff, P0 ;  /* 0x000000ff0300780c */ /* 0x000fda0000704470 */
[----:B------:R-:W-:Y:S05]  /*63b0*/  @P0 BRA `(.L_x_73) ;  /* 0x0000000000200947 */ /* 0x000fea0003800000 */
[----:B------:R-:W2:Y:S01]  /*63c0*/  LDS.64 R8, [R17+0x6c00] ;  /* 0x006c000011087984 */ /* 0x000ea20000000a00 */
[C---:B------:R-:W-:Y:S02]  /*63d0*/  LEA R10, P2, R3.reuse, R10, 0x3 ;  /* 0x0000000a030a7211 */ /* 0x040fe400078418ff */
[--C-:B------:R-:W-:Y:S02]  /*63e0*/  SHF.R.S32.HI R15, RZ, 0x1f, R0.reuse ;  /* 0x0000001fff0f7819 */ /* 0x100fe40000011400 */
[----:B------:R-:W-:Y:S02]  /*63f0*/  LEA.HI.X R11, R3, R11, RZ, 0x3, P2 ;  /* 0x0000000b030b7211 */ /* 0x000fe400010f1cff */
[----:B--2---:R-:W-:Y:S02]  /*6400*/  IADD3 R8, P0, P1, R8, R5, R0 ;  /* 0x0000000508087210 */ /* 0x004fe4000791e000 */
[----:B------:R-:W-:-:S04]  /*6410*/  SHF.R.S32.HI R5, RZ, 0x1f, R5 ;  /* 0x0000001fff057819 */ /* 0x000fc80000011405 */
[----:B------:R-:W-:-:S05]  /*6420*/  IADD3.X R9, PT, PT, R9, R5, R15, P0, P1 ;  /* 0x0000000509097210 */ /* 0x000fca00007e240f */
[----:B------:R2:W-:Y:S02]  /*6430*/  STG.E.64 desc[UR6][R10.64], R8 ;  /* 0x000000080a007986 */ /* 0x0005e4000c101b06 */
.L_x_73:
[----:B------:R-:W-:Y:S05]  /*6440*/  WARPSYNC.ALL ;  /* 0x0000000000007948 */ /* 0x000fea0003800000 */
[----:B------:R-:W-:Y:S06]  /*6450*/  BAR.SYNC.DEFER_BLOCKING 0x0 ;  /* 0x0000000000007b1d */ /* 0x000fec0000010000 */
[----:B------:R-:W-:Y:S05]  /*6460*/  @P3 BRA `(.L_x_74) ;  /* 0x0000001000903947 */ /* 0x000fea0003800000 */
[----:B------:R-:W3:Y:S01]  /*6470*/  LDS R2, [R4] ;  /* 0x0000000004027984 */ /* 0x000ee20000000800 */
[----:B------:R-:W4:Y:S01]  /*6480*/  LDCU UR4, c[0x0][0x3c4] ;  /* 0x00007880ff0477ac */ /* 0x000f220008000800 */
[----:B------:R-:W5:Y:S01]  /*6490*/  LDCU.64 UR8, c[0x0][0x3a0] ;  /* 0x00007400ff0877ac */ /* 0x000f620008000a00 */
[----:B---3--:R-:W-:-:S04]  /*64a0*/  ISETP.NE.AND P0, PT, R2, 0x7fffffff, PT ;  /* 0x7fffffff0200780c */ /* 0x008fc80003f05270 */
[C---:B------:R-:W-:Y:S02]  /*64b0*/  SEL R0, R2.reuse, 0x80000000, P0 ;  /* 0x8000000002007807 */ /* 0x040fe40000000000 */
[----:B------:R-:W-:Y:S02]  /*64c0*/  ISETP.GT.AND P0, PT, R2, -0x1, PT ;  /* 0xffffffff0200780c */ /* 0x000fe40003f04270 */
[----:B----4-:R-:W-:-:S04]  /*64d0*/  SHF.R.U32.HI R0, RZ, UR4, R0 ;  /* 0x00000004ff007c19 */ /* 0x010fc80008011600 */
[----:B------:R-:W-:-:S05]  /*64e0*/  LOP3.LUT R0, R0, R7, RZ, 0x30, !PT ;  /* 0x0000000700007212 */ /* 0x000fca00078e30ff */
[----:B--2---:R-:W-:Y:S02]  /*64f0*/  IMAD R8, R0, 0x8, R29 ;  /* 0x0000000800087824 */ /* 0x004fe400078e021d */
[----:B------:R-:W-:-:S04]  /*6500*/  IMAD.MOV.U32 R0, RZ, RZ, -0x1 ;  /* 0xffffffffff007424 */ /* 0x000fc800078e00ff */
[----:B------:R-:W2:Y:S01]  /*6510*/  LDS.64 R8, [R8+0x6c00] ;  /* 0x006c000008087984 */ /* 0x000ea20000000a00 */
[----:B------:R-:W-:-:S04]  /*6520*/  SEL R5, R0, 0x80000000, P0 ;  /* 0x8000000000057807 */ /* 0x000fc80000000000 */
[----:B------:R-:W-:Y:S02]  /*6530*/  LOP3.LUT R5, R5, R2, RZ, 0x3c, !PT ;  /* 0x0000000205057212 */ /* 0x000fe400078e3cff */
[----:B--2---:R-:W-:-:S05]  /*6540*/  IADD3 R6, P1, PT, R8, R3, RZ ;  /* 0x0000000308067210 */ /* 0x004fca0007f3e0ff */
[----:B------:R-:W-:Y:S01]  /*6550*/  IMAD.X R9, RZ, RZ, R9, P1 ;  /* 0x000000ffff097224 */ /* 0x000fe200008e0609 */
[----:B-----5:R-:W-:-:S04]  /*6560*/  LEA R10, P1, R6, UR8, 0x2 ;  /* 0x00000008060a7c11 */ /* 0x020fc8000f8210ff */
[----:B------:R-:W-:-:S05]  /*6570*/  LEA.HI.X R11, R6, UR9, R9, 0x2, P1 ;  /* 0x00000009060b7c11 */ /* 0x000fca00088f1409 */
[----:B------:R-:W-:Y:S01]  /*6580*/  STG.E desc[UR6][R10.64], R5 ;  /* 0x000000050a007986 */ /* 0x000fe2000c101906 */
[----:B------:R-:W-:-:S03]  /*6590*/  NOP ;  /* 0x0000000000007918 */ /* 0x000fc60000000000 */
[----:B------:R-:W2:Y:S02]  /*65a0*/  LDS R2, [R4+0x600] ;  /* 0x0006000004027984 */ /* 0x000ea40000000800 */
[----:B--2---:R-:W-:-:S04]  /*65b0*/  ISETP.NE.AND P0, PT, R2, 0x7fffffff, PT ;  /* 0x7fffffff0200780c */ /* 0x004fc80003f05270 */
[C---:B------:R-:W-:Y:S02]  /*65c0*/  SEL R6, R2.reuse, 0x80000000, P0 ;  /* 0x8000000002067807 */ /* 0x040fe40000000000 */
[----:B------:R-:W-:Y:S02]  /*65d0*/  ISETP.GT.AND P0, PT, R2, -0x1, PT ;  /* 0xffffffff0200780c */ /* 0x000fe40003f04270 */
[----:B------:R-:W-:Y:S02]  /*65e0*/  SHF.R.U32.HI R6, RZ, UR4, R6 ;  /* 0x00000004ff067c19 */ /* 0x000fe40008011606 */
[----:B------:R-:W-:Y:S02]  /*65f0*/  SEL R5, R0, 0x80000000, P0 ;  /* 0x8000000000057807 */ /* 0x000fe40000000000 */
[----:B------:R-:W-:Y:S02]  /*6600*/  LOP3.LUT R6, R6, R7, RZ, 0x30, !PT ;  /* 0x0000000706067212 */ /* 0x000fe400078e30ff */
[----:B------:R-:W-:-:S03]  /*6610*/  LOP3.LUT R5, R5, R2, RZ, 0x3c, !PT ;  /* 0x0000000205057212 */ /* 0x000fc600078e3cff */
[----:B------:R-:W-:-:S05]  /*6620*/  IMAD R6, R6, 0x8, R29 ;  /* 0x0000000806067824 */ /* 0x000fca00078e021d */
[----:B------:R-:W2:Y:S02]  /*6630*/  LDS.64 R8, [R6+0x6c00] ;  /* 0x006c000006087984 */ /* 0x000ea40000000a00 */
[----:B--2---:R-:W-:-:S05]  /*6640*/  IADD3 R8, P1, PT, R8, R3, RZ ;  /* 0x0000000308087210 */ /* 0x004fca0007f3e0ff */
[----:B------:R-:W-:Y:S01]  /*6650*/  IMAD.X R9, RZ, RZ, R9, P1 ;  /* 0x000000ffff097224 */ /* 0x000fe200008e0609 */
[----:B------:R-:W-:-:S04]  /*6660*/  LEA R10, P1, R8, UR8, 0x2 ;  /* 0x00000008080a7c11 */ /* 0x000fc8000f8210ff */
        /* <DEDUP_REMOVED lines=251> */
[----:B------:R-:W-:-:S06]  /*7620*/  IMAD R6, R2, 0x8, R29 ;  /* 0x0000000802067824 */ /* 0x000fcc00078e021d */
[----:B------:R-:W2:Y:S02]  /*7630*/  LDS.64 R6, [R6+0x6c00] ;  /* 0x006c000006067984 */ /* 0x000ea40000000a00 */
[----:B--2---:R-:W-:-:S05]  /*7640*/  IADD3 R3, P1, PT, R6, R3, RZ ;  /* 0x0000000306037210 */ /* 0x004fca0007f3e0ff */
[----:B------:R-:W-:Y:S01]  /*7650*/  IMAD.X R8, RZ, RZ, R7, P1 ;  /* 0x000000ffff087224 */ /* 0x000fe200008e0607 */
[----:B------:R-:W-:-:S04]  /*7660*/  LEA R2, P1, R3, UR8, 0x2 ;  /* 0x0000000803027c11 */ /* 0x000fc8000f8210ff */
[----:B------:R-:W-:-:S05]  /*7670*/  LEA.HI.X R3, R3, UR9, R8, 0x2, P1 ;  /* 0x0000000903037c11 */ /* 0x000fca00088f1408 */
[----:B------:R-:W-:Y:S01]  /*7680*/  STG.E desc[UR6][R2.64+0x6600], R5 ;  /* 0x0066000502007986 */ /* 0x000fe2000c101906 */
[----:B------:R-:W-:Y:S01]  /*7690*/  NOP ;  /* 0x0000000000007918 */ /* 0x000fe20000000000 */
[----:B------:R-:W-:Y:S05]  /*76a0*/  EXIT ;  /* 0x000000000000794d */ /* 0x000fea0003800000 */
.L_x_74:
[----:B------:R-:W-:Y:S01]  /*76b0*/  IMAD R27, R27, -0x1b00, R13 ;  /* 0xffffe5001b1b7824 */ /* 0x000fe200078e020d */
[----:B------:R-:W-:Y:S01]  /*76c0*/  BSSY.RECONVERGENT B0, `(.L_x_75) ;  /* 0x0000020000007945 */ /* 0x000fe20003800200 */
[C---:B------:R-:W-:Y:S02]  /*76d0*/  VIADD R0, R3.reuse, 0x180 ;  /* 0x0000018003007836 */ /* 0x040fe40000000000 */
[C---:B------:R-:W-:Y:S01]  /*76e0*/  VIADD R6, R3.reuse, 0x300 ;  /* 0x0000030003067836 */ /* 0x040fe20000000000 */
[CC--:B------:R-:W-:Y:S01]  /*76f0*/  ISETP.GE.AND P4, PT, R3.reuse, R27.reuse, PT ;  /* 0x0000001b0300720c */ /* 0x0c0fe20003f86270 */
[C---:B--2---:R-:W-:Y:S01]  /*7700*/  VIADD R8, R3.reuse, 0x480 ;  /* 0x0000048003087836 */ /* 0x044fe20000000000 */
[-C--:B------:R-:W-:Y:S01]  /*7710*/  ISETP.GE.AND P0, PT, R0, R27.reuse, PT ;  /* 0x0000001b0000720c */ /* 0x080fe20003f06270 */
[C---:B------:R-:W-:Y:S01]  /*7720*/  VIADD R0, R3.reuse, 0x600 ;  /* 0x0000060003007836 */ /* 0x040fe20000000000 */
[-C--:B------:R-:W-:Y:S01]  /*7730*/  ISETP.GE.AND P1, PT, R6, R27.reuse, PT ;  /* 0x0000001b0600720c */ /* 0x080fe20003f26270 */
[C---:B------:R-:W-:Y:S01]  /*7740*/  VIADD R6, R3.reuse, 0x780 ;  /* 0x0000078003067836 */ /* 0x040fe20000000000 */
[-C--:B------:R-:W-:Y:S01]  /*7750*/  ISETP.GE.AND P2, PT, R8, R27.reuse, PT ;  /* 0x0000001b0800720c */ /* 0x080fe20003f46270 */
[----:B------:R-:W-:Y:S01]  /*7760*/  VIADD R10, R3, 0x900 ;  /* 0x00000900030a7836 */ /* 0x000fe20000000000 */
[----:B------:R-:W-:-:S02]  /*7770*/  ISETP.GE.AND P3, PT, R0, R27, PT ;  /* 0x0000001b0000720c */ /* 0x000fc40003f66270 */
[----:B------:R-:W-:-:S03]  /*7780*/  ISETP.GE.AND P5, PT, R6, R27, PT ;  /* 0x0000001b0600720c */ /* 0x000fc60003fa6270 */
[----:B------:R-:W-:Y:S10]  /*7790*/  @P4 BRA `(.L_x_76) ;  /* 0x0000000000484947 */ /* 0x000ff40003800000 */
[----:B------:R-:W2:Y:S01]  /*77a0*/  LDS R0, [R4] ;  /* 0x0000000004007984 */ /* 0x000ea20000000800 */
[----:B------:R-:W3:Y:S01]  /*77b0*/  LDCU UR4, c[0x0][0x3c4] ;  /* 0x00007880ff0477ac */ /* 0x000ee20008000800 */
[----:B--2---:R-:W-:-:S04]  /*77c0*/  ISETP.NE.AND P4, PT, R0, 0x7fffffff, PT ;  /* 0x7fffffff0000780c */ /* 0x004fc80003f85270 */
[C---:B------:R-:W-:Y:S02]  /*77d0*/  SEL R5, R0.reuse, 0x80000000, P4 ;  /* 0x8000000000057807 */ /* 0x040fe40002000000 */
[----:B------:R-:W-:Y:S02]  /*77e0*/  ISETP.GT.AND P4, PT, R0, -0x1, PT ;  /* 0xffffffff0000780c */ /* 0x000fe40003f84270 */
[----:B---3--:R-:W-:Y:S01]  /*77f0*/  SHF.R.U32.HI R6, RZ, UR4, R5 ;  /* 0x00000004ff067c19 */ /* 0x008fe20008011605 */
[----:B------:R-:W2:Y:S01]  /*7800*/  LDCU.64 UR4, c[0x0][0x3a0] ;  /* 0x00007400ff0477ac */ /* 0x000ea20008000a00 */
[----:B------:R-:W-:Y:S02]  /*7810*/  IMAD.MOV.U32 R5, RZ, RZ, -0x1 ;  /* 0xffffffffff057424 */ /* 0x000fe400078e00ff */
[----:B------:R-:W-:-:S03]  /*7820*/  LOP3.LUT R6, R6, R7, RZ, 0x30, !PT ;  /* 0x0000000706067212 */ /* 0x000fc600078e30ff */
[----:B------:R-:W-:Y:S02]  /*7830*/  SEL R5, R5, 0x80000000, P4 ;  /* 0x8000000005057807 */ /* 0x000fe40002000000 */
[----:B------:R-:W-:Y:S02]  /*7840*/  IMAD R6, R6, 0x8, R29 ;  /* 0x0000000806067824 */ /* 0x000fe400078e021d */
[----:B------:R-:W-:-:S03]  /*7850*/  LOP3.LUT R5, R5, R0, RZ, 0x3c, !PT ;  /* 0x0000000005057212 */ /* 0x000fc600078e3cff */
[----:B------:R-:W3:Y:S02]  /*7860*/  LDS.64 R8, [R6+0x6c00] ;  /* 0x006c000006087984 */ /* 0x000ee40000000a00 */
[----:B---3--:R-:W-:-:S04]  /*7870*/  IADD3 R11, P6, PT, R8, R3, RZ ;  /* 0x00000003080b7210 */ /* 0x008fc80007fde0ff */
[----:B--2---:R-:W-:Y:S01]  /*7880*/  LEA R8, P4, R11, UR4, 0x2 ;  /* 0x000000040b087c11 */ /* 0x004fe2000f8810ff */
[----:B------:R-:W-:-:S05]  /*7890*/  IMAD.X R12, RZ, RZ, R9, P6 ;  /* 0x000000ffff0c7224 */ /* 0x000fca00030e0609 */
[----:B------:R-:W-:-:S05]  /*78a0*/  LEA.HI.X R9, R11, UR5, R12, 0x2, P4 ;  /* 0x000000050b097c11 */ /* 0x000fca000a0f140c */
[----:B------:R2:W-:Y:S02]  /*78b0*/  STG.E desc[UR6][R8.64], R5 ;  /* 0x0000000508007986 */ /* 0x0005e4000c101906 */
.L_x_76:
[----:B------:R-:W-:Y:S05]  /*78c0*/  BSYNC.RECONVERGENT B0 ;  /* 0x0000000000007941 */ /* 0x000fea0003800200 */
.L_x_75:
[----:B------:R-:W-:Y:S01]  /*78d0*/  NOP ;  /* 0x0000000000007918 */ /* 0x000fe20000000000 */
[----:B------:R-:W-:Y:S01]  /*78e0*/  BSSY.RECONVERGENT B0, `(.L_x_77) ;  /* 0x0000016000007945 */ /* 0x000fe20003800200 */
[----:B------:R-:W-:Y:S01]  /*78f0*/  ISETP.GE.AND P4, PT, R10, R27, PT ;  /* 0x0000001b0a00720c */ /* 0x000fe20003f86270 */
[----:B------:R-:W-:Y:S02]  /*7900*/  VIADD R10, R3, 0xa80 ;  /* 0x00000a80030a7836 */ /* 0x000fe40000000000 */
[----:B------:R-:W-:Y:S10]  /*7910*/  @P0 BRA `(.L_x_78) ;  /* 0x0000000000480947 */ /* 0x000ff40003800000 */
[----:B------:R-:W3:Y:S01]  /*7920*/  LDS R0, [R4+0x600] ;  /* 0x0006000004007984 */ /* 0x000ee20000000800 */
[----:B------:R-:W4:Y:S01]  /*7930*/  LDCU UR4, c[0x0][0x3c4] ;  /* 0x00007880ff0477ac */ /* 0x000f220008000800 */
[----:B---3--:R-:W-:-:S04]  /*7940*/  ISETP.NE.AND P0, PT, R0, 0x7fffffff, PT ;  /* 0x7fffffff0000780c */ /* 0x008fc80003f05270 */
[C---:B--2---:R-:W-:Y:S02]  /*7950*/  SEL R5, R0.reuse, 0x80000000, P0 ;  /* 0x8000000000057807 */ /* 0x044fe40000000000 */
[----:B------:R-:W-:Y:S02]  /*7960*/  ISETP.GT.AND P0, PT, R0, -0x1, PT ;  /* 0xffffffff0000780c */ /* 0x000fe40003f04270 */
[----:B----4-:R-:W-:Y:S01]  /*7970*/  SHF.R.U32.HI R6, RZ, UR4, R5 ;  /* 0x00000004ff067c19 */ /* 0x010fe20008011605 */
        /* <DEDUP_REMOVED lines=12> */
.L_x_78:
[----:B------:R-:W-:Y:S05]  /*7a40*/  BSYNC.RECONVERGENT B0 ;  /* 0x0000000000007941 */ /* 0x000fea0003800200 */
.L_x_77:
[----:B------:R-:W-:Y:S01]  /*7a50*/  NOP ;  /* 0x0000000000007918 */ /* 0x000fe20000000000 */
[----:B------:R-:W-:Y:S01]  /*7a60*/  BSSY.RECONVERGENT B0, `(.L_x_79) ;  /* 0x0000016000007945 */ /* 0x000fe20003800200 */
[----:B------:R-:W-:Y:S02]  /*7a70*/  ISETP.GE.AND P0, PT, R10, R27, PT ;  /* 0x0000001b0a00720c */ /* 0x000fe40003f06270 */
[----:B------:R-:W-:Y:S01]  /*7a80*/  LOP3.LUT R10, R3, 0xc00, RZ, 0xfc, !PT ;  /* 0x00000c00030a7812 */ /* 0x000fe200078efcff */
[----:B------:R-:W-:Y:S10]  /*7a90*/  @P1 BRA `(.L_x_80) ;  /* 0x0000000000481947 */ /* 0x000ff40003800000 */
[----:B------:R-:W4:Y:S01]  /*7aa0*/  LDS R0, [R4+0xc00] ;  /* 0x000c000004007984 */ /* 0x000f220000000800 */
[----:B------:R-:W5:Y:S01]  /*7ab0*/  LDCU UR4, c[0x0][0x3c4] ;  /* 0x00007880ff0477ac */ /* 0x000f620008000800 */
[----:B----4-:R-:W-:-:S04]  /*7ac0*/  ISETP.NE.AND P1, PT, R0, 0x7fffffff, PT ;  /* 0x7fffffff0000780c */ /* 0x010fc80003f25270 */
[C---:B--23--:R-:W-:Y:S02]  /*7ad0*/  SEL R5, R0.reuse, 0x80000000, P1 ;  /* 0x8000000000057807 */ /* 0x04cfe40000800000 */
[----:B------:R-:W-:Y:S02]  /*7ae0*/  ISETP.GT.AND P1, PT, R0, -0x1, PT ;  /* 0xffffffff0000780c */ /* 0x000fe40003f24270 */
[----:B-----5:R-:W-:Y:S01]  /*7af0*/  SHF.R.U32.HI R6, RZ, UR4, R5 ;  /* 0x00000004ff067c19 */ /* 0x020fe20008011605 */
        /* <DEDUP_REMOVED lines=12> */
.L_x_80:
[----:B------:R-:W-:Y:S05]  /*7bc0*/  BSYNC.RECONVERGENT B0 ;  /* 0x0000000000007941 */ /* 0x000fea0003800200 */
.L_x_79:
[----:B------:R-:W-:Y:S01]  /*7bd0*/  NOP ;  /* 0x0000000000007918 */ /* 0x000fe20000000000 */
[----:B------:R-:W-:Y:S01]  /*7be0*/  BSSY.RECONVERGENT B0, `(.L_x_81) ;  /* 0x0000016000007945 */ /* 0x000fe20003800200 */
[----:B------:R-:W-:Y:S01]  /*7bf0*/  ISETP.GE.AND P1, PT, R10, R27, PT ;  /* 0x0000001b0a00720c */ /* 0x000fe20003f26270 */
[----:B------:R-:W-:Y:S02]  /*7c00*/  VIADD R10, R3, 0xd80 ;  /* 0x00000d80030a7836 */ /* 0x000fe40000000000 */
[----:B------:R-:W-:Y:S10]  /*7c10*/  @P2 BRA `(.L_x_82) ;  /* 0x0000000000482947 */ /* 0x000ff40003800000 */
[----:B------:R-:W5:Y:S01]  /*7c20*/  LDS R0, [R4+0x1200] ;  /* 0x0012000004007984 */ /* 0x000f620000000800 */
[----:B------:R-:W0:Y:S01]  /*7c30*/  LDCU UR4, c[0x0][0x3c4] ;  /* 0x00007880ff0477ac */ /* 0x000e220008000800 */
[----:B-----5:R-:W-:-:S04]  /*7c40*/  ISETP.NE.AND P2, PT, R0, 0x7fffffff, PT ;  /* 0x7fffffff0000780c */ /* 0x020fc80003f45270 */
[C---:B--234-:R-:W-:Y:S02]  /*7c50*/  SEL R5, R0.reuse, 0x80000000, P2 ;  /* 0x8000000000057807 */ /* 0x05cfe40001000000 */
[----:B------:R-:W-:Y:S02]  /*7c60*/  ISETP.GT.AND P2, PT, R0, -0x1, PT ;  /* 0xffffffff0000780c */ /* 0x000fe40003f44270 */
[----:B0-----:R-:W-:Y:S01]  /*7c70*/  SHF.R.U32.HI R6, RZ, UR4, R5 ;  /* 0x00000004ff067c19 */ /* 0x001fe20008011605 */
[----:B------:R-:W0:Y:S01]  /*7c80*/  LDCU.64 UR4, c[0x0][0x3a0] ;  /* 0x00007400ff0477ac */ /* 0x000e220008000a00 */
[----:B------:R-:W-:Y:S02]  /*7c90*/  IMAD.MOV.U32 R5, RZ, RZ, -0x1 ;  /* 0xffffffffff057424 */ /* 0x000fe400078e00ff */
[----:B------:R-:W-:-:S03]  /*7ca0*/  LOP3.LUT R6, R6, R7, RZ, 0x30, !PT ;  /* 0x0000000706067212 */ /* 0x000fc600078e30ff */
[----:B------:R-:W-:Y:S02]  /*7cb0*/  SEL R5, R5, 0x80000000, P2 ;  /* 0x8000000005057807 */ /* 0x000fe40001000000 */
[----:B------:R-:W-:Y:S02]  /*7cc0*/  IMAD R6, R6, 0x8, R29 ;  /* 0x0000000806067824 */ /* 0x000fe400078e021d */
[----:B------:R-:W-:-:S03]  /*7cd0*/  LOP3.LUT R5, R5, R0, RZ, 0x3c, !PT ;  /* 0x0000000005057212 */ /* 0x000fc600078e3cff */
[----:B------:R-:W2:Y:S02]  /*7ce0*/  LDS.64 R8, [R6+0x6c00] ;  /* 0x006c000006087984 */ /* 0x000ea40000000a00 */
[----:B--2---:R-:W-:-:S04]  /*7cf0*/  IADD3 R11, P6, PT, R8, R3, RZ ;  /* 0x00000003080b7210 */ /* 0x004fc80007fde0ff */
[----:B0-----:R-:W-:Y:S01]  /*7d00*/  LEA R8, P2, R11, UR4, 0x2 ;  /* 0x000000040b087c11 */ /* 0x001fe2000f8410ff */
[----:B------:R-:W-:-:S05]  /*7d10*/  IMAD.X R12, RZ, RZ, R9, P6 ;  /* 0x000000ffff0c7224 */ /* 0x000fca00030e0609 */
[----:B------:R-:W-:-:S05]  /*7d20*/  LEA.HI.X R9, R11, UR5, R12, 0x2, P2 ;  /* 0x000000050b097c11 */ /* 0x000fca00090f140c */
[----:B------:R0:W-:Y:S02]  /*7d30*/  STG.E desc[UR6][R8.64+0x1200], R5 ;  /* 0x0012000508007986 */ /* 0x0001e4000c101906 */
.L_x_82:
[----:B------:R-:W-:Y:S05]  /*7d40*/  BSYNC.RECONVERGENT B0 ;  /* 0x0000000000007941 */ /* 0x000fea0003800200 */
.L_x_81:
[----:B------:R-:W-:Y:S01]  /*7d50*/  NOP ;  /* 0x0000000000007918 */ /* 0x000fe20000000000 */
[----:B------:R-:W-:Y:S01]  /*7d60*/  BSSY.RECONVERGENT B0, `(.L_x_83) ;  /* 0x0000016000007945 */ /* 0x000fe20003800200 */
[----:B------:R-:W-:Y:S01]  /*7d70*/  ISETP.GE.AND P2, PT, R10, R27, PT ;  /* 0x0000001b0a00720c */ /* 0x000fe20003f46270 */
[----:B------:R-:W-:Y:S02]  /*7d80*/  VIADD R10, R3, 0xf00 ;  /* 0x00000f00030a7836 */ /* 0x000fe40000000000 */
[----:B------:R-:W-:Y:S10]  /*7d90*/  @P3 BRA `(.L_x_84) ;  /* 0x0000000000483947 */ /* 0x000ff40003800000 */
[----:B------:R-:W5:Y:S01]  /*7da0*/  LDS R0, [R4+0x1800] ;  /* 0x0018000004007984 */ /* 0x000f620000000800 */
[----:B------:R-:W1:Y:S01]  /*7db0*/  LDCU UR4, c[0x0][0x3c4] ;  /* 0x00007880ff0477ac */ /* 0x000e620008000800 */
[----:B-----5:R-:W-:-:S04]  /*7dc0*/  ISETP.NE.AND P3, PT, R0, 0x7fffffff, PT ;  /* 0x7fffffff0000780c */ /* 0x020fc80003f65270 */
[C---:B0-234-:R-:W-:Y:S02]  /*7dd0*/  SEL R5, R0.reuse, 0x80000000, P3 ;  /* 0x8000000000057807 */ /* 0x05dfe40001800000 */
[----:B------:R-:W-:Y:S02]  /*7de0*/  ISETP.GT.AND P3, PT, R0, -0x1, PT ;  /* 0xffffffff0000780c */ /* 0x000fe40003f64270 */
[----:B-1----:R-:W-:Y:S01]  /*7df0*/  SHF.R.U32.HI R6, RZ, UR4, R5 ;  /* 0x00000004ff067c19 */ /* 0x002fe20008011605 */
[----:B------:R-:W0:Y:S01]  /*7e00*/  LDCU.64 UR4, c[0x0][0x3a0] ;  /* 0x00007400ff0477ac */ /* 0x000e220008000a00 */
[----:B------:R-:W-:Y:S02]  /*7e10*/  IMAD.MOV.U32 R5, RZ, RZ, -0x1 ;  /* 0xffffffffff057424 */ /* 0x000fe400078e00ff */
[----:B------:R-:W-:-:S03]  /*7e20*/  LOP3.LUT R6, R6, R7, RZ, 0x30, !PT ;  /* 0x0000000706067212 */ /* 0x000fc600078e30ff */
[----:B------:R-:W-:Y:S02]  /*7e30*/  SEL R5, R5, 0x80000000, P3 ;  /* 0x8000000005057807 */ /* 0x000fe40001800000 */
[----:B------:R-:W-:Y:S02]  /*7e40*/  IMAD R6, R6, 0x8, R29 ;  /* 0x0000000806067824 */ /* 0x000fe400078e021d */
[----:B------:R-:W-:-:S03]  /*7e50*/  LOP3.LUT R5, R5, R0, RZ, 0x3c, !PT ;  /* 0x0000000005057212 */ /* 0x000fc600078e3cff */
[----:B------:R-:W1:Y:S02]  /*7e60*/  LDS.64 R8, [R6+0x6c00] ;  /* 0x006c000006087984 */ /* 0x000e640000000a00 */
[----:B-1----:R-:W-:-:S04]  /*7e70*/  IADD3 R11, P6, PT, R8, R3, RZ ;  /* 0x00000003080b7210 */ /* 0x002fc80007fde0ff */
[----:B0-----:R-:W-:Y:S01]  /*7e80*/  LEA R8, P3, R11, UR4, 0x2 ;  /* 0x000000040b087c11 */ /* 0x001fe2000f8610ff */
[----:B------:R-:W-:-:S05]  /*7e90*/  IMAD.X R12, RZ, RZ, R9, P6 ;  /* 0x000000ffff0c7224 */ /* 0x000fca00030e0609 */
[----:B------:R-:W-:-:S05]  /*7ea0*/  LEA.HI.X R9, R11, UR5, R12, 0x2, P3 ;  /* 0x000000050b097c11 */ /* 0x000fca00098f140c */
[----:B------:R0:W-:Y:S02]  /*7eb0*/  STG.E desc[UR6][R8.64+0x1800], R5 ;  /* 0x0018000508007986 */ /* 0x0001e4000c101906 */
.L_x_84:
[----:B------:R-:W-:Y:S05]  /*7ec0*/  BSYNC.RECONVERGENT B0 ;  /* 0x0000000000007941 */ /* 0x000fea0003800200 */
.L_x_83:
        /* <DEDUP_REMOVED lines=23> */
.L_x_86:
[----:B------:R-:W-:Y:S05]  /*8040*/  BSYNC.RECONVERGENT B0 ;  /* 0x0000000000007941 */ /* 0x000fea0003800200 */
.L_x_85:
        /* <DEDUP_REMOVED lines=23> */
.L_x_88:
[----:B------:R-:W-:Y:S05]  /*81c0*/  BSYNC.RECONVERGENT B0 ;  /* 0x0000000000007941 */ /* 0x000fea0003800200 */
.L_x_87:
        /* <DEDUP_REMOVED lines=23> */
.L_x_90:
[----:B------:R-:W-:Y:S05]  /*8340*/  BSYNC.RECONVERGENT B0 ;  /* 0x0000000000007941 */ /* 0x000fea0003800200 */
.L_x_89:
        /* <DEDUP_REMOVED lines=23> */
.L_x_92:
[----:B------:R-:W-:Y:S05]  /*84c0*/  BSYNC.RECONVERGENT B0 ;  /* 0x0000000000007941 */ /* 0x000fea0003800200 */
.L_x_91:
        /* <DEDUP_REMOVED lines=23> */
.L_x_94:
[----:B------:R-:W-:Y:S05]  /*8640*/  BSYNC.RECONVERGENT B0 ;  /* 0x0000000000007941 */ /* 0x000fea0003800200 */
.L_x_93:
[----:B------:R-:W-:Y:S01]  /*8650*/  NOP ;  /* 0x0000000000007918 */ /* 0x000fe20000000000 */
[----:B------:R-:W-:Y:S01]  /*8660*/  BSSY.RECONVERGENT B0, `(.L_x_95) ;  /* 0x0000016000007945 */ /* 0x000fe20003800200 */
[----:B------:R-:W-:Y:S02]  /*8670*/  ISETP.GE.AND P2, PT, R10, R27, PT ;  /* 0x0000001b0a00720c */ /* 0x000fe40003f46270 */
[----:B------:R-:W-:Y:S01]  /*8680*/  LOP3.LUT R10, R3, 0x1800, RZ, 0xfc, !PT ;  /* 0x00001800030a7812 */ /* 0x000fe200078efcff */
        /* <DEDUP_REMOVED lines=19> */
.L_x_96:
[----:B------:R-:W-:Y:S05]  /*87c0*/  BSYNC.RECONVERGENT B0 ;  /* 0x0000000000007941 */ /* 0x000fea0003800200 */
.L_x_95:
[----:B------:R-:W-:Y:S01]  /*87d0*/  NOP ;  /* 0x0000000000007918 */ /* 0x000fe20000000000 */
[----:B------:R-:W-:Y:S01]  /*87e0*/  BSSY.RECONVERGENT B0, `(.L_x_97) ;  /* 0x0000015000007945 */ /* 0x000fe20003800200 */
[----:B------:R-:W-:-:S03]  /*87f0*/  ISETP.GE.AND P3, PT, R10, R27, PT ;  /* 0x0000001b0a00720c */ /* 0x000fc60003f66270 */
        /* <DEDUP_REMOVED lines=19> */
.L_x_98:
[----:B------:R-:W-:Y:S05]  /*8930*/  BSYNC.RECONVERGENT B0 ;  /* 0x0000000000007941 */ /* 0x000fea0003800200 */
.L_x_97:
[----:B------:R-:W-:Y:S01]  /*8940*/  NOP ;  /* 0x0000000000007918 */ /* 0x000fe20000000000 */
[----:B------:R-:W-:Y:S04]  /*8950*/  BSSY.RECONVERGENT B0, `(.L_x_99) ;  /* 0x0000014000007945 */ /* 0x000fe80003800200 */
[----:B------:R-:W-:Y:S05]  /*8960*/  @P4 BRA `(.L_x_100) ;  /* 0x0000000000484947 */ /* 0x000fea0003800000 */
        /* <DEDUP_REMOVED lines=13> */
[----:B-1----:R-:W-:-:S05]  /*8a40*/  IADD3 R10, P5, PT, R8, R3, RZ ;  /* 0x00000003080a7210 */ /* 0x002fca0007fbe0ff */
[----:B------:R-:W-:Y:S01]  /*8a50*/  IMAD.X R9, RZ, RZ, R9, P5 ;  /* 0x000000ffff097224 */ /* 0x000fe200028e0609 */
[----:B0-----:R-:W-:-:S04]  /*8a60*/  LEA R8, P5, R10, UR4, 0x2 ;  /* 0x000000040a087c11 */ /* 0x001fc8000f8a10ff */
[----:B------:R-:W-:-:S05]  /*8a70*/  LEA.HI.X R9, R10, UR5, R9, 0x2, P5 ;  /* 0x000000050a097c11 */ /* 0x000fca000a8f1409 */
[----:B------:R0:W-:Y:S04]  /*8a80*/  STG.E desc[UR6][R8.64+0x4800], R5 ;  /* 0x0048000508007986 */ /* 0x0001e8000c101906 */
.L_x_100:
[----:B------:R-:W-:Y:S05]  /*8a90*/  BSYNC.RECONVERGENT B0 ;  /* 0x0000000000007941 */ /* 0x000fea0003800200 */
.L_x_99:
        /* <DEDUP_REMOVED lines=21> */
.L_x_102:
[----:B------:R-:W-:Y:S05]  /*8bf0*/  BSYNC.RECONVERGENT B0 ;  /* 0x0000000000007941 */ /* 0x000fea0003800200 */
.L_x_101:
        /* <DEDUP_REMOVED lines=21> */
.L_x_104:
[----:B------:R-:W-:Y:S05]  /*8d50*/  BSYNC.RECONVERGENT B0 ;  /* 0x0000000000007941 */ /* 0x000fea0003800200 */
.L_x_103:
        /* <DEDUP_REMOVED lines=21> */
.L_x_106:
[----:B------:R-:W-:Y:S05]  /*8eb0*/  BSYNC.RECONVERGENT B0 ;  /* 0x0000000000007941 */ /* 0x000fea0003800200 */
.L_x_105:
        /* <DEDUP_REMOVED lines=21> */
.L_x_108:
[----:B------:R-:W-:Y:S05]  /*9010*/  BSYNC.RECONVERGENT B0 ;  /* 0x0000000000007941 */ /* 0x000fea0003800200 */
.L_x_107:
[----:B------:R-:W-:Y:S01]  /*9020*/  NOP ;  /* 0x0000000000007918 */ /* 0x000fe20000000000 */
[----:B------:R-:W5:Y:S01]  /*9030*/  LDS R4, [R4+0x6600] ;  /* 0x0066000004047984 */ /* 0x000f620000000800 */
[----:B------:R-:W1:Y:S01]  /*9040*/  LDCU UR4, c[0x0][0x3c4] ;  /* 0x00007880ff0477ac */ /* 0x000e620008000800 */
[----:B------:R-:W-:Y:S01]  /*9050*/  BSSY.RECONVERGENT B0, `(.L_x_109) ;  /* 0x0000014000007945 */ /* 0x000fe20003800200 */
[----:B-----5:R-:W-:-:S04]  /*9060*/  ISETP.NE.AND P0, PT, R4, 0x7fffffff, PT ;  /* 0x7fffffff0400780c */ /* 0x020fc80003f05270 */
[----:B------:R-:W-:-:S04]  /*9070*/  SEL R0, R4, 0x80000000, P0 ;  /* 0x8000000004007807 */ /* 0x000fc80000000000 */
[----:B-1----:R-:W-:-:S04]  /*9080*/  SHF.R.U32.HI R0, RZ, UR4, R0 ;  /* 0x00000004ff007c19 */ /* 0x002fc80008011600 */
[----:B------:R-:W-:-:S05]  /*9090*/  LOP3.LUT R0, R0, R7, RZ, 0x30, !PT ;  /* 0x0000000700007212 */ /* 0x000fca00078e30ff */
[----:B------:R-:W-:Y:S02]  /*90a0*/  IMAD R6, R0, 0x8, R29 ;  /* 0x0000000800067824 */ /* 0x000fe400078e021d */
[----:B------:R-:W-:-:S04]  /*90b0*/  VIADD R0, R3, 0x1980 ;  /* 0x0000198003007836 */ /* 0x000fc80000000000 */
[----:B------:R-:W1:Y:S01]  /*90c0*/  LDS.64 R6, [R6+0x6c00] ;  /* 0x006c000006067984 */ /* 0x000e620000000a00 */
[----:B------:R-:W-:Y:S02]  /*90d0*/  ISETP.GE.AND P0, PT, R0, R27, PT ;  /* 0x0000001b0000720c */ /* 0x000fe40003f06270 */
[----:B-1----:R-:W-:-:S05]  /*90e0*/  IADD3 R3, P1, PT, R6, R3, RZ ;  /* 0x0000000306037210 */ /* 0x002fca0007f3e0ff */
[----:B------:R-:W-:-:S06]  /*90f0*/  IMAD.X R0, RZ, RZ, R7, P1 ;  /* 0x000000ffff007224 */ /* 0x000fcc00008e0607 */
[----:B------:R-:W-:Y:S05]  /*9100*/  @P0 BRA `(.L_x_110) ;  /* 0x0000000000200947 */ /* 0x000fea0003800000 */
[----:B------:R-:W1:Y:S01]  /*9110*/  LDCU.64 UR4, c[0x0][0x3a0] ;  /* 0x00007400ff0477ac */ /* 0x000e620008000a00 */
[----:B0-234-:R-:W-:Y:S01]  /*9120*/  IMAD.MOV.U32 R5, RZ, RZ, -0x1 ;  /* 0xffffffffff057424 */ /* 0x01dfe200078e00ff */
[----:B------:R-:W-:-:S04]  /*9130*/  ISETP.GT.AND P0, PT, R4, -0x1, PT ;  /* 0xffffffff0400780c */ /* 0x000fc80003f04270 */
[----:B------:R-:W-:-:S04]  /*9140*/  SEL R5, R5, 0x80000000, P0 ;  /* 0x8000000005057807 */ /* 0x000fc80000000000 */
[----:B------:R-:W-:Y:S02]  /*9150*/  LOP3.LUT R5, R5, R4, RZ, 0x3c, !PT ;  /* 0x0000000405057212 */ /* 0x000fe400078e3cff */
[----:B-1----:R-:W-:-:S04]  /*9160*/  LEA R2, P1, R3, UR4, 0x2 ;  /* 0x0000000403027c11 */ /* 0x002fc8000f8210ff */
[----:B------:R-:W-:-:S05]  /*9170*/  LEA.HI.X R3, R3, UR5, R0, 0x2, P1 ;  /* 0x0000000503037c11 */ /* 0x000fca00088f1400 */
[----:B------:R1:W-:Y:S04]  /*9180*/  STG.E desc[UR6][R2.64+0x6600], R5 ;  /* 0x0066000502007986 */ /* 0x0003e8000c101906 */
.L_x_110:
[----:B------:R-:W-:Y:S05]  /*9190*/  BSYNC.RECONVERGENT B0 ;  /* 0x0000000000007941 */ /* 0x000fea0003800200 */
.L_x_109:
[----:B------:R-:W-:Y:S01]  /*91a0*/  NOP ;  /* 0x0000000000007918 */ /* 0x000fe20000000000 */
[----:B------:R-:W-:Y:S05]  /*91b0*/  EXIT ;  /* 0x000000000000794d */ /* 0x000fea0003800000 */
.L_x_26:
[----:B------:R-:W-:Y:S02]  /*91c0*/  IMAD.MOV.U32 R49, RZ, RZ, R41 ;  /* 0x000000ffff317224 */ /* 0x000fe400078e0029 */
[----:B------:R-:W-:Y:S02]  /*91d0*/  IMAD.MOV.U32 R48, RZ, RZ, 0x1 ;  /* 0x00000001ff307424 */ /* 0x000fe400078e00ff */
[----:B------:R-:W-:Y:S02]  /*91e0*/  IMAD.MOV.U32 R51, RZ, RZ, RZ ;  /* 0x000000ffff337224 */ /* 0x000fe400078e00ff */
[----:B------:R-:W-:-:S07]  /*91f0*/  IMAD.MOV.U32 R46, RZ, RZ, -0x1 ;  /* 0xffffffffff2e7424 */ /* 0x000fce00078e00ff */
[----:B------:R-:W-:Y:S05]  /*9200*/  WARPSYNC.COLLECTIVE R46, `(.L_x_111) ;  /* 0x000000002e087348 */ /* 0x000fea0003c00000 */
[----:B------:R0:W1:Y:S02]  /*9210*/  SHFL.UP P0, R44, R49, R48, R51 ;  /* 0x04000030312c7389 */ /* 0x0000640000000033 */
[----:B01----:R-:W-:Y:S05]  /*9220*/  ENDCOLLECTIVE ;  /* 0x000000000000791b */ /* 0x003fea0003800000 */
.L_x_111:
[----:B------:R-:W-:Y:S02]  /*9230*/  IMAD.MOV.U32 R48, RZ, RZ, 0x2 ;  /* 0x00000002ff307424 */ /* 0x000fe400078e00ff */
[----:B------:R-:W-:-:S04]  /*9240*/  IMAD.MOV.U32 R40, RZ, RZ, R44 ;  /* 0x000000ffff287224 */ /* 0x000fc800078e002c */
[----:B------:R-:W-:-:S04]  /*9250*/  @P0 IMAD.IADD R40, R41, 0x1, R40 ;  /* 0x0000000129280824 */ /* 0x000fc800078e0228 */
[----:B------:R-:W-:-:S07]  /*9260*/  IMAD.MOV.U32 R49, RZ, RZ, R40 ;  /* 0x000000ffff317224 */ /* 0x000fce00078e0028 */
[----:B------:R-:W-:Y:S05]  /*9270*/  WARPSYNC.COLLECTIVE R46, `(.L_x_112) ;  /* 0x000000002e087348 */ /* 0x000fea0003c00000 */
[----:B------:R0:W1:Y:S02]  /*9280*/  SHFL.UP P0, R44, R49, R48, R51 ;  /* 0x04000030312c7389 */ /* 0x0000640000000033 */
[----:B01----:R-:W-:Y:S05]  /*9290*/  ENDCOLLECTIVE ;  /* 0x000000000000791b */ /* 0x003fea0003800000 */
.L_x_112:
[----:B------:R-:W-:Y:S02]  /*92a0*/  IMAD.MOV.U32 R48, RZ, RZ, 0x4 ;  /* 0x00000004ff307424 */ /* 0x000fe400078e00ff */
[----:B------:R-:W-:-:S04]  /*92b0*/  IMAD.MOV.U32 R43, RZ, RZ, R44 ;  /* 0x000000ffff2b7224 */ /* 0x000fc800078e002c */
[----:B------:R-:W-:-:S04]  /*92c0*/  @P0 IMAD.IADD R43, R40, 0x1, R43 ;  /* 0x00000001282b0824 */ /* 0x000fc800078e022b */
[----:B------:R-:W-:-:S07]  /*92d0*/  IMAD.MOV.U32 R49, RZ, RZ, R43 ;  /* 0x000000ffff317224 */ /* 0x000fce00078e002b */
[----:B------:R-:W-:Y:S05]  /*92e0*/  WARPSYNC.COLLECTIVE R46, `(.L_x_113) ;  /* 0x000000002e087348 */ /* 0x000fea0003c00000 */
[----:B------:R0:W1:Y:S02]  /*92f0*/  SHFL.UP P0, R44, R49, R48, R51 ;  /* 0x04000030312c7389 */ /* 0x0000640000000033 */
[----:B01----:R-:W-:Y:S05]  /*9300*/  ENDCOLLECTIVE ;  /* 0x000000000000791b */ /* 0x003fea0003800000 */
.L_x_113:
[----:B------:R-:W-:Y:S02]  /*9310*/  IMAD.MOV.U32 R48, RZ, RZ, 0x8 ;  /* 0x00000008ff307424 */ /* 0x000fe400078e00ff */
[----:B------:R-:W-:-:S04]  /*9320*/  IMAD.MOV.U32 R42, RZ, RZ, R44 ;  /* 0x000000ffff2a7224 */ /* 0x000fc800078e002c */
[----:B------:R-:W-:-:S04]  /*9330*/  @P0 IMAD.IADD R42, R43, 0x1, R42 ;  /* 0x000000012b2a0824 */ /* 0x000fc800078e022a */
[----:B------:R-:W-:-:S07]  /*9340*/  IMAD.MOV.U32 R49, RZ, RZ, R42 ;  /* 0x000000ffff317224 */ /* 0x000fce00078e002a */
[----:B------:R-:W-:Y:S05]  /*9350*/  WARPSYNC.COLLECTIVE R46, `(.L_x_114) ;  /* 0x000000002e087348 */ /* 0x000fea0003c00000 */
[----:B------:R0:W1:Y:S02]  /*9360*/  SHFL.UP P0, R44, R49, R48, R51 ;  /* 0x04000030312c7389 */ /* 0x0000640000000033 */
[----:B01----:R-:W-:Y:S05]  /*9370*/  ENDCOLLECTIVE ;  /* 0x000000000000791b */ /* 0x003fea0003800000 */
.L_x_114:
[----:B------:R-:W-:Y:S02]  /*9380*/  IMAD.MOV.U32 R48, RZ, RZ, 0x10 ;  /* 0x00000010ff307424 */ /* 0x000fe400078e00ff */
[----:B------:R-:W-:-:S04]  /*9390*/  IMAD.MOV.U32 R47, RZ, RZ, R44 ;  /* 0x000000ffff2f7224 */ /* 0x000fc800078e002c */
[----:B------:R-:W-:-:S04]  /*93a0*/  @P0 IMAD.IADD R47, R42, 0x1, R47 ;  /* 0x000000012a2f0824 */ /* 0x000fc800078e022f */
[----:B------:R-:W-:-:S07]  /*93b0*/  IMAD.MOV.U32 R49, RZ, RZ, R47 ;  /* 0x000000ffff317224 */ /* 0x000fce00078e002f */
[----:B------:R-:W-:Y:S05]  /*93c0*/  WARPSYNC.COLLECTIVE R46, `(.L_x_115) ;  /* 0x000000002e087348 */ /* 0x000fea0003c00000 */
[----:B------:R0:W1:Y:S02]  /*93d0*/  SHFL.UP P0, R44, R49, R48, R51 ;  /* 0x04000030312c7389 */ /* 0x0000640000000033 */
[----:B01----:R-:W-:Y:S05]  /*93e0*/  ENDCOLLECTIVE ;  /* 0x000000000000791b */ /* 0x003fea0003800000 */
.L_x_115:
[----:B------:R-:W-:Y:S05]  /*93f0*/  BRA `(.L_x_116) ;  /* 0xffffff9400b87947 */ /* 0x000fea000383ffff */
.L_x_117:
[----:B------:R-:W-:-:S00]  /*9400*/  BRA `(.L_x_117) ;  /* 0xfffffffc00fc7947 */ /* 0x000fc0000383ffff */
[----:B------:R-:W-:-:S00]  /*9410*/  NOP ;  /* 0x0000000000007918 */ /* 0x000fc00000000000 */
        /* <DEDUP_REMOVED lines=14> */
.L_x_227:


//--------------------- .text._ZN3cub18CUB_300001_SM_10006detail10radix_sort33DeviceRadixSortExclusiveSumKernelINS1_5radix10policy_hubIfNS0_8NullTypeEyE10Policy1000EyEEvPT0_ --------------------------
	.section	.text._ZN3cub18CUB_300001_SM_10006detail10radix_sort33DeviceRadixSortExclusiveSumKernelINS1_5radix10policy_hubIfNS0_8NullTypeEyE10Policy1000EyEEvPT0_,"ax",@progbits
	.align	128
        .global         _ZN3cub18CUB_300001_SM_10006detail10radix_sort33DeviceRadixSortExclusiveSumKernelINS1_5radix10policy_hubIfNS0_8NullTypeEyE10Policy1000EyEEvPT0_
        .type           _ZN3cub18CUB_300001_SM_10006detail10radix_sort33DeviceRadixSortExclusiveSumKernelINS1_5radix10policy_hubIfNS0_8NullTypeEyE10Policy1000EyEEvPT0_,@function
        .size           _ZN3cub18CUB_300001_SM_10006detail10radix_sort33DeviceRadixSortExclusiveSumKernelINS1_5radix10policy_hubIfNS0_8NullTypeEyE10Policy1000EyEEvPT0_,(.L_x_228 - _ZN3cub18CUB_300001_SM_10006detail10radix_sort33DeviceRadixSortExclusiveSumKernelINS1_5radix10policy_hubIfNS0_8NullTypeEyE10Policy1000EyEEvPT0_)
        .other          _ZN3cub18CUB_300001_SM_10006detail10radix_sort33DeviceRadixSortExclusiveSumKernelINS1_5radix10policy_hubIfNS0_8NullTypeEyE10Policy1000EyEEvPT0_,@"STO_CUDA_ENTRY STV_DEFAULT"
_ZN3cub18CUB_300001_SM_10006detail10radix_sort33DeviceRadixSortExclusiveSumKernelINS1_5radix10policy_hubIfNS0_8NullTypeEyE10Policy1000EyEEvPT0_:
.text._ZN3cub18CUB_300001_SM_10006detail10radix_sort33DeviceRadixSortExclusiveSumKernelINS1_5radix10policy_hubIfNS0_8NullTypeEyE10Policy1000EyEEvPT0_:
[----:B------:R-:W-:Y:S01]  /*0000*/  LDC R1, c[0x0][0x37c] ;  /* 0x0000df00ff017b82 */ /* 0x000fe20000000800 */
[----:B------:R-:W0:Y:S07]  /*0010*/  S2R R18, SR_TID.X ;  /* 0x0000000000127919 */ /* 0x000e2e0000002100 */
[----:B------:R-:W1:Y:S01]  /*0020*/  LDC.64 R16, c[0x0][0x380] ;  /* 0x0000e000ff107b82 */ /* 0x000e620000000a00 */
[----:B------:R-:W2:Y:S01]  /*0030*/  LDCU.64 UR4, c[0x0][0x358] ;  /* 0x00006b00ff0477ac */ /* 0x000ea20008000a00 */
[----:B------:R-:W3:Y:S01]  /*0040*/  S2R R5, SR_CTAID.X ;  /* 0x0000000000057919 */ /* 0x000ee20000002500 */
[----:B0-----:R-:W-:Y:S01]  /*0050*/  ISETP.GT.U32.AND P1, PT, R18, 0xff, PT ;  /* 0x000000ff1200780c */ /* 0x001fe20003f24070 */
[----:B---3--:R-:W-:-:S04]  /*0060*/  IMAD R5, R5, 0x100, R18 ;  /* 0x0000010005057824 */ /* 0x008fc800078e0212 */
[----:B-1----:R-:W-:-:S08]  /*0070*/  IMAD.WIDE R16, R5, 0x8, R16 ;  /* 0x0000000805107825 */ /* 0x002fd000078e0210 */
[----:B--2---:R-:W2:Y:S01]  /*0080*/  @!P1 LDG.E.64 R2, desc[UR4][R16.64] ;  /* 0x0000000410029981 */ /* 0x004ea2000c1e1b00 */
[----:B------:R-:W-:Y:S02]  /*0090*/  MOV R0, 0x400 ;  /* 0x0000040000007802 */ /* 0x000fe40000000f00 */
[C---:B------:R-:W-:Y:S01]  /*00a0*/  ISETP.GT.U32.AND P0, PT, R18.reuse, 0x1f, PT ;  /* 0x0000001f1200780c */ /* 0x040fe20003f04070 */
[----:B------:R-:W0:Y:S02]  /*00b0*/  S2R R5, SR_CgaCtaId ;  /* 0x0000000000057919 */ /* 0x000e240000008800 */
[----:B0-----:R-:W-:Y:S02]  /*00c0*/  LEA R5, R5, R0, 0x18 ;  /* 0x0000000005057211 */ /* 0x001fe400078ec0ff */
[----:B------:R-:W-:-:S05]  /*00d0*/  LEA.HI R0, R18, R18, RZ, 0x1d ;  /* 0x0000001212007211 */ /* 0x000fca00078fe8ff */
[----:B------:R-:W-:-:S05]  /*00e0*/  IMAD R0, R0, 0x8, R5 ;  /* 0x0000000800007824 */ /* 0x000fca00078e0205 */
[----:B--2---:R0:W-:Y:S01]  /*00f0*/  STS.64 [R0+0x10], R2 ;  /* 0x0000100200007388 */ /* 0x0041e20000000a00 */
[----:B------:R-:W-:Y:S06]  /*0100*/  BAR.SYNC.DEFER_BLOCKING 0x0 ;  /* 0x0000000000007b1d */ /* 0x000fec0000010000 */
[----:B------:R-:W-:Y:S05]  /*0110*/  @P0 BRA `(.L_x_118) ;  /* 0x0000000400240947 */ /* 0x000fea0003800000 */
[----:B------:R-:W-:Y:S01]  /*0120*/  IMAD R18, R18, 0x48, R5 ;  /* 0x0000004812127824 */ /* 0x000fe200078e0205 */
[----:B------:R-:W-:-:S04]  /*0130*/  UMOV UR6, 0xffffffff ;  /* 0xffffffff00067882 */ /* 0x000fc80000000000 */
[----:B------:R-:W-:Y:S04]  /*0140*/  LDS.64 R14, [R18+0x10] ;  /* 0x00001000120e7984 */ /* 0x000fe80000000a00 */
[----:B------:R-:W-:Y:S04]  /*0150*/  LDS.64 R12, [R18+0x18] ;  /* 0x00001800120c7984 */ /* 0x000fe80000000a00 */
[----:B------:R-:W1:Y:S04]  /*0160*/  LDS.64 R10, [R18+0x20] ;  /* 0x00002000120a7984 */ /* 0x000e680000000a00 */
[----:B------:R-:W-:Y:S04]  /*0170*/  LDS.64 R8, [R18+0x28] ;  /* 0x0000280012087984 */ /* 0x000fe80000000a00 */
[----:B------:R-:W2:Y:S04]  /*0180*/  LDS.64 R6, [R18+0x30] ;  /* 0x0000300012067984 */ /* 0x000ea80000000a00 */
[----:B------:R-:W-:Y:S04]  /*0190*/  LDS.64 R4, [R18+0x38] ;  /* 0x0000380012047984 */ /* 0x000fe80000000a00 */
[----:B0-----:R-:W0:Y:S04]  /*01a0*/  LDS.64 R2, [R18+0x40] ;  /* 0x0000400012027984 */ /* 0x001e280000000a00 */
[----:B------:R-:W3:Y:S01]  /*01b0*/  LDS.64 R20, [R18+0x48] ;  /* 0x0000480012147984 */ /* 0x000ee20000000a00 */
[----:B-1----:R-:W-:-:S04]  /*01c0*/  IADD3 R19, P3, P4, R10, R12, R14 ;  /* 0x0000000c0a137210 */ /* 0x002fc80007c7e00e */
[----:B------:R-:W-:Y:S02]  /*01d0*/  IADD3.X R23, PT, PT, R11, R13, R15, P3, P4 ;  /* 0x0000000d0b177210 */ /* 0x000fe40001fe840f */
[----:B--2---:R-:W-:-:S04]  /*01e0*/  IADD3 R19, P0, P2, R6, R19, R8 ;  /* 0x0000001306137210 */ /* 0x004fc80007a1e008 */
[----:B------:R-:W-:Y:S02]  /*01f0*/  IADD3.X R23, PT, PT, R7, R23, R9, P0, P2 ;  /* 0x0000001707177210 */ /* 0x000fe400007e4409 */
[----:B0-----:R-:W-:-:S04]  /*0200*/  IADD3 R19, P3, P4, R2, R19, R4 ;  /* 0x0000001302137210 */ /* 0x001fc80007c7e004 */
[----:B---3--:R-:W-:Y:S02]  /*0210*/  IADD3 R20, P0, PT, R20, R19, RZ ;  /* 0x0000001314147210 */ /* 0x008fe40007f1e0ff */
[----:B------:R-:W-:-:S05]  /*0220*/  IADD3.X R19, PT, PT, R3, R23, R5, P3, P4 ;  /* 0x0000001703137210 */ /* 0x000fca0001fe8405 */
[----:B------:R-:W-:Y:S01]  /*0230*/  IMAD.X R19, R21, 0x1, R19, P0 ;  /* 0x0000000115137824 */ /* 0x000fe200000e0613 */
[----:B------:R-:W-:Y:S06]  /*0240*/  BRA.DIV UR6, `(.L_x_119) ;  /* 0x0000000206f07947 */ /* 0x000fec000b800000 */
[----:B------:R-:W0:Y:S04]  /*0250*/  SHFL.UP PT, R27, R20, 0x1, RZ ;  /* 0x04200000141b7989 */ /* 0x000e2800000e00ff */
[----:B------:R-:W1:Y:S01]  /*0260*/  SHFL.UP P0, R25, R19, 0x1, RZ ;  /* 0x0420000013197989 */ /* 0x000e6200000000ff */
[----:B0-----:R-:W-:-:S04]  /*0270*/  IADD3 R22, P2, PT, R27, R20, RZ ;  /* 0x000000141b167210 */ /* 0x001fc80007f5e0ff */
[----:B-1----:R-:W-:Y:S01]  /*0280*/  SEL R27, R22, R27, P0 ;  /* 0x0000001b161b7207 */ /* 0x002fe20000000000 */
[----:B------:R-:W-:-:S04]  /*0290*/  IMAD.X R26, R25, 0x1, R19, P2 ;  /* 0x00000001191a7824 */ /* 0x000fc800010e0613 */
[----:B------:R-:W0:Y:S01]  /*02a0*/  SHFL.UP PT, R28, R27, 0x2, RZ ;  /* 0x044000001b1c7989 */ /* 0x000e2200000e00ff */
[----:B------:R-:W-:-:S05]  /*02b0*/  SEL R26, R26, R25, P0 ;  /* 0x000000191a1a7207 */ /* 0x000fca0000000000 */
[----:B------:R-:W1:Y:S01]  /*02c0*/  SHFL.UP P0, R25, R26, 0x2, RZ ;  /* 0x044000001a197989 */ /* 0x000e6200000000ff */
[----:B0-----:R-:W-:-:S05]  /*02d0*/  IADD3 R21, P2, PT, R28, R27, RZ ;  /* 0x0000001b1c157210 */ /* 0x001fca0007f5e0ff */
[----:B-1----:R-:W-:Y:S01]  /*02e0*/  IMAD.X R22, R25, 0x1, R26, P2 ;  /* 0x0000000119167824 */ /* 0x002fe200010e061a */
[----:B------:R-:W-:-:S04]  /*02f0*/  SEL R28, R21, R28, P0 ;  /* 0x0000001c151c7207 */ /* 0x000fc80000000000 */
[----:B------:R-:W-:Y:S01]  /*0300*/  SEL R29, R22, R25, P0 ;  /* 0x00000019161d7207 */ /* 0x000fe20000000000 */
        /* <DEDUP_REMOVED lines=12> */
[----:B------:R0:W1:Y:S04]  /*03d0*/  SHFL.UP PT, R28, R27, 0x10, RZ ;  /* 0x060000001b1c7989 */ /* 0x00006800000e00ff */
[----:B------:R0:W2:Y:S02]  /*03e0*/  SHFL.UP P0, R25, R26, 0x10, RZ ;  /* 0x060000001a197989 */ /* 0x0000a400000000ff */
.L_x_130:
[----:B-1----:R-:W-:-:S04]  /*03f0*/  IADD3 R21, P2, PT, R28, R27, RZ ;  /* 0x0000001b1c157210 */ /* 0x002fc80007f5e0ff */
[----:B--2---:R-:W-:Y:S01]  /*0400*/  SEL R21, R21, R28, P0 ;  /* 0x0000001c15157207 */ /* 0x004fe20000000000 */
[----:B------:R-:W-:-:S05]  /*0410*/  IMAD.X R22, R25, 0x1, R26, P2 ;  /* 0x0000000119167824 */ /* 0x000fca00010e061a */
[----:B------:R-:W-:Y:S02]  /*0420*/  SEL R22, R22, R25, P0 ;  /* 0x0000001916167207 */ /* 0x000fe40000000000 */
[----:B------:R-:W-:-:S05]  /*0430*/  IADD3 R20, P0, PT, R21, -R20, RZ ;  /* 0x8000001415147210 */ /* 0x000fca0007f1e0ff */
[----:B------:R-:W-:Y:S01]  /*0440*/  IMAD.X R21, R22, 0x1, ~R19, P0 ;  /* 0x0000000116157824 */ /* 0x000fe200000e0e13 */
[----:B------:R-:W-:-:S04]  /*0450*/  IADD3 R14, P0, PT, R14, R20, RZ ;  /* 0x000000140e0e7210 */ /* 0x000fc80007f1e0ff */
[----:B------:R1:W-:Y:S01]  /*0460*/  STS.64 [R18+0x10], R20 ;  /* 0x0000101412007388 */ /* 0x0003e20000000a00 */
[----:B------:R-:W-:Y:S01]  /*0470*/  IMAD.X R15, R15, 0x1, R21, P0 ;  /* 0x000000010f0f7824 */ /* 0x000fe200000e0615 */
        /* <DEDUP_REMOVED lines=17> */
[----:B------:R-:W-:-:S05]  /*0590*/  IMAD.X R3, R3, 0x1, R5, P0 ;  /* 0x0000000103037824 */ /* 0x000fca00000e0605 */
[----:B------:R1:W-:Y:S03]  /*05a0*/  STS.64 [R18+0x48], R2 ;  /* 0x0000480212007388 */ /* 0x0003e60000000a00 */
.L_x_118:
[----:B------:R-:W-:Y:S05]  /*05b0*/  WARPSYNC.ALL ;  /* 0x0000000000007948 */ /* 0x000fea0003800000 */
[----:B------:R-:W-:Y:S06]  /*05c0*/  BAR.SYNC.DEFER_BLOCKING 0x0 ;  /* 0x0000000000007b1d */ /* 0x000fec0000010000 */
[----:B------:R-:W-:Y:S05]  /*05d0*/  @P1 EXIT ;  /* 0x000000000000194d */ /* 0x000fea0003800000 */
[----:B01----:R-:W0:Y:S04]  /*05e0*/  LDS.64 R2, [R0+0x10] ;  /* 0x0000100000027984 */ /* 0x003e280000000a00 */
[----:B0-----:R-:W-:Y:S01]  /*05f0*/  STG.E.64 desc[UR4][R16.64], R2 ;  /* 0x0000000210007986 */ /* 0x001fe2000c101b04 */
[----:B------:R-:W-:Y:S05]  /*0600*/  EXIT ;  /* 0x000000000000794d */ /* 0x000fea0003800000 */
.L_x_119:
[----:B------:R-:W-:Y:S02]  /*0610*/  IMAD.MOV.U32 R24, RZ, RZ, R20 ;  /* 0x000000ffff187224 */ /* 0x000fe400078e0014 */
[----:B------:R-:W-:Y:S02]  /*0620*/  IMAD.MOV.U32 R23, RZ, RZ, 0x1 ;  /* 0x00000001ff177424 */ /* 0x000fe400078e00ff */
[----:B------:R-:W-:Y:S02]  /*0630*/  IMAD.MOV.U32 R22, RZ, RZ, RZ ;  /* 0x000000ffff167224 */ /* 0x000fe400078e00ff */
[----:B------:R-:W-:-:S07]  /*0640*/  IMAD.MOV.U32 R21, RZ, RZ, -0x1 ;  /* 0xffffffffff157424 */ /* 0x000fce00078e00ff */
[----:B------:R-:W-:Y:S05]  /*0650*/  WARPSYNC.COLLECTIVE R21, `(.L_x_120) ;  /* 0x0000000015087348 */ /* 0x000fea0003c00000 */
[----:B------:R0:W1:Y:S02]  /*0660*/  SHFL.UP P0, R25, R24, R23, R22 ;  /* 0x0400001718197389 */ /* 0x0000640000000016 */
[----:B01----:R-:W-:Y:S05]  /*0670*/  ENDCOLLECTIVE ;  /* 0x000000000000791b */ /* 0x003fea0003800000 */
.L_x_120:
[----:B------:R-:W-:Y:S02]  /*0680*/  IMAD.MOV.U32 R24, RZ, RZ, R19 ;  /* 0x000000ffff187224 */ /* 0x000fe400078e0013 */
[----:B------:R-:W-:-:S07]  /*0690*/  IMAD.MOV.U32 R27, RZ, RZ, R25 ;  /* 0x000000ffff1b7224 */ /* 0x000fce00078e0019 */
[----:B------:R-:W-:Y:S05]  /*06a0*/  WARPSYNC.COLLECTIVE R21, `(.L_x_121) ;  /* 0x0000000015087348 */ /* 0x000fea0003c00000 */
[----:B------:R0:W1:Y:S02]  /*06b0*/  SHFL.UP P0, R25, R24, R23, R22 ;  /* 0x0400001718197389 */ /* 0x0000640000000016 */
[----:B01----:R-:W-:Y:S05]  /*06c0*/  ENDCOLLECTIVE ;  /* 0x000000000000791b */ /* 0x003fea0003800000 */
.L_x_121:
[----:B------:R-:W-:Y:S01]  /*06d0*/  IADD3 R26, P2, PT, R27, R20, RZ ;  /* 0x000000141b1a7210 */ /* 0x000fe20007f5e0ff */
[----:B------:R-:W-:-:S03]  /*06e0*/  IMAD.MOV.U32 R23, RZ, RZ, 0x2 ;  /* 0x00000002ff177424 */ /* 0x000fc600078e00ff */
[----:B------:R-:W-:Y:S01]  /*06f0*/  SEL R27, R26, R27, P0 ;  /* 0x0000001b1a1b7207 */ /* 0x000fe20000000000 */
[----:B------:R-:W-:-:S04]  /*0700*/  IMAD.X R26, R25, 0x1, R19, P2 ;  /* 0x00000001191a7824 */ /* 0x000fc800010e0613 */
[----:B------:R-:W-:Y:S01]  /*0710*/  IMAD.MOV.U32 R24, RZ, RZ, R27 ;  /* 0x000000ffff187224 */ /* 0x000fe200078e001b */
[----:B------:R-:W-:-:S07]  /*0720*/  SEL R26, R26, R25, P0 ;  /* 0x000000191a1a7207 */ /* 0x000fce0000000000 */
[----:B------:R-:W-:Y:S05]  /*0730*/  WARPSYNC.COLLECTIVE R21, `(.L_x_122) ;  /* 0x0000000015087348 */ /* 0x000fea0003c00000 */
[----:B------:R0:W1:Y:S02]  /*0740*/  SHFL.UP P0, R25, R24, R23, R22 ;  /* 0x0400001718197389 */ /* 0x0000640000000016 */
[----:B01----:R-:W-:Y:S05]  /*0750*/  ENDCOLLECTIVE ;  /* 0x000000000000791b */ /* 0x003fea0003800000 */
.L_x_122:
[----:B------:R-:W-:Y:S02]  /*0760*/  IMAD.MOV.U32 R24, RZ, RZ, R26 ;  /* 0x000000ffff187224 */ /* 0x000fe400078e001a */
[----:B------:R-:W-:-:S07]  /*0770*/  IMAD.MOV.U32 R28, RZ, RZ, R25 ;  /* 0x000000ffff1c7224 */ /* 0x000fce00078e0019 */
[----:B------:R-:W-:Y:S05]  /*0780*/  WARPSYNC.COLLECTIVE R21, `(.L_x_123) ;  /* 0x0000000015087348 */ /* 0x000fea0003c00000 */
[----:B------:R0:W1:Y:S02]  /*0790*/  SHFL.UP P0, R25, R24, R23, R22 ;  /* 0x0400001718197389 */ /* 0x0000640000000016 */
[----:B01----:R-:W-:Y:S05]  /*07a0*/  ENDCOLLECTIVE ;  /* 0x000000000000791b */ /* 0x003fea0003800000 */
.L_x_123:
        /* <DEDUP_REMOVED lines=9> */
.L_x_124:
[----:B------:R-:W-:Y:S02]  /*0840*/  IMAD.MOV.U32 R24, RZ, RZ, R29 ;  /* 0x000000ffff187224 */ /* 0x000fe400078e001d */
[----:B------:R-:W-:-:S07]  /*0850*/  IMAD.MOV.U32 R27, RZ, RZ, R25 ;  /* 0x000000ffff1b7224 */ /* 0x000fce00078e0019 */
[----:B------:R-:W-:Y:S05]  /*0860*/  WARPSYNC.COLLECTIVE R21, `(.L_x_125) ;  /* 0x0000000015087348 */ /* 0x000fea0003c00000 */
[----:B------:R0:W1:Y:S02]  /*0870*/  SHFL.UP P0, R25, R24, R23, R22 ;  /* 0x0400001718197389 */ /* 0x0000640000000016 */
[----:B01----:R-:W-:Y:S05]  /*0880*/  ENDCOLLECTIVE ;  /* 0x000000000000791b */ /* 0x003fea0003800000 */
.L_x_125:
        /* <DEDUP_REMOVED lines=9> */
.L_x_126:
[----:B------:R-:W-:Y:S02]  /*0920*/  IMAD.MOV.U32 R24, RZ, RZ, R29 ;  /* 0x000000ffff187224 */ /* 0x000fe400078e001d */
[----:B------:R-:W-:-:S07]  /*0930*/  IMAD.MOV.U32 R27, RZ, RZ, R25 ;  /* 0x000000ffff1b7224 */ /* 0x000fce00078e0019 */
[----:B------:R-:W-:Y:S05]  /*0940*/  WARPSYNC.COLLECTIVE R21, `(.L_x_127) ;  /* 0x0000000015087348 */ /* 0x000fea0003c00000 */
[----:B------:R0:W1:Y:S02]  /*0950*/  SHFL.UP P0, R25, R24, R23, R22 ;  /* 0x0400001718197389 */ /* 0x0000640000000016 */
[----:B01----:R-:W-:Y:S05]  /*0960*/  ENDCOLLECTIVE ;  /* 0x000000000000791b */ /* 0x003fea0003800000 */
.L_x_127:
        /* <DEDUP_REMOVED lines=9> */
.L_x_128:
[----:B------:R-:W-:Y:S02]  /*0a00*/  IMAD.MOV.U32 R24, RZ, RZ, R26 ;  /* 0x000000ffff187224 */ /* 0x000fe400078e001a */
[----:B------:R-:W-:-:S07]  /*0a10*/  IMAD.MOV.U32 R28, RZ, RZ, R25 ;  /* 0x000000ffff1c7224 */ /* 0x000fce00078e0019 */
[----:B------:R-:W-:Y:S05]  /*0a20*/  WARPSYNC.COLLECTIVE R21, `(.L_x_129) ;  /* 0x0000000015087348 */ /* 0x000fea0003c00000 */
[----:B------:R0:W1:Y:S02]  /*0a30*/  SHFL.UP P0, R25, R24, R23, R22 ;  /* 0x0400001718197389 */ /* 0x0000640000000016 */
[----:B01----:R-:W-:Y:S05]  /*0a40*/  ENDCOLLECTIVE ;  /* 0x000000000000791b */ /* 0x003fea0003800000 */
.L_x_129:
[----:B------:R-:W-:Y:S05]  /*0a50*/  BRA `(.L_x_130) ;  /* 0xfffffff800647947 */ /* 0x000fea000383ffff */
.L_x_131:
        /* <DEDUP_REMOVED lines=10> */
.L_x_228:


//--------------------- .text._ZN3cub18CUB_300001_SM_10006detail10radix_sort30DeviceRadixSortHistogramKernelINS1_5radix10policy_hubIfNS0_8NullTypeEyE10Policy1000ELNS0_9SortOrderE0EfyNS1_21identity_decomposer_tEEEvPT2_PKT1_SB_iiT3_ --------------------------
	.section	.text._ZN3cub18CUB_300001_SM_10006detail10radix_sort30DeviceRadixSortHistogramKernelINS1_5radix10policy_hubIfNS0_8NullTypeEyE10Policy1000ELNS0_9SortOrderE0EfyNS1_21identity_decomposer_tEEEvPT2_PKT1_SB_iiT3_,"ax",@progbits
	.align	128
        .global         _ZN3cub18CUB_300001_SM_10006detail10radix_sort30DeviceRadixSortHistogramKernelINS1_5radix10policy_hubIfNS0_8NullTypeEyE10Policy1000ELNS0_9SortOrderE0EfyNS1_21identity_decomposer_tEEEvPT2_PKT1_SB_iiT3_
        .type           _ZN3cub18CUB_300001_SM_10006detail10radix_sort30DeviceRadixSortHistogramKernelINS1_5radix10policy_hubIfNS0_8NullTypeEyE10Policy1000ELNS0_9SortOrderE0EfyNS1_21identity_decomposer_tEEEvPT2_PKT1_SB_iiT3_,@function
        .size           _ZN3cub18CUB_300001_SM_10006detail10radix_sort30DeviceRadixSortHistogramKernelINS1_5radix10policy_hubIfNS0_8NullTypeEyE10Policy1000ELNS0_9SortOrderE0EfyNS1_21identity_decomposer_tEEEvPT2_PKT1_SB_iiT3_,(.L_x_229 - _ZN3cub18CUB_300001_SM_10006detail10radix_sort30DeviceRadixSortHistogramKernelINS1_5radix10policy_hubIfNS0_8NullTypeEyE10Policy1000ELNS0_9SortOrderE0EfyNS1_21identity_decomposer_tEEEvPT2_PKT1_SB_iiT3_)
        .other          _ZN3cub18CUB_300001_SM_10006detail10radix_sort30DeviceRadixSortHistogramKernelINS1_5radix10policy_hubIfNS0_8NullTypeEyE10Policy1000ELNS0_9SortOrderE0EfyNS1_21identity_decomposer_tEEEvPT2_PKT1_SB_iiT3_,@"STO_CUDA_ENTRY STV_DEFAULT"
_ZN3cub18CUB_300001_SM_10006detail10radix_sort30DeviceRadixSortHistogramKernelINS1_5radix10policy_hubIfNS0_8NullTypeEyE10Policy1000ELNS0_9SortOrderE0EfyNS1_21identity_decomposer_tEEEvPT2_PKT1_SB_iiT3_:
.text._ZN3cub18CUB_300001_SM_10006detail10radix_sort30DeviceRadixSortHistogramKernelINS1_5radix10policy_hubIfNS0_8NullTypeEyE10Policy1000ELNS0_9SortOrderE0EfyNS1_21identity_decomposer_tEEEvPT2_PKT1_SB_iiT3_:
[----:B------:R-:W-:Y:S01]  /*0000*/  LDC R1, c[0x0][0x37c] ;  /* 0x0000df00ff017b82 */ /* 0x000fe20000000800 */
[----:B------:R-:W0:Y:S02]  /*0010*/  LDCU.64 UR6, c[0x0][0x390] ;  /* 0x00007200ff0677ac */ /* 0x000e240008000a00 */
[----:B0-----:R-:W-:-:S04]  /*0020*/  ISETP.NE.U32.AND P0, PT, RZ, UR6, PT ;  /* 0x00000006ff007c0c */ /* 0x001fc8000bf05070 */
[----:B------:R-:W-:-:S13]  /*0030*/  ISETP.NE.AND.EX P0, PT, RZ, UR7, PT, P0 ;  /* 0x00000007ff007c0c */ /* 0x000fda000bf05300 */
[----:B------:R-:W-:Y:S05]  /*0040*/  @!P0 EXIT ;  /* 0x000000000000894d */ /* 0x000fea0003800000 */
[----:B------:R-:W-:Y:S01]  /*0050*/  UIADD3 UR11, UP0, UPT, UR6, -0x1, URZ ;  /* 0xffffffff060b7890 */ /* 0x000fe2000ff1e0ff */
[----:B------:R-:W0:Y:S01]  /*0060*/  S2R R0, SR_TID.X ;  /* 0x0000000000007919 */ /* 0x000e220000002100 */
[----:B------:R-:W1:Y:S01]  /*0070*/  LDCU.64 UR4, c[0x0][0x398] ;  /* 0x00007300ff0477ac */ /* 0x000e620008000a00 */
[----:B------:R-:W2:Y:S01]  /*0080*/  S2UR UR8, SR_CTAID.X ;  /* 0x00000000000879c3 */ /* 0x000ea20000002500 */
[----:B------:R-:W-:Y:S01]  /*0090*/  UIADD3.X UR12, UPT, UPT, UR7, -0x1, URZ, UP0, !UPT ;  /* 0xffffffff070c7890 */ /* 0x000fe200087fe4ff */
[----:B------:R-:W3:Y:S03]  /*00a0*/  LDCU.64 UR20, c[0x0][0x358] ;  /* 0x00006b00ff1477ac */ /* 0x000ee60008000a00 */
[----:B------:R-:W-:Y:S01]  /*00b0*/  USHF.R.U64 UR11, UR11, 0x1e, UR12 ;  /* 0x0000001e0b0b7899 */ /* 0x000fe2000800120c */
[----:B------:R-:W4:Y:S03]  /*00c0*/  LDCU UR28, c[0x0][0x370] ;  /* 0x00006e00ff1c77ac */ /* 0x000f260008000800 */
[----:B------:R-:W-:-:S02]  /*00d0*/  UIADD3 UR11, UP0, UPT, UR11, 0x1, URZ ;  /* 0x000000010b0b7890 */ /* 0x000fc4000ff1e0ff */
[----:B-1----:R-:W-:Y:S02]  /*00e0*/  UIADD3 UR4, UPT, UPT, UR5, 0x7, -UR4 ;  /* 0x0000000705047890 */ /* 0x002fe4000fffe804 */
[----:B------:R-:W-:Y:S02]  /*00f0*/  ULEA.HI.X UR12, UR12, URZ, URZ, 0x2, UP0 ;  /* 0x000000ff0c0c7291 */ /* 0x000fe400080f14ff */
[----:B------:R-:W-:Y:S02]  /*0100*/  UISETP.LT.U32.AND UP0, UPT, UR11, UR6, UPT ;  /* 0x000000060b00728c */ /* 0x000fe4000bf01070 */
[----:B------:R-:W-:Y:S02]  /*0110*/  USHF.R.S32.HI UR5, URZ, 0x1f, UR4 ;  /* 0x0000001fff057899 */ /* 0x000fe40008011404 */
[----:B------:R-:W-:Y:S02]  /*0120*/  UISETP.LT.U32.AND.EX UP0, UPT, UR12, UR7, UPT, UP0 ;  /* 0x000000070c00728c */ /* 0x000fe4000bf01100 */
[----:B------:R-:W-:-:S02]  /*0130*/  ULEA.HI UR5, UR5, UR4, URZ, 0x3 ;  /* 0x0000000405057291 */ /* 0x000fc4000f8f18ff */
[----:B------:R-:W-:Y:S01]  /*0140*/  USEL UR11, UR11, UR6, UP0 ;  /* 0x000000060b0b7287 */ /* 0x000fe20008000000 */
[----:B0-----:R-:W-:Y:S01]  /*0150*/  VIADD R20, R0, 0x780 ;  /* 0x0000078000147836 */ /* 0x001fe20000000000 */
[----:B------:R-:W-:Y:S02]  /*0160*/  USEL UR12, UR12, UR7, UP0 ;  /* 0x000000070c0c7287 */ /* 0x000fe40008000000 */
[----:B------:R-:W-:Y:S02]  /*0170*/  UISETP.GE.AND UP0, UPT, UR4, 0x8, UPT ;  /* 0x000000080400788c */ /* 0x000fe4000bf06270 */
[----:B------:R-:W-:Y:S02]  /*0180*/  USHF.R.S32.HI UR5, URZ, 0x3, UR5 ;  /* 0x00000003ff057899 */ /* 0x000fe40008011405 */
[----:B--2---:R-:W-:Y:S02]  /*0190*/  USHF.L.U32 UR8, UR8, 0xb, URZ ;  /* 0x0000000b08087899 */ /* 0x004fe400080006ff */
[----:B------:R-:W-:Y:S01]  /*01a0*/  PLOP3.LUT P0, PT, PT, PT, UP0, 0x80, 0x8 ;  /* 0x000000000008781c */ /* 0x000fe20003f0f008 */
[----:B------:R-:W-:-:S02]  /*01b0*/  UIADD3 UR22, UPT, UPT, UR5, -0x1, URZ ;  /* 0xffffffff05167890 */ /* 0x000fc4000fffe0ff */
[----:B------:R-:W-:Y:S01]  /*01c0*/  ULOP3.LUT UR23, UR5, 0xf, URZ, 0xc0, !UPT ;  /* 0x0000000f05177892 */ /* 0x000fe2000f8ec0ff */
[----:B------:R-:W-:Y:S01]  /*01d0*/  ISETP.GT.U32.OR P0, PT, R0, 0xff, !P0 ;  /* 0x000000ff0000780c */ /* 0x000fe20004704470 */
[----:B------:R-:W-:Y:S02]  /*01e0*/  ULOP3.LUT UR24, UR5, 0x7, URZ, 0xc0, !UPT ;  /* 0x0000000705187892 */ /* 0x000fe4000f8ec0ff */
[----:B------:R-:W-:Y:S01]  /*01f0*/  ULOP3.LUT UR25, UR5, 0x3, URZ, 0xc0, !UPT ;  /* 0x0000000305197892 */ /* 0x000fe2000f8ec0ff */
[----:B------:R-:W-:Y:S01]  /*0200*/  P2R R21, PR, RZ, 0x1 ;  /* 0x00000001ff157803 */ /* 0x000fe20000000000 */
[----:B------:R-:W-:Y:S02]  /*0210*/  ULOP3.LUT UR26, UR5, 0xffffff0, URZ, 0xc0, !UPT ;  /* 0x0ffffff0051a7892 */ /* 0x000fe4000f8ec0ff */
[----:B------:R-:W-:Y:S02]  /*0220*/  ULOP3.LUT UR27, UR5, 0xffffff8, URZ, 0xc0, !UPT ;  /* 0x0ffffff8051b7892 */ /* 0x000fe4000f8ec0ff */
[----:B------:R-:W-:Y:S01]  /*0230*/  ULOP3.LUT UR9, UR5, 0x1, URZ, 0xc0, !UPT ;  /* 0x0000000105097892 */ /* 0x000fe2000f8ec0ff */
[----:B------:R-:W-:Y:S01]  /*0240*/  UMOV UR6, URZ ;  /* 0x000000ff00067c82 */ /* 0x000fe20008000000 */
[----:B---34-:R-:W-:-:S10]  /*0250*/  UMOV UR7, URZ ;  /* 0x000000ff00077c82 */ /* 0x018fd40008000000 */
.L_x_215:
[----:B------:R-:W-:Y:S01]  /*0260*/  ISETP.NE.AND P0, PT, R21, RZ, PT ;  /* 0x000000ff1500720c */ /* 0x000fe20003f05270 */
[----:B------:R-:W-:-:S12]  /*0270*/  BSSY.RECONVERGENT B0, `(.L_x_132) ;  /* 0x0000080000007945 */ /* 0x000fd80003800200 */
[----:B012345:R-:W-:Y:S05]  /*0280*/  @P0 BRA `(.L_x_133) ;  /* 0x0000000400f80947 */ /* 0x03ffea0003800000 */
[----:B------:R-:W0:Y:S01]  /*0290*/  S2UR UR5, SR_CgaCtaId ;  /* 0x00000000000579c3 */ /* 0x000e220000008800 */
[----:B------:R-:W-:Y:S01]  /*02a0*/  IMAD.U32 R2, RZ, RZ, UR22 ;  /* 0x00000016ff027e24 */ /* 0x000fe2000f8e00ff */
[----:B------:R-:W-:-:S04]  /*02b0*/  UMOV UR4, 0x400 ;  /* 0x0000040000047882 */ /* 0x000fc80000000000 */
[----:B------:R-:W-:Y:S01]  /*02c0*/  ISETP.GE.U32.AND P1, PT, R2, 0xf, PT ;  /* 0x0000000f0200780c */ /* 0x000fe20003f26070 */
[----:B------:R-:W-:Y:S01]  /*02d0*/  IMAD.MOV.U32 R2, RZ, RZ, RZ ;  /* 0x000000ffff027224 */ /* 0x000fe200078e00ff */
[----:B0-----:R-:W-:-:S06]  /*02e0*/  ULEA UR4, UR5, UR4, 0x18 ;  /* 0x0000000405047291 */ /* 0x001fcc000f8ec0ff */
[----:B------:R-:W-:-:S05]  /*02f0*/  LEA R5, R0, UR4, 0x2 ;  /* 0x0000000400057c11 */ /* 0x000fca000f8e10ff */
[----:B------:R-:W-:Y:S05]  /*0300*/  @!P1 BRA `(.L_x_134) ;  /* 0x00000000005c9947 */ /* 0x000fea0003800000 */
[----:B------:R-:W-:Y:S01]  /*0310*/  VIADD R2, R5, 0x2000 ;  /* 0x0000200005027836 */ /* 0x000fe20000000000 */
[----:B------:R-:W-:-:S12]  /*0320*/  UIADD3 UR4, UPT, UPT, -UR26, URZ, URZ ;  /* 0x000000ff1a047290 */ /* 0x000fd8000fffe1ff */
.L_x_135:
[----:B------:R-:W-:Y:S01]  /*0330*/  UIADD3 UR4, UPT, UPT, UR4, 0x10, URZ ;  /* 0x0000001004047890 */ /* 0x000fe2000fffe0ff */
[----:B------:R-:W-:Y:S03]  /*0340*/  STS [R2+-0x2000], RZ ;  /* 0xffe000ff02007388 */ /* 0x000fe60000000800 */
[----:B------:R-:W-:Y:S01]  /*0350*/  UISETP.NE.AND UP0, UPT, UR4, URZ, UPT ;  /* 0x000000ff0400728c */ /* 0x000fe2000bf05270 */
        /* <DEDUP_REMOVED lines=16> */
[----:B------:R-:W-:Y:S06]  /*0460*/  BRA.U UP0, `(.L_x_135) ;  /* 0xfffffffd00b07547 */ /* 0x000fec000b83ffff */
[----:B------:R-:W-:-:S07]  /*0470*/  IMAD.U32 R2, RZ, RZ, UR26 ;  /* 0x0000001aff027e24 */ /* 0x000fce000f8e00ff */
.L_x_134:
[----:B------:R-:W-:Y:S01]  /*0480*/  ISETP.NE.AND P0, PT, RZ, UR23, PT ;  /* 0x00000017ff007c0c */ /* 0x000fe2000bf05270 */
[----:B------:R-:W-:Y:S02]  /*0490*/  IMAD.U32 R6, RZ, RZ, UR24 ;  /* 0x00000018ff067e24 */ /* 0x000fe4000f8e00ff */
[----:B------:R-:W-:Y:S02]  /*04a0*/  IMAD.U32 R3, RZ, RZ, UR23 ;  /* 0x00000017ff037e24 */ /* 0x000fe4000f8e00ff */
[----:B------:R-:W-:Y:S02]  /*04b0*/  VIADD R6, R6, 0xffffffff ;  /* 0xffffffff06067836 */ /* 0x000fe40000000000 */
[----:B------:R-:W-:-:S06]  /*04c0*/  VIADD R3, R3, 0xffffffff ;  /* 0xffffffff03037836 */ /* 0x000fcc0000000000 */
[----:B------:R-:W-:Y:S05]  /*04d0*/  @!P0 BRA `(.L_x_136) ;  /* 0x00000000007c8947 */ /* 0x000fea0003800000 */
[----:B------:R-:W-:Y:S01]  /*04e0*/  ISETP.GE.U32.AND P2, PT, R3, 0x7, PT ;  /* 0x000000070300780c */ /* 0x000fe20003f46070 */
[----:B------:R-:W-:-:S12]  /*04f0*/  UISETP.NE.AND UP0, UPT, UR24, URZ, UPT ;  /* 0x000000ff1800728c */ /* 0x000fd8000bf05270 */
[----:B------:R-:W-:Y:S05]  /*0500*/  @!P2 BRA `(.L_x_137) ;  /* 0x000000000028a947 */ /* 0x000fea0003800000 */
        /* <DEDUP_REMOVED lines=10> */
.L_x_137:
[----:B------:R-:W-:Y:S05]  /*05b0*/  BRA.U !UP0, `(.L_x_136) ;  /* 0x0000000108447547 */ /* 0x000fea000b800000 */
[----:B------:R-:W-:Y:S01]  /*05c0*/  ISETP.GE.U32.AND P2, PT, R6, 0x3, PT ;  /* 0x000000030600780c */ /* 0x000fe20003f46070 */
[----:B------:R-:W-:-:S12]  /*05d0*/  UISETP.NE.AND UP0, UPT, UR25, URZ, UPT ;  /* 0x000000ff1900728c */ /* 0x000fd8000bf05270 */
[C---:B0-----:R-:W-:Y:S02]  /*05e0*/  @P2 IMAD R4, R2.reuse, 0x400, R5 ;  /* 0x0000040002042824 */ /* 0x041fe400078e0205 */
[----:B------:R-:W-:-:S03]  /*05f0*/  @P2 VIADD R2, R2, 0x4 ;  /* 0x0000000402022836 */ /* 0x000fc60000000000 */
[----:B------:R1:W-:Y:S04]  /*0600*/  @P2 STS [R4], RZ ;  /* 0x000000ff04002388 */ /* 0x0003e80000000800 */
[----:B------:R1:W-:Y:S04]  /*0610*/  @P2 STS [R4+0x400], RZ ;  /* 0x000400ff04002388 */ /* 0x0003e80000000800 */
[----:B------:R1:W-:Y:S04]  /*0620*/  @P2 STS [R4+0x800], RZ ;  /* 0x000800ff04002388 */ /* 0x0003e80000000800 */
[----:B------:R1:W-:Y:S01]  /*0630*/  @P2 STS [R4+0xc00], RZ ;  /* 0x000c00ff04002388 */ /* 0x0003e20000000800 */
[----:B------:R-:W-:Y:S05]  /*0640*/  BRA.U !UP0, `(.L_x_136) ;  /* 0x0000000108207547 */ /* 0x000fea000b800000 */
[----:B------:R-:W-:Y:S01]  /*0650*/  IMAD R2, R2, 0x400, R5 ;  /* 0x0000040002027824 */ /* 0x000fe200078e0205 */
[----:B------:R-:W-:-:S04]  /*0660*/  UISETP.NE.AND UP0, UPT, UR25, 0x1, UPT ;  /* 0x000000011900788c */ /* 0x000fc8000bf05270 */
[----:B------:R2:W-:Y:S05]  /*0670*/  STS [R2], RZ ;  /* 0x000000ff02007388 */ /* 0x0005ea0000000800 */
[----:B------:R-:W-:Y:S05]  /*0680*/  BRA.U !UP0, `(.L_x_136) ;  /* 0x0000000108107547 */ /* 0x000fea000b800000 */
[----:B------:R-:W-:Y:S01]  /*0690*/  UISETP.NE.AND UP0, UPT, UR25, 0x2, UPT ;  /* 0x000000021900788c */ /* 0x000fe2000bf05270 */
[----:B------:R3:W-:Y:S05]  /*06a0*/  STS [R2+0x400], RZ ;  /* 0x000400ff02007388 */ /* 0x0007ea0000000800 */
[----:B------:R-:W-:-:S13]  /*06b0*/  PLOP3.LUT P2, PT, PT, PT, UP0, 0x80, 0x8 ;  /* 0x000000000008781c */ /* 0x000fda0003f4f008 */
[----:B------:R3:W-:Y:S02]  /*06c0*/  @P2 STS [R2+0x800], RZ ;  /* 0x000800ff02002388 */ /* 0x0007e40000000800 */
.L_x_136:
[----:B------:R-:W-:-:S13]  /*06d0*/  ISETP.GT.U32.AND P2, PT, R0, 0x7f, PT ;  /* 0x0000007f0000780c */ /* 0x000fda0003f44070 */
[----:B------:R-:W-:Y:S05]  /*06e0*/  @P2 BRA `(.L_x_133) ;  /* 0x0000000000e02947 */ /* 0x000fea0003800000 */
[----:B--23--:R-:W-:Y:S01]  /*06f0*/  IMAD.MOV.U32 R2, RZ, RZ, RZ ;  /* 0x000000ffff027224 */ /* 0x00cfe200078e00ff */
[----:B------:R-:W-:Y:S06]  /*0700*/  @!P1 BRA `(.L_x_138) ;  /* 0x0000000000589947 */ /* 0x000fec0003800000 */
[----:B------:R-:W-:-:S07]  /*0710*/  IMAD.MOV.U32 R2, RZ, RZ, RZ ;  /* 0x000000ffff027224 */ /* 0x000fce00078e00ff */
.L_x_139:
[C---:B012---:R-:W-:Y:S02]  /*0720*/  IMAD R4, R2.reuse, 0x400, R5 ;  /* 0x0000040002047824 */ /* 0x047fe400078e0205 */
[----:B------:R-:W-:-:S03]  /*0730*/  VIADD R2, R2, 0x10 ;  /* 0x0000001002027836 */ /* 0x000fc60000000000 */
[----:B------:R2:W-:Y:S02]  /*0740*/  STS [R4+0x200], RZ ;  /* 0x000200ff04007388 */ /* 0x0005e40000000800 */
[----:B------:R-:W-:Y:S02]  /*0750*/  ISETP.NE.AND P1, PT, R2, UR26, PT ;  /* 0x0000001a02007c0c */ /* 0x000fe4000bf25270 */
[----:B------:R2:W-:Y:S04]  /*0760*/  STS [R4+0x600], RZ ;  /* 0x000600ff04007388 */ /* 0x0005e80000000800 */
        /* <DEDUP_REMOVED lines=13> */
[----:B------:R2:W-:Y:S01]  /*0840*/  STS [R4+0x3e00], RZ ;  /* 0x003e00ff04007388 */ /* 0x0005e20000000800 */
[----:B------:R-:W-:Y:S05]  /*0850*/  @P1 BRA `(.L_x_139) ;  /* 0xfffffffc00b01947 */ /* 0x000fea000383ffff */
[----:B------:R-:W-:-:S07]  /*0860*/  IMAD.U32 R2, RZ, RZ, UR26 ;  /* 0x0000001aff027e24 */ /* 0x000fce000f8e00ff */
.L_x_138:
[----:B------:R-:W-:Y:S05]  /*0870*/  @!P0 BRA `(.L_x_133) ;  /* 0x00000000007c8947 */ /* 0x000fea0003800000 */
[----:B------:R-:W-:Y:S01]  /*0880*/  ISETP.GE.U32.AND P0, PT, R3, 0x7, PT ;  /* 0x000000070300780c */ /* 0x000fe20003f06070 */
[----:B------:R-:W-:-:S12]  /*0890*/  UISETP.NE.AND UP0, UPT, UR24, URZ, UPT ;  /* 0x000000ff1800728c */ /* 0x000fd8000bf05270 */
[----:B------:R-:W-:Y:S05]  /*08a0*/  @!P0 BRA `(.L_x_140) ;  /* 0x0000000000288947 */ /* 0x000fea0003800000 */
[C---:B------:R-:W-:Y:S02]  /*08b0*/  IMAD R3, R2.reuse, 0x400, R5 ;  /* 0x0000040002037824 */ /* 0x040fe400078e0205 */
[----:B------:R-:W-:-:S03]  /*08c0*/  VIADD R2, R2, 0x8 ;  /* 0x0000000802027836 */ /* 0x000fc60000000000 */
[----:B------:R3:W-:Y:S04]  /*08d0*/  STS [R3+0x200], RZ ;  /* 0x000200ff03007388 */ /* 0x0007e80000000800 */
[----:B------:R3:W-:Y:S04]  /*08e0*/  STS [R3+0x600], RZ ;  /* 0x000600ff03007388 */ /* 0x0007e80000000800 */
[----:B------:R3:W-:Y:S04]  /*08f0*/  STS [R3+0xa00], RZ ;  /* 0x000a00ff03007388 */ /* 0x0007e80000000800 */
[----:B------:R3:W-:Y:S04]  /*0900*/  STS [R3+0xe00], RZ ;  /* 0x000e00ff03007388 */ /* 0x0007e80000000800 */
[----:B------:R3:W-:Y:S04]  /*0910*/  STS [R3+0x1200], RZ ;  /* 0x001200ff03007388 */ /* 0x0007e80000000800 */
[----:B------:R3:W-:Y:S04]  /*0920*/  STS [R3+0x1600], RZ ;  /* 0x001600ff03007388 */ /* 0x0007e80000000800 */
[----:B------:R3:W-:Y:S04]  /*0930*/  STS [R3+0x1a00], RZ ;  /* 0x001a00ff03007388 */ /* 0x0007e80000000800 */
[----:B------:R3:W-:Y:S02]  /*0940*/  STS [R3+0x1e00], RZ ;  /* 0x001e00ff03007388 */ /* 0x0007e40000000800 */
.L_x_140:
[----:B------:R-:W-:Y:S05]  /*0950*/  BRA.U !UP0, `(.L_x_133) ;  /* 0x0000000108447547 */ /* 0x000fea000b800000 */
[----:B------:R-:W-:Y:S01]  /*0960*/  ISETP.GE.U32.AND P0, PT, R6, 0x3, PT ;  /* 0x000000030600780c */ /* 0x000fe20003f06070 */
[----:B------:R-:W-:-:S12]  /*0970*/  UISETP.NE.AND UP0, UPT, UR25, URZ, UPT ;  /* 0x000000ff1900728c */ /* 0x000fd8000bf05270 */
[C---:B---3--:R-:W-:Y:S02]  /*0980*/  @P0 IMAD R3, R2.reuse, 0x400, R5 ;  /* 0x0000040002030824 */ /* 0x048fe400078e0205 */
[----:B------:R-:W-:-:S03]  /*0990*/  @P0 VIADD R2, R2, 0x4 ;  /* 0x0000000402020836 */ /* 0x000fc60000000000 */
[----:B------:R4:W-:Y:S04]  /*09a0*/  @P0 STS [R3+0x200], RZ ;  /* 0x000200ff03000388 */ /* 0x0009e80000000800 */
[----:B------:R4:W-:Y:S04]  /*09b0*/  @P0 STS [R3+0x600], RZ ;  /* 0x000600ff03000388 */ /* 0x0009e80000000800 */
[----:B------:R4:W-:Y:S04]  /*09c0*/  @P0 STS [R3+0xa00], RZ ;  /* 0x000a00ff03000388 */ /* 0x0009e80000000800 */
[----:B------:R4:W-:Y:S01]  /*09d0*/  @P0 STS [R3+0xe00], RZ ;  /* 0x000e00ff03000388 */ /* 0x0009e20000000800 */
[----:B------:R-:W-:Y:S05]  /*09e0*/  BRA.U !UP0, `(.L_x_133) ;  /* 0x0000000108207547 */ /* 0x000fea000b800000 */
[----:B------:R-:W-:Y:S01]  /*09f0*/  IMAD R2, R2, 0x400, R5 ;  /* 0x0000040002027824 */ /* 0x000fe200078e0205 */
[----:B------:R-:W-:-:S04]  /*0a00*/  UISETP.NE.AND UP0, UPT, UR25, 0x1, UPT ;  /* 0x000000011900788c */ /* 0x000fc8000bf05270 */
[----:B------:R3:W-:Y:S05]  /*0a10*/  STS [R2+0x200], RZ ;  /* 0x000200ff02007388 */ /* 0x0007ea0000000800 */
[----:B------:R-:W-:Y:S05]  /*0a20*/  BRA.U !UP0, `(.L_x_133) ;  /* 0x0000000108107547 */ /* 0x000fea000b800000 */
[----:B------:R-:W-:Y:S01]  /*0a30*/  UISETP.NE.AND UP0, UPT, UR25, 0x2, UPT ;  /* 0x000000021900788c */ /* 0x000fe2000bf05270 */
[----:B------:R0:W-:Y:S05]  /*0a40*/  STS [R2+0x600], RZ ;  /* 0x000600ff02007388 */ /* 0x0001ea0000000800 */
[----:B------:R-:W-:-:S13]  /*0a50*/  PLOP3.LUT P0, PT, PT, PT, UP0, 0x80, 0x8 ;  /* 0x000000000008781c */ /* 0x000fda0003f0f008 */
[----:B------:R0:W-:Y:S02]  /*0a60*/  @P0 STS [R2+0xa00], RZ ;  /* 0x000a00ff02000388 */ /* 0x0001e40000000800 */
.L_x_133:
[----:B------:R-:W-:Y:S05]  /*0a70*/  BSYNC.RECONVERGENT B0 ;  /* 0x0000000000007941 */ /* 0x000fea0003800200 */
.L_x_132:
[----:B------:R-:W5:Y:S01]  /*0a80*/  LDCU.64 UR14, c[0x0][0x390] ;  /* 0x00007200ff0e77ac */ /* 0x000f620008000a00 */
[----:B------:R-:W-:Y:S02]  /*0a90*/  USHF.L.U32 UR4, UR6, 0x1e, URZ ;  /* 0x0000001e06047899 */ /* 0x000fe400080006ff */
[----:B------:R-:W-:Y:S02]  /*0aa0*/  USHF.L.U64.HI UR5, UR6, 0x1e, UR7 ;  /* 0x0000001e06057899 */ /* 0x000fe40008010207 */
[----:B-----5:R-:W-:-:S04]  /*0ab0*/  UIADD3 UR4, UP0, UPT, -UR4, UR14, URZ ;  /* 0x0000000e04047290 */ /* 0x020fc8000ff1e1ff */
[----:B------:R-:W-:Y:S02]  /*0ac0*/  UIADD3.X UR5, UPT, UPT, ~UR5, UR15, URZ, UP0, !UPT ;  /* 0x0000000f05057290 */ /* 0x000fe400087fe5ff */
[----:B------:R-:W-:-:S04]  /*0ad0*/  UISETP.LT.U32.AND UP0, UPT, UR4, 0x40000000, UPT ;  /* 0x400000000400788c */ /* 0x000fc8000bf01070 */
[----:B------:R-:W-:-:S04]  /*0ae0*/  UISETP.LT.U32.AND.EX UP0, UPT, UR5, URZ, UPT, UP0 ;  /* 0x000000ff0500728c */ /* 0x000fc8000bf01100 */
[----:B------:R-:W-:Y:S02]  /*0af0*/  USEL UR13, UR4, 0x40000000, UP0 ;  /* 0x40000000040d7887 */ /* 0x000fe40008000000 */
[----:B------:R-:W-:Y:S02]  /*0b00*/  USEL UR14, UR5, URZ, UP0 ;  /* 0x000000ff050e7287 */ /* 0x000fe40008000000 */
[----:B------:R-:W-:-:S04]  /*0b10*/  UISETP.GT.U32.AND UP0, UPT, UR13, UR8, UPT ;  /* 0x000000080d00728c */ /* 0x000fc8000bf04070 */
[----:B------:R-:W-:Y:S01]  /*0b20*/  UISETP.GT.U32.AND.EX UP0, UPT, UR14, URZ, UPT, UP0 ;  /* 0x000000ff0e00728c */ /* 0x000fe2000bf04100 */
[----:B------:R-:W-:Y:S08]  /*0b30*/  BAR.SYNC.DEFER_BLOCKING 0x0 ;  /* 0x0000000000007b1d */ /* 0x000ff00000010000 */
[----:B------:R-:W-:Y:S06]  /*0b40*/  BAR.SYNC.DEFER_BLOCKING 0x0 ;  /* 0x0000000000007b1d */ /* 0x000fec0000010000 */
[----:B------:R-:W-:Y:S05]  /*0b50*/  BRA.U !UP0, `(.L_x_141) ;  /* 0x00000011082c7547 */ /* 0x000fea000b800000 */
[----:B------:R-:W-:Y:S01]  /*0b60*/  UMOV UR10, UR8 ;  /* 0x00000008000a7c82 */ /* 0x000fe20008000000 */
[----:B------:R-:W-:-:S05]  /*0b70*/  UMOV UR5, URZ ;  /* 0x000000ff00057c82 */ /* 0x000fca0008000000 */
.L_x_146:
[----:B-----5:R-:W5:Y:S01]  /*0b80*/  LDCU.64 UR18, c[0x0][0x390] ;  /* 0x00007200ff1277ac */ /* 0x020f620008000a00 */
[----:B------:R-:W-:Y:S02]  /*0b90*/  USHF.L.U32 UR15, UR6, 0x1e, URZ ;  /* 0x0000001e060f7899 */ /* 0x000fe400080006ff */
[----:B------:R-:W-:Y:S02]  /*0ba0*/  USHF.L.U64.HI UR16, UR6, 0x1e, UR7 ;  /* 0x0000001e06107899 */ /* 0x000fe40008010207 */
[----:B------:R-:W-:-:S04]  /*0bb0*/  UIADD3 UR15, UP0, UPT, UR10, UR15, URZ ;  /* 0x0000000f0a0f7290 */ /* 0x000fc8000ff1e0ff */
[----:B------:R-:W-:Y:S02]  /*0bc0*/  UIADD3.X UR16, UPT, UPT, UR5, UR16, URZ, UP0, !UPT ;  /* 0x0000001005107290 */ /* 0x000fe400087fe4ff */
[----:B------:R-:W-:Y:S02]  /*0bd0*/  ULEA UR10, UP0, UR28, UR10, 0xb ;  /* 0x0000000a1c0a7291 */ /* 0x000fe4000f8058ff */
[----:B-----5:R-:W-:Y:S02]  /*0be0*/  UIADD3 UR17, UP1, UPT, -UR15, UR18, URZ ;  /* 0x000000120f117290 */ /* 0x020fe4000ff3e1ff */
[----:B------:R-:W-:Y:S02]  /*0bf0*/  UIADD3.X UR5, UPT, UPT, URZ, UR5, URZ, UP0, !UPT ;  /* 0x00000005ff057290 */ /* 0x000fe400087fe4ff */
[----:B------:R-:W-:Y:S02]  /*0c00*/  UIADD3.X UR4, UPT, UPT, ~UR16, UR19, URZ, UP1, !UPT ;  /* 0x0000001310047290 */ /* 0x000fe40008ffe5ff */
[----:B------:R-:W-:-:S02]  /*0c10*/  UISETP.GE.U32.AND UP1, UPT, UR17, 0x800, UPT ;  /* 0x000008001100788c */ /* 0x000fc4000bf26070 */
[----:B------:R-:W-:Y:S02]  /*0c20*/  UISETP.GE.U32.AND UP0, UPT, UR10, UR13, UPT ;  /* 0x0000000d0a00728c */ /* 0x000fe4000bf06070 */
[----:B------:R-:W-:Y:S02]  /*0c30*/  UISETP.GE.U32.AND.EX UP1, UPT, UR4, URZ, UPT, UP1 ;  /* 0x000000ff0400728c */ /* 0x000fe4000bf26110 */
[----:B------:R-:W-:-:S07]  /*0c40*/  UISETP.GE.U32.AND.EX UP0, UPT, UR5, UR14, UPT, UP0 ;  /* 0x0000000e0500728c */ /* 0x000fce000bf06100 */
[----:B0-----:R-:W-:Y:S05]  /*0c50*/  BRA.U !UP1, `(.L_x_142) ;  /* 0x0000000109587547 */ /* 0x001fea000b800000 */
[----:B------:R-:W0:Y:S01]  /*0c60*/  LDCU.64 UR18, c[0x0][0x388] ;  /* 0x00007100ff1277ac */ /* 0x000e220008000a00 */
[----:B---34-:R-:W-:-:S05]  /*0c70*/  IADD3 R3, P0, PT, R0, UR15, RZ ;  /* 0x0000000f00037c10 */ /* 0x018fca000ff1e0ff */
[----:B012---:R-:W-:Y:S01]  /*0c80*/  IMAD.X R4, RZ, RZ, UR16, P0 ;  /* 0x00000010ff047e24 */ /* 0x007fe200080e06ff */
[----:B------:R-:W-:-:S04]  /*0c90*/  LEA R2, P0, R3, UR18, 0x2 ;  /* 0x0000001203027c11 */ /* 0x000fc8000f8010ff */
        /* <DEDUP_REMOVED lines=18> */
.L_x_142:
[----:B------:R-:W1:Y:S01]  /*0dc0*/  LDCU.64 UR18, c[0x0][0x388] ;  /* 0x00007100ff1277ac */ /* 0x000e620008000a00 */
[C---:B0-23--:R-:W-:Y:S01]  /*0dd0*/  VIADD R2, R0.reuse, 0x80 ;  /* 0x0000008000027836 */ /* 0x04dfe20000000000 */
[C---:B----4-:R-:W-:Y:S01]  /*0de0*/  IADD3 R3, P0, PT, R0.reuse, UR15, RZ ;  /* 0x0000000f00037c10 */ /* 0x050fe2000ff1e0ff */
[C---:B------:R-:W-:Y:S01]  /*0df0*/  VIADD R5, R0.reuse, 0x180 ;  /* 0x0000018000057836 */ /* 0x040fe20000000000 */
[C---:B------:R-:W-:Y:S01]  /*0e00*/  ISETP.GE.AND P1, PT, R0.reuse, UR17, PT ;  /* 0x0000001100007c0c */ /* 0x040fe2000bf26270 */
[----:B------:R-:W-:Y:S01]  /*0e10*/  VIADD R6, R0, 0x100 ;  /* 0x0000010000067836 */ /* 0x000fe20000000000 */
[----:B------:R-:W-:Y:S01]  /*0e20*/  ISETP.GE.AND P2, PT, R2, UR17, PT ;  /* 0x0000001102007c0c */ /* 0x000fe2000bf46270 */
[----:B-1----:R-:W-:Y:S01]  /*0e30*/  IMAD.X R4, RZ, RZ, UR16, P0 ;  /* 0x00000010ff047e24 */ /* 0x002fe200080e06ff */
[----:B------:R-:W-:Y:S01]  /*0e40*/  ISETP.GE.AND P4, PT, R5, UR17, PT ;  /* 0x0000001105007c0c */ /* 0x000fe2000bf86270 */
[----:B------:R-:W-:Y:S01]  /*0e50*/  VIADD R5, R0, 0x200 ;  /* 0x0000020000057836 */ /* 0x000fe20000000000 */
[----:B------:R-:W-:Y:S01]  /*0e60*/  ISETP.GE.AND P3, PT, R6, UR17, PT ;  /* 0x0000001106007c0c */ /* 0x000fe2000bf66270 */
[----:B------:R-:W-:-:S02]  /*0e70*/  IMAD.MOV.U32 R11, RZ, RZ, 0x7fffffff ;  /* 0x7fffffffff0b7424 */ /* 0x000fc400078e00ff */
[----:B------:R-:W-:Y:S01]  /*0e80*/  IMAD.MOV.U32 R10, RZ, RZ, 0x7fffffff ;  /* 0x7fffffffff0a7424 */ /* 0x000fe200078e00ff */
[----:B------:R-:W-:Y:S01]  /*0e90*/  ISETP.GE.AND P5, PT, R5, UR17, PT ;  /* 0x0000001105007c0c */ /* 0x000fe2000bfa6270 */
[----:B------:R-:W-:Y:S01]  /*0ea0*/  VIADD R5, R0, 0x300 ;  /* 0x0000030000057836 */ /* 0x000fe20000000000 */
[----:B------:R-:W-:-:S04]  /*0eb0*/  LEA R2, P0, R3, UR18, 0x2 ;  /* 0x0000001203027c11 */ /* 0x000fc8000f8010ff */
[----:B------:R-:W-:Y:S01]  /*0ec0*/  LEA.HI.X R3, R3, UR19, R4, 0x2, P0 ;  /* 0x0000001303037c11 */ /* 0x000fe200080f1404 */
[----:B------:R-:W-:Y:S02]  /*0ed0*/  VIADD R4, R0, 0x280 ;  /* 0x0000028000047836 */ /* 0x000fe40000000000 */
[----:B------:R-:W-:Y:S02]  /*0ee0*/  IMAD.MOV.U32 R13, RZ, RZ, 0x7fffffff ;  /* 0x7fffffffff0d7424 */ /* 0x000fe400078e00ff */
[----:B------:R1:W5:Y:S01]  /*0ef0*/  @!P2 LDG.E R11, desc[UR20][R2.64+0x200] ;  /* 0x00020014020ba981 */ /* 0x000362000c1e1900 */
[----:B------:R-:W-:Y:S01]  /*0f00*/  ISETP.GE.AND P0, PT, R4, UR17, PT ;  /* 0x0000001104007c0c */ /* 0x000fe2000bf06270 */
[----:B------:R-:W-:Y:S02]  /*0f10*/  VIADD R4, R0, 0x380 ;  /* 0x0000038000047836 */ /* 0x000fe40000000000 */
[----:B------:R1:W5:Y:S01]  /*0f20*/  @!P1 LDG.E R10, desc[UR20][R2.64] ;  /* 0x00000014020a9981 */ /* 0x000362000c1e1900 */
[----:B------:R-:W-:Y:S01]  /*0f30*/  IMAD.MOV.U32 R12, RZ, RZ, 0x7fffffff ;  /* 0x7fffffffff0c7424 */ /* 0x000fe200078e00ff */
[----:B------:R-:W-:-:S02]  /*0f40*/  ISETP.GE.AND P1, PT, R5, UR17, PT ;  /* 0x0000001105007c0c */ /* 0x000fc4000bf26270 */
[----:B------:R-:W-:Y:S01]  /*0f50*/  ISETP.GE.AND P2, PT, R4, UR17, PT ;  /* 0x0000001104007c0c */ /* 0x000fe2000bf46270 */
[C---:B------:R-:W-:Y:S01]  /*0f60*/  VIADD R4, R0.reuse, 0x480 ;  /* 0x0000048000047836 */ /* 0x040fe20000000000 */
[----:B------:R1:W5:Y:S01]  /*0f70*/  @!P4 LDG.E R13, desc[UR20][R2.64+0x600] ;  /* 0x00060014020dc981 */ /* 0x000362000c1e1900 */
[----:B------:R-:W-:Y:S01]  /*0f80*/  IMAD.MOV.U32 R14, RZ, RZ, 0x7fffffff ;  /* 0x7fffffffff0e7424 */ /* 0x000fe200078e00ff */
[----:B------:R-:W-:Y:S02]  /*0f90*/  LOP3.LUT R5, R0, 0x400, RZ, 0xfc, !PT ;  /* 0x0000040000057812 */ /* 0x000fe400078efcff */
[----:B------:R-:W-:Y:S01]  /*0fa0*/  ISETP.GE.AND P4, PT, R4, UR17, PT ;  /* 0x0000001104007c0c */ /* 0x000fe2000bf86270 */
[----:B------:R-:W-:Y:S01]  /*0fb0*/  VIADD R4, R0, 0x500 ;  /* 0x0000050000047836 */ /* 0x000fe20000000000 */
[----:B------:R1:W5:Y:S01]  /*0fc0*/  @!P3 LDG.E R12, desc[UR20][R2.64+0x400] ;  /* 0x00040014020cb981 */ /* 0x000362000c1e1900 */
[----:B------:R-:W-:Y:S01]  /*0fd0*/  ISETP.GE.AND P3, PT, R5, UR17, PT ;  /* 0x0000001105007c0c */ /* 0x000fe2000bf66270 */
[----:B------:R-:W-:-:S02]  /*0fe0*/  IMAD.MOV.U32 R15, RZ, RZ, 0x7fffffff ;  /* 0x7fffffffff0f7424 */ /* 0x000fc400078e00ff */
[----:B------:R-:W-:Y:S01]  /*0ff0*/  IMAD.MOV.U32 R18, RZ, RZ, 0x7fffffff ;  /* 0x7fffffffff127424 */ /* 0x000fe200078e00ff */
[----:B------:R1:W5:Y:S01]  /*1000*/  @!P5 LDG.E R14, desc[UR20][R2.64+0x800] ;  /* 0x00080014020ed981 */ /* 0x000362000c1e1900 */
[----:B------:R-:W-:Y:S01]  /*1010*/  ISETP.GE.AND P5, PT, R4, UR17, PT ;  /* 0x0000001104007c0c */ /* 0x000fe2000bfa6270 */
[C---:B------:R-:W-:Y:S02]  /*1020*/  VIADD R5, R0.reuse, 0x580 ;  /* 0x0000058000057836 */ /* 0x040fe40000000000 */
[----:B------:R-:W-:Y:S01]  /*1030*/  VIADD R4, R0, 0x600 ;  /* 0x0000060000047836 */ /* 0x000fe20000000000 */
[----:B------:R1:W5:Y:S01]  /*1040*/  @!P0 LDG.E R15, desc[UR20][R2.64+0xa00] ;  /* 0x000a0014020f8981 */ /* 0x000362000c1e1900 */
[----:B------:R-:W-:Y:S01]  /*1050*/  IMAD.MOV.U32 R19, RZ, RZ, 0x7fffffff ;  /* 0x7fffffffff137424 */ /* 0x000fe200078e00ff */
[----:B------:R-:W-:Y:S01]  /*1060*/  ISETP.GE.AND P0, PT, R5, UR17, PT ;  /* 0x0000001105007c0c */ /* 0x000fe2000bf06270 */
[----:B------:R-:W-:Y:S01]  /*1070*/  IMAD.MOV.U32 R17, RZ, RZ, 0x7fffffff ;  /* 0x7fffffffff117424 */ /* 0x000fe200078e00ff */
[----:B------:R1:W5:Y:S01]  /*1080*/  @!P1 LDG.E R18, desc[UR20][R2.64+0xc00] ;  /* 0x000c001402129981 */ /* 0x000362000c1e1900 */
[----:B------:R-:W-:Y:S01]  /*1090*/  IMAD.MOV.U32 R16, RZ, RZ, 0x7fffffff ;  /* 0x7fffffffff107424 */ /* 0x000fe200078e00ff */
[----:B------:R-:W-:Y:S01]  /*10a0*/  ISETP.GE.AND P1, PT, R4, UR17, PT ;  /* 0x0000001104007c0c */ /* 0x000fe2000bf26270 */
[C---:B------:R-:W-:Y:S01]  /*10b0*/  VIADD R4, R0.reuse, 0x680 ;  /* 0x0000068000047836 */ /* 0x040fe20000000000 */
[----:B------:R1:W5:Y:S01]  /*10c0*/  @!P2 LDG.E R19, desc[UR20][R2.64+0xe00] ;  /* 0x000e00140213a981 */ /* 0x000362000c1e1900 */
[----:B------:R-:W-:-:S03]  /*10d0*/  VIADD R5, R0, 0x700 ;  /* 0x0000070000057836 */ /* 0x000fc60000000000 */
[----:B------:R1:W5:Y:S01]  /*10e0*/  @!P3 LDG.E R17, desc[UR20][R2.64+0x1000] ;  /* 0x001000140211b981 */ /* 0x000362000c1e1900 */
[----:B------:R-:W-:Y:S02]  /*10f0*/  ISETP.GE.AND P2, PT, R4, UR17, PT ;  /* 0x0000001104007c0c */ /* 0x000fe4000bf46270 */
[----:B------:R-:W-:Y:S01]  /*1100*/  ISETP.GE.AND P3, PT, R5, UR17, PT ;  /* 0x0000001105007c0c */ /* 0x000fe2000bf66270 */
[----:B------:R1:W5:Y:S01]  /*1110*/  @!P4 LDG.E R16, desc[UR20][R2.64+0x1200] ;  /* 0x001200140210c981 */ /* 0x000362000c1e1900 */
[----:B------:R-:W-:Y:S01]  /*1120*/  ISETP.GE.AND P4, PT, R20, UR17, PT ;  /* 0x0000001114007c0c */ /* 0x000fe2000bf86270 */
[----:B------:R-:W-:Y:S02]  /*1130*/  IMAD.MOV.U32 R9, RZ, RZ, 0x7fffffff ;  /* 0x7fffffffff097424 */ /* 0x000fe400078e00ff */
[----:B------:R-:W-:Y:S02]  /*1140*/  IMAD.MOV.U32 R8, RZ, RZ, 0x7fffffff ;  /* 0x7fffffffff087424 */ /* 0x000fe400078e00ff */
[----:B------:R-:W-:-:S02]  /*1150*/  IMAD.MOV.U32 R5, RZ, RZ, 0x7fffffff ;  /* 0x7fffffffff057424 */ /* 0x000fc400078e00ff */
[----:B------:R-:W-:Y:S01]  /*1160*/  IMAD.MOV.U32 R4, RZ, RZ, 0x7fffffff ;  /* 0x7fffffffff047424 */ /* 0x000fe200078e00ff */
[----:B------:R1:W5:Y:S01]  /*1170*/  @!P5 LDG.E R9, desc[UR20][R2.64+0x1400] ;  /* 0x001400140209d981 */ /* 0x000362000c1e1900 */
[----:B------:R-:W-:Y:S02]  /*1180*/  IMAD.MOV.U32 R6, RZ, RZ, 0x7fffffff ;  /* 0x7fffffffff067424 */ /* 0x000fe400078e00ff */
[----:B------:R-:W-:Y:S01]  /*1190*/  IMAD.MOV.U32 R7, RZ, RZ, 0x7fffffff ;  /* 0x7fffffffff077424 */ /* 0x000fe200078e00ff */
[----:B------:R1:W5:Y:S04]  /*11a0*/  @!P0 LDG.E R8, desc[UR20][R2.64+0x1600] ;  /* 0x0016001402088981 */ /* 0x000368000c1e1900 */
[----:B------:R1:W5:Y:S04]  /*11b0*/  @!P1 LDG.E R5, desc[UR20][R2.64+0x1800] ;  /* 0x0018001402059981 */ /* 0x000368000c1e1900 */
[----:B------:R1:W5:Y:S04]  /*11c0*/  @!P2 LDG.E R4, desc[UR20][R2.64+0x1a00] ;  /* 0x001a00140204a981 */ /* 0x000368000c1e1900 */
[----:B------:R1:W5:Y:S04]  /*11d0*/  @!P3 LDG.E R6, desc[UR20][R2.64+0x1c00] ;  /* 0x001c00140206b981 */ /* 0x000368000c1e1900 */
[----:B------:R1:W5:Y:S02]  /*11e0*/  @!P4 LDG.E R7, desc[UR20][R2.64+0x1e00] ;  /* 0x001e00140207c981 */ /* 0x000364000c1e1900 */
.L_x_143:
[----:B01----:R-:W0:Y:S02]  /*11f0*/  LDC.64 R2, c[0x0][0x398] ;  /* 0x0000e600ff027b82 */ /* 0x003e240000000a00 */
[----:B0-----:R-:W-:-:S13]  /*1200*/  ISETP.GT.AND P0, PT, R3, R2, PT ;  /* 0x000000020300720c */ /* 0x001fda0003f04270 */
[----:B------:R-:W-:Y:S05]  /*1210*/  @!P0 BRA `(.L_x_144) ;  /* 0x0000000800788947 */ /* 0x000fea0003800000 */
[----:B------:R-:W-:Y:S01]  /*1220*/  IMAD.MOV.U32 R2, RZ, RZ, -0x1 ;  /* 0xffffffffff027424 */ /* 0x000fe200078e00ff */
[----:B-----5:R-:W-:Y:S01]  /*1230*/  ISETP.GT.AND P0, PT, R10, -0x1, PT ;  /* 0xffffffff0a00780c */ /* 0x020fe20003f04270 */
[----:B------:R-:W0:Y:S01]  /*1240*/  S2UR UR15, SR_CgaCtaId ;  /* 0x00000000000f79c3 */ /* 0x000e220000008800 */
[----:B------:R-:W-:Y:S01]  /*1250*/  ISETP.GT.AND P1, PT, R11, -0x1, PT ;  /* 0xffffffff0b00780c */ /* 0x000fe20003f24270 */
[----:B------:R-:W-:Y:S01]  /*1260*/  UMOV UR4, 0x400 ;  /* 0x0000040000047882 */ /* 0x000fe20000000000 */
[C---:B------:R-:W-:Y:S01]  /*1270*/  SEL R23, R2.reuse, 0x80000000, !P0 ;  /* 0x8000000002177807 */ /* 0x040fe20004000000 */
[----:B------:R-:W1:Y:S01]  /*1280*/  LDCU UR16, c[0x0][0x398] ;  /* 0x00007300ff1077ac */ /* 0x000e620008000800 */
[----:B------:R-:W-:Y:S02]  /*1290*/  SEL R22, R2, 0x80000000, !P1 ;  /* 0x8000000002167807 */ /* 0x000fe40004800000 */
[----:B------:R-:W-:Y:S02]  /*12a0*/  ISETP.GT.AND P0, PT, R14, -0x1, PT ;  /* 0xffffffff0e00780c */ /* 0x000fe40003f04270 */
[----:B------:R-:W-:-:S02]  /*12b0*/  ISETP.GT.AND P1, PT, R15, -0x1, PT ;  /* 0xffffffff0f00780c */ /* 0x000fc40003f24270 */
[----:B------:R-:W-:Y:S02]  /*12c0*/  ISETP.GT.AND P2, PT, R12, -0x1, PT ;  /* 0xffffffff0c00780c */ /* 0x000fe40003f44270 */
[----:B------:R-:W-:Y:S02]  /*12d0*/  ISETP.GT.AND P3, PT, R13, -0x1, PT ;  /* 0xffffffff0d00780c */ /* 0x000fe40003f64270 */
[----:B------:R-:W-:Y:S02]  /*12e0*/  LOP3.LUT R10, R23, R10, RZ, 0x3c, !PT ;  /* 0x0000000a170a7212 */ /* 0x000fe400078e3cff */
[----:B------:R-:W-:Y:S02]  /*12f0*/  LOP3.LUT R11, R22, R11, RZ, 0x3c, !PT ;  /* 0x0000000b160b7212 */ /* 0x000fe400078e3cff */
[C---:B------:R-:W-:Y:S02]  /*1300*/  SEL R23, R2.reuse, 0x80000000, !P0 ;  /* 0x8000000002177807 */ /* 0x040fe40004000000 */
[----:B------:R-:W-:-:S02]  /*1310*/  SEL R22, R2, 0x80000000, !P1 ;  /* 0x8000000002167807 */ /* 0x000fc40004800000 */
[----:B------:R-:W-:Y:S01]  /*1320*/  ISETP.GT.AND P0, PT, R17, -0x1, PT ;  /* 0xffffffff1100780c */ /* 0x000fe20003f04270 */
[----:B0-----:R-:W-:Y:S01]  /*1330*/  ULEA UR15, UR15, UR4, 0x18 ;  /* 0x000000040f0f7291 */ /* 0x001fe2000f8ec0ff */
[----:B------:R-:W-:Y:S02]  /*1340*/  ISETP.GT.AND P1, PT, R16, -0x1, PT ;  /* 0xffffffff1000780c */ /* 0x000fe40003f24270 */
[C---:B------:R-:W-:Y:S01]  /*1350*/  SEL R25, R2.reuse, 0x80000000, !P2 ;  /* 0x8000000002197807 */ /* 0x040fe20005000000 */
[----:B------:R-:W-:Y:S01]  /*1360*/  UMOV UR4, URZ ;  /* 0x000000ff00047c82 */ /* 0x000fe20008000000 */
[----:B------:R-:W-:Y:S02]  /*1370*/  SEL R24, R2, 0x80000000, !P3 ;  /* 0x8000000002187807 */ /* 0x000fe40005800000 */
[----:B------:R-:W-:Y:S02]  /*1380*/  ISETP.GT.AND P2, PT, R18, -0x1, PT ;  /* 0xffffffff1200780c */ /* 0x000fe40003f44270 */
[----:B------:R-:W-:-:S02]  /*1390*/  ISETP.GT.AND P3, PT, R19, -0x1, PT ;  /* 0xffffffff1300780c */ /* 0x000fc40003f64270 */
[----:B------:R-:W-:Y:S02]  /*13a0*/  LOP3.LUT R14, R23, R14, RZ, 0x3c, !PT ;  /* 0x0000000e170e7212 */ /* 0x000fe400078e3cff */
[----:B------:R-:W-:Y:S02]  /*13b0*/  LOP3.LUT R15, R22, R15, RZ, 0x3c, !PT ;  /* 0x0000000f160f7212 */ /* 0x000fe400078e3cff */
[C---:B------:R-:W-:Y:S02]  /*13c0*/  SEL R22, R2.reuse, 0x80000000, !P0 ;  /* 0x8000000002167807 */ /* 0x040fe40004000000 */
[----:B------:R-:W-:Y:S02]  /*13d0*/  SEL R23, R2, 0x80000000, !P1 ;  /* 0x8000000002177807 */ /* 0x000fe40004800000 */
[----:B------:R-:W-:Y:S02]  /*13e0*/  LOP3.LUT R12, R25, R12, RZ, 0x3c, !PT ;  /* 0x0000000c190c7212 */ /* 0x000fe400078e3cff */
[----:B------:R-:W-:-:S02]  /*13f0*/  LOP3.LUT R13, R24, R13, RZ, 0x3c, !PT ;  /* 0x0000000d180d7212 */ /* 0x000fc400078e3cff */
[----:B------:R-:W-:Y:S02]  /*1400*/  ISETP.GT.AND P0, PT, R8, -0x1, PT ;  /* 0xffffffff0800780c */ /* 0x000fe40003f04270 */
[C---:B------:R-:W-:Y:S02]  /*1410*/  SEL R25, R2.reuse, 0x80000000, !P2 ;  /* 0x8000000002197807 */ /* 0x040fe40005000000 */
[C---:B------:R-:W-:Y:S02]  /*1420*/  SEL R24, R2.reuse, 0x80000000, !P3 ;  /* 0x8000000002187807 */ /* 0x040fe40005800000 */
[----:B------:R-:W-:Y:S02]  /*1430*/  ISETP.GT.AND P2, PT, R9, -0x1, PT ;  /* 0xffffffff0900780c */ /* 0x000fe40003f44270 */
[----:B------:R-:W-:Y:S02]  /*1440*/  LOP3.LUT R16, R23, R16, RZ, 0x3c, !PT ;  /* 0x0000001017107212 */ /* 0x000fe400078e3cff */
[----:B------:R-:W-:-:S02]  /*1450*/  SEL R23, R2, 0x80000000, !P0 ;  /* 0x8000000002177807 */ /* 0x000fc40004000000 */
[----:B------:R-:W-:Y:S02]  /*1460*/  LOP3.LUT R19, R24, R19, RZ, 0x3c, !PT ;  /* 0x0000001318137212 */ /* 0x000fe400078e3cff */
[----:B------:R-:W-:Y:S02]  /*1470*/  ISETP.GT.AND P0, PT, R5, -0x1, PT ;  /* 0xffffffff0500780c */ /* 0x000fe40003f04270 */
[----:B------:R-:W-:Y:S02]  /*1480*/  SEL R24, R2, 0x80000000, !P2 ;  /* 0x8000000002187807 */ /* 0x000fe40005000000 */
[----:B------:R-:W-:Y:S02]  /*1490*/  ISETP.GT.AND P1, PT, R4, -0x1, PT ;  /* 0xffffffff0400780c */ /* 0x000fe40003f24270 */
[----:B------:R-:W-:Y:S02]  /*14a0*/  ISETP.GT.AND P2, PT, R6, -0x1, PT ;  /* 0xffffffff0600780c */ /* 0x000fe40003f44270 */
[----:B------:R-:W-:-:S02]  /*14b0*/  LOP3.LUT R17, R22, R17, RZ, 0x3c, !PT ;  /* 0x0000001116117212 */ /* 0x000fc400078e3cff */
[C---:B------:R-:W-:Y:S02]  /*14c0*/  SEL R22, R2.reuse, 0x80000000, !P0 ;  /* 0x8000000002167807 */ /* 0x040fe40004000000 */
[----:B------:R-:W-:Y:S02]  /*14d0*/  LOP3.LUT R18, R25, R18, RZ, 0x3c, !PT ;  /* 0x0000001219127212 */ /* 0x000fe400078e3cff */
[----:B------:R-:W-:Y:S02]  /*14e0*/  LOP3.LUT R8, R23, R8, RZ, 0x3c, !PT ;  /* 0x0000000817087212 */ /* 0x000fe400078e3cff */
[----:B------:R-:W-:Y:S02]  /*14f0*/  ISETP.GT.AND P0, PT, R7, -0x1, PT ;  /* 0xffffffff0700780c */ /* 0x000fe40003f04270 */
[C---:B------:R-:W-:Y:S02]  /*1500*/  SEL R23, R2.reuse, 0x80000000, !P1 ;  /* 0x8000000002177807 */ /* 0x040fe40004800000 */
[----:B------:R-:W-:-:S02]  /*1510*/  SEL R25, R2, 0x80000000, !P2 ;  /* 0x8000000002197807 */ /* 0x000fc40005000000 */
[----:B------:R-:W-:Y:S02]  /*1520*/  ISETP.NE.AND P1, PT, R10, 0x7fffffff, PT ;  /* 0x7fffffff0a00780c */ /* 0x000fe40003f25270 */
[----:B------:R-:W-:Y:S02]  /*1530*/  ISETP.NE.AND P2, PT, R11, 0x7fffffff, PT ;  /* 0x7fffffff0b00780c */ /* 0x000fe40003f45270 */
[----:B------:R-:W-:Y:S02]  /*1540*/  ISETP.NE.AND P3, PT, R12, 0x7fffffff, PT ;  /* 0x7fffffff0c00780c */ /* 0x000fe40003f65270 */
[----:B------:R-:W-:Y:S02]  /*1550*/  ISETP.NE.AND P4, PT, R13, 0x7fffffff, PT ;  /* 0x7fffffff0d00780c */ /* 0x000fe40003f85270 */
[----:B------:R-:W-:Y:S02]  /*1560*/  LOP3.LUT R5, R22, R5, RZ, 0x3c, !PT ;  /* 0x0000000516057212 */ /* 0x000fe400078e3cff */
[----:B------:R-:W-:-:S02]  /*1570*/  SEL R22, R2, 0x80000000, !P0 ;  /* 0x8000000002167807 */ /* 0x000fc40004000000 */
[----:B------:R-:W-:Y:S02]  /*1580*/  SEL R10, R10, 0x80000000, P1 ;  /* 0x800000000a0a7807 */ /* 0x000fe40000800000 */
[----:B------:R-:W-:Y:S02]  /*1590*/  SEL R11, R11, 0x80000000, P2 ;  /* 0x800000000b0b7807 */ /* 0x000fe40001000000 */
[----:B------:R-:W-:Y:S02]  /*15a0*/  SEL R12, R12, 0x80000000, P3 ;  /* 0x800000000c0c7807 */ /* 0x000fe40001800000 */
[----:B------:R-:W-:Y:S02]  /*15b0*/  SEL R13, R13, 0x80000000, P4 ;  /* 0x800000000d0d7807 */ /* 0x000fe40002000000 */
[----:B------:R-:W-:Y:S02]  /*15c0*/  ISETP.NE.AND P5, PT, R14, 0x7fffffff, PT ;  /* 0x7fffffff0e00780c */ /* 0x000fe40003fa5270 */
[----:B------:R-:W-:-:S02]  /*15d0*/  ISETP.NE.AND P0, PT, R15, 0x7fffffff, PT ;  /* 0x7fffffff0f00780c */ /* 0x000fc40003f05270 */
[----:B------:R-:W-:Y:S02]  /*15e0*/  ISETP.NE.AND P1, PT, R18, 0x7fffffff, PT ;  /* 0x7fffffff1200780c */ /* 0x000fe40003f25270 */
[----:B------:R-:W-:Y:S02]  /*15f0*/  ISETP.NE.AND P2, PT, R19, 0x7fffffff, PT ;  /* 0x7fffffff1300780c */ /* 0x000fe40003f45270 */
[----:B------:R-:W-:Y:S02]  /*1600*/  ISETP.NE.AND P3, PT, R17, 0x7fffffff, PT ;  /* 0x7fffffff1100780c */ /* 0x000fe40003f65270 */
[----:B------:R-:W-:Y:S02]  /*1610*/  ISETP.NE.AND P4, PT, R16, 0x7fffffff, PT ;  /* 0x7fffffff1000780c */ /* 0x000fe40003f85270 */
[----:B------:R-:W-:Y:S02]  /*1620*/  LOP3.LUT R9, R24, R9, RZ, 0x3c, !PT ;  /* 0x0000000918097212 */ /* 0x000fe400078e3cff */
[----:B------:R-:W-:-:S02]  /*1630*/  LOP3.LUT R4, R23, R4, RZ, 0x3c, !PT ;  /* 0x0000000417047212 */ /* 0x000fc400078e3cff */
[----:B------:R-:W-:Y:S02]  /*1640*/  LOP3.LUT R6, R25, R6, RZ, 0x3c, !PT ;  /* 0x0000000619067212 */ /* 0x000fe400078e3cff */
[----:B------:R-:W-:Y:S02]  /*1650*/  LOP3.LUT R7, R22, R7, RZ, 0x3c, !PT ;  /* 0x0000000716077212 */ /* 0x000fe400078e3cff */
[----:B------:R-:W-:Y:S02]  /*1660*/  SEL R14, R14, 0x80000000, P5 ;  /* 0x800000000e0e7807 */ /* 0x000fe40002800000 */
[----:B------:R-:W-:Y:S02]  /*1670*/  SEL R15, R15, 0x80000000, P0 ;  /* 0x800000000f0f7807 */ /* 0x000fe40000000000 */
[----:B------:R-:W-:Y:S02]  /*1680*/  SEL R18, R18, 0x80000000, P1 ;  /* 0x8000000012127807 */ /* 0x000fe40000800000 */
[----:B------:R-:W-:-:S02]  /*1690*/  SEL R19, R19, 0x80000000, P2 ;  /* 0x8000000013137807 */ /* 0x000fc40001000000 */
[----:B------:R-:W-:Y:S02]  /*16a0*/  SEL R17, R17, 0x80000000, P3 ;  /* 0x8000000011117807 */ /* 0x000fe40001800000 */
[----:B------:R-:W-:Y:S02]  /*16b0*/  SEL R16, R16, 0x80000000, P4 ;  /* 0x8000000010107807 */ /* 0x000fe40002000000 */
[----:B------:R-:W-:Y:S02]  /*16c0*/  ISETP.NE.AND P5, PT, R9, 0x7fffffff, PT ;  /* 0x7fffffff0900780c */ /* 0x000fe40003fa5270 */
[----:B------:R-:W-:Y:S02]  /*16d0*/  ISETP.NE.AND P0, PT, R8, 0x7fffffff, PT ;  /* 0x7fffffff0800780c */ /* 0x000fe40003f05270 */
[----:B------:R-:W-:Y:S02]  /*16e0*/  ISETP.NE.AND P1, PT, R5, 0x7fffffff, PT ;  /* 0x7fffffff0500780c */ /* 0x000fe40003f25270 */
[----:B------:R-:W-:-:S02]  /*16f0*/  ISETP.NE.AND P2, PT, R4, 0x7fffffff, PT ;  /* 0x7fffffff0400780c */ /* 0x000fc40003f45270 */
[----:B------:R-:W-:Y:S02]  /*1700*/  ISETP.NE.AND P3, PT, R6, 0x7fffffff, PT ;  /* 0x7fffffff0600780c */ /* 0x000fe40003f65270 */
[----:B------:R-:W-:Y:S02]  /*1710*/  ISETP.NE.AND P4, PT, R7, 0x7fffffff, PT ;  /* 0x7fffffff0700780c */ /* 0x000fe40003f85270 */
[----:B------:R-:W-:Y:S02]  /*1720*/  SEL R9, R9, 0x80000000, P5 ;  /* 0x8000000009097807 */ /* 0x000fe40002800000 */
[----:B------:R-:W-:Y:S02]  /*1730*/  SEL R8, R8, 0x80000000, P0 ;  /* 0x8000000008087807 */ /* 0x000fe40000000000 */
[----:B------:R-:W-:Y:S02]  /*1740*/  SEL R5, R5, 0x80000000, P1 ;  /* 0x8000000005057807 */ /* 0x000fe40000800000 */
[----:B------:R-:W-:-:S02]  /*1750*/  SEL R4, R4, 0x80000000, P2 ;  /* 0x8000000004047807 */ /* 0x000fc40001000000 */
[----:B------:R-:W-:Y:S02]  /*1760*/  SEL R6, R6, 0x80000000, P3 ;  /* 0x8000000006067807 */ /* 0x000fe40001800000 */
[----:B-1----:R-:W-:-:S07]  /*1770*/  SEL R7, R7, 0x80000000, P4 ;  /* 0x8000000007077807 */ /* 0x002fce0002000000 */
.L_x_145:
[----:B------:R-:W-:Y:S01]  /*1780*/  IMAD R22, RZ, RZ, -UR16 ;  /* 0x80000010ff167e24 */ /* 0x000fe2000f8e02ff */
[----:B0-----:R-:W-:Y:S01]  /*1790*/  SHF.R.U32.HI R25, RZ, UR16, R10 ;  /* 0x00000010ff197c19 */ /* 0x001fe2000801160a */
[----:B------:R-:W-:Y:S01]  /*17a0*/  ULEA UR17, UR4, UR15, 0xa ;  /* 0x0000000f04117291 */ /* 0x000fe2000f8e50ff */
[----:B------:R-:W-:Y:S01]  /*17b0*/  SHF.R.U32.HI R27, RZ, UR16, R12 ;  /* 0x00000010ff1b7c19 */ /* 0x000fe2000801160c */
[----:B------:R-:W-:Y:S01]  /*17c0*/  UIADD3 UR4, UPT, UPT, UR4, 0x1, URZ ;  /* 0x0000000104047890 */ /* 0x000fe2000fffe0ff */
[----:B------:R-:W-:Y:S02]  /*17d0*/  VIADDMNMX R23, R22, R3, 0x8, PT ;  /* 0x0000000816177446 */ /* 0x000fe40003800103 */
[----:B------:R-:W-:Y:S02]  /*17e0*/  SHF.R.U32.HI R29, RZ, UR16, R13 ;  /* 0x00000010ff1d7c19 */ /* 0x000fe4000801160d */
[----:B------:R-:W-:Y:S02]  /*17f0*/  SHF.L.U32 R22, R2, R23, RZ ;  /* 0x0000001702167219 */ /* 0x000fe400000006ff */
[----:B------:R-:W-:-:S02]  /*1800*/  SHF.R.U32.HI R23, RZ, UR16, R11 ;  /* 0x00000010ff177c19 */ /* 0x000fc4000801160b */
[-C--:B------:R-:W-:Y:S02]  /*1810*/  LOP3.LUT R25, R25, R22.reuse, RZ, 0x30, !PT ;  /* 0x0000001619197212 */ /* 0x080fe400078e30ff */
[-C--:B------:R-:W-:Y:S02]  /*1820*/  LOP3.LUT R23, R23, R22.reuse, RZ, 0x30, !PT ;  /* 0x0000001617177212 */ /* 0x080fe400078e30ff */
[----:B------:R-:W-:Y:S02]  /*1830*/  LOP3.LUT R27, R27, R22, RZ, 0x30, !PT ;  /* 0x000000161b1b7212 */ /* 0x000fe400078e30ff */
[----:B------:R-:W-:Y:S02]  /*1840*/  LEA R25, R25, UR17, 0x2 ;  /* 0x0000001119197c11 */ /* 0x000fe4000f8e10ff */
[----:B------:R-:W-:Y:S02]  /*1850*/  LEA R23, R23, UR17, 0x2 ;  /* 0x0000001117177c11 */ /* 0x000fe4000f8e10ff */
[----:B------:R-:W-:Y:S01]  /*1860*/  LEA R27, R27, UR17, 0x2 ;  /* 0x000000111b1b7c11 */ /* 0x000fe2000f8e10ff */
[----:B------:R0:W-:Y:S01]  /*1870*/  ATOMS.POPC.INC.32 RZ, [R25+URZ] ;  /* 0x0000000019ff7f8c */ /* 0x0001e2000d8000ff */
[----:B------:R-:W-:-:S02]  /*1880*/  SHF.R.U32.HI R24, RZ, UR16, R14 ;  /* 0x00000010ff187c19 */ /* 0x000fc4000801160e */
[----:B------:R-:W-:Y:S01]  /*1890*/  SHF.R.U32.HI R26, RZ, UR16, R15 ;  /* 0x00000010ff1a7c19 */ /* 0x000fe2000801160f */
[----:B------:R1:W-:Y:S01]  /*18a0*/  ATOMS.POPC.INC.32 RZ, [R23+URZ] ;  /* 0x0000000017ff7f8c */ /* 0x0003e2000d8000ff */
[-C--:B------:R-:W-:Y:S02]  /*18b0*/  LOP3.LUT R29, R29, R22.reuse, RZ, 0x30, !PT ;  /* 0x000000161d1d7212 */ /* 0x080fe400078e30ff */
[-C--:B------:R-:W-:Y:S01]  /*18c0*/  LOP3.LUT R24, R24, R22.reuse, RZ, 0x30, !PT ;  /* 0x0000001618187212 */ /* 0x080fe200078e30ff */
[----:B------:R2:W-:Y:S01]  /*18d0*/  ATOMS.POPC.INC.32 RZ, [R27+URZ] ;  /* 0x000000001bff7f8c */ /* 0x0005e2000d8000ff */
[----:B0-----:R-:W-:Y:S02]  /*18e0*/  SHF.R.U32.HI R25, RZ, UR16, R19 ;  /* 0x00000010ff197c19 */ /* 0x001fe40008011613 */
[----:B------:R-:W-:Y:S02]  /*18f0*/  LOP3.LUT R26, R26, R22, RZ, 0x30, !PT ;  /* 0x000000161a1a7212 */ /* 0x000fe400078e30ff */
[----:B-1----:R-:W-:-:S02]  /*1900*/  SHF.R.U32.HI R23, RZ, UR16, R18 ;  /* 0x00000010ff177c19 */ /* 0x002fc40008011612 */
[----:B------:R-:W-:Y:S02]  /*1910*/  LEA R29, R29, UR17, 0x2 ;  /* 0x000000111d1d7c11 */ /* 0x000fe4000f8e10ff */
[----:B--2---:R-:W-:Y:S02]  /*1920*/  SHF.R.U32.HI R27, RZ, UR16, R17 ;  /* 0x00000010ff1b7c19 */ /* 0x004fe40008011611 */
[-C--:B------:R-:W-:Y:S01]  /*1930*/  LOP3.LUT R23, R23, R22.reuse, RZ, 0x30, !PT ;  /* 0x0000001617177212 */ /* 0x080fe200078e30ff */
[----:B------:R0:W-:Y:S01]  /*1940*/  ATOMS.POPC.INC.32 RZ, [R29+URZ] ;  /* 0x000000001dff7f8c */ /* 0x0001e2000d8000ff */
[-C--:B------:R-:W-:Y:S02]  /*1950*/  LOP3.LUT R25, R25, R22.reuse, RZ, 0x30, !PT ;  /* 0x0000001619197212 */ /* 0x080fe400078e30ff */
[----:B------:R-:W-:Y:S02]  /*1960*/  LEA R24, R24, UR17, 0x2 ;  /* 0x0000001118187c11 */ /* 0x000fe4000f8e10ff */
[----:B------:R-:W-:-:S02]  /*1970*/  LOP3.LUT R27, R27, R22, RZ, 0x30, !PT ;  /* 0x000000161b1b7212 */ /* 0x000fc400078e30ff */
[----:B------:R-:W-:Y:S01]  /*1980*/  LEA R26, R26, UR17, 0x2 ;  /* 0x000000111a1a7c11 */ /* 0x000fe2000f8e10ff */
[----:B------:R1:W-:Y:S01]  /*1990*/  ATOMS.POPC.INC.32 RZ, [R24+URZ] ;  /* 0x0000000018ff7f8c */ /* 0x0003e2000d8000ff */
[----:B------:R-:W-:Y:S02]  /*19a0*/  LEA R23, R23, UR17, 0x2 ;  /* 0x0000001117177c11 */ /* 0x000fe4000f8e10ff */
[----:B------:R-:W-:Y:S01]  /*19b0*/  LEA R25, R25, UR17, 0x2 ;  /* 0x0000001119197c11 */ /* 0x000fe2000f8e10ff */
[----:B------:R2:W-:Y:S01]  /*19c0*/  ATOMS.POPC.INC.32 RZ, [R26+URZ] ;  /* 0x000000001aff7f8c */ /* 0x0005e2000d8000ff */
[----:B------:R-:W-:Y:S02]  /*19d0*/  LEA R27, R27, UR17, 0x2 ;  /* 0x000000111b1b7c11 */ /* 0x000fe4000f8e10ff */
[----:B0-----:R-:W-:Y:S01]  /*19e0*/  SHF.R.U32.HI R29, RZ, UR16, R16 ;  /* 0x00000010ff1d7c19 */ /* 0x001fe20008011610 */
[----:B------:R0:W-:Y:S01]  /*19f0*/  ATOMS.POPC.INC.32 RZ, [R23+URZ] ;  /* 0x0000000017ff7f8c */ /* 0x0001e2000d8000ff */
[----:B-1----:R-:W-:-:S02]  /*1a00*/  SHF.R.U32.HI R24, RZ, UR16, R9 ;  /* 0x00000010ff187c19 */ /* 0x002fc40008011609 */
[----:B------:R-:W-:Y:S01]  /*1a10*/  SHF.R.U32.HI R28, RZ, UR16, R7 ;  /* 0x00000010ff1c7c19 */ /* 0x000fe20008011607 */
[----:B------:R1:W-:Y:S01]  /*1a20*/  ATOMS.POPC.INC.32 RZ, [R25+URZ] ;  /* 0x0000000019ff7f8c */ /* 0x0003e2000d8000ff */
[----:B--2---:R-:W-:Y:S02]  /*1a30*/  SHF.R.U32.HI R26, RZ, UR16, R8 ;  /* 0x00000010ff1a7c19 */ /* 0x004fe40008011608 */
[-C--:B------:R-:W-:Y:S01]  /*1a40*/  LOP3.LUT R29, R29, R22.reuse, RZ, 0x30, !PT ;  /* 0x000000161d1d7212 */ /* 0x080fe200078e30ff */
[----:B------:R2:W-:Y:S01]  /*1a50*/  ATOMS.POPC.INC.32 RZ, [R27+URZ] ;  /* 0x000000001bff7f8c */ /* 0x0005e2000d8000ff */
[----:B0-----:R-:W-:Y:S02]  /*1a60*/  SHF.R.U32.HI R23, RZ, UR16, R5 ;  /* 0x00000010ff177c19 */ /* 0x001fe40008011605 */
[----:B------:R-:W-:Y:S02]  /*1a70*/  LOP3.LUT R24, R24, R22, RZ, 0x30, !PT ;  /* 0x0000001618187212 */ /* 0x000fe400078e30ff */
[----:B-1----:R-:W-:-:S02]  /*1a80*/  SHF.R.U32.HI R25, RZ, UR16, R4 ;  /* 0x00000010ff197c19 */ /* 0x002fc40008011604 */
[-C--:B------:R-:W-:Y:S02]  /*1a90*/  LOP3.LUT R26, R26, R22.reuse, RZ, 0x30, !PT ;  /* 0x000000161a1a7212 */ /* 0x080fe400078e30ff */
[----:B--2---:R-:W-:Y:S01]  /*1aa0*/  SHF.R.U32.HI R27, RZ, UR16, R6 ;  /* 0x00000010ff1b7c19 */ /* 0x004fe20008011606 */
[----:B------:R-:W-:Y:S01]  /*1ab0*/  UIADD3 UR16, UPT, UPT, UR16, 0x8, URZ ;  /* 0x0000000810107890 */ /* 0x000fe2000fffe0ff */
[-C--:B------:R-:W-:Y:S02]  /*1ac0*/  LOP3.LUT R23, R23, R22.reuse, RZ, 0x30, !PT ;  /* 0x0000001617177212 */ /* 0x080fe400078e30ff */
[----:B------:R-:W-:Y:S02]  /*1ad0*/  LEA R29, R29, UR17, 0x2 ;  /* 0x000000111d1d7c11 */ /* 0x000fe4000f8e10ff */
[----:B------:R-:W-:Y:S02]  /*1ae0*/  LOP3.LUT R25, R25, R22, RZ, 0x30, !PT ;  /* 0x0000001619197212 */ /* 0x000fe400078e30ff */
[----:B------:R-:W-:Y:S01]  /*1af0*/  ISETP.LE.AND P0, PT, R3, UR16, PT ;  /* 0x0000001003007c0c */ /* 0x000fe2000bf03270 */
[----:B------:R0:W-:Y:S01]  /*1b00*/  ATOMS.POPC.INC.32 RZ, [R29+URZ] ;  /* 0x000000001dff7f8c */ /* 0x0001e2000d8000ff */
[----:B------:R-:W-:-:S02]  /*1b10*/  LEA R24, R24, UR17, 0x2 ;  /* 0x0000001118187c11 */ /* 0x000fc4000f8e10ff */
[-C--:B------:R-:W-:Y:S02]  /*1b20*/  LOP3.LUT R27, R27, R22.reuse, RZ, 0x30, !PT ;  /* 0x000000161b1b7212 */ /* 0x080fe400078e30ff */
[----:B------:R-:W-:Y:S01]  /*1b30*/  LEA R26, R26, UR17, 0x2 ;  /* 0x000000111a1a7c11 */ /* 0x000fe2000f8e10ff */
[----:B------:R0:W-:Y:S01]  /*1b40*/  ATOMS.POPC.INC.32 RZ, [R24+URZ] ;  /* 0x0000000018ff7f8c */ /* 0x0001e2000d8000ff */
[----:B------:R-:W-:Y:S02]  /*1b50*/  LOP3.LUT R28, R28, R22, RZ, 0x30, !PT ;  /* 0x000000161c1c7212 */ /* 0x000fe400078e30ff */
[----:B------:R-:W-:Y:S01]  /*1b60*/  LEA R23, R23, UR17, 0x2 ;  /* 0x0000001117177c11 */ /* 0x000fe2000f8e10ff */
[----:B------:R0:W-:Y:S01]  /*1b70*/  ATOMS.POPC.INC.32 RZ, [R26+URZ] ;  /* 0x000000001aff7f8c */ /* 0x0001e2000d8000ff */
[----:B------:R-:W-:Y:S02]  /*1b80*/  LEA R25, R25, UR17, 0x2 ;  /* 0x0000001119197c11 */ /* 0x000fe4000f8e10ff */
[----:B------:R-:W-:Y:S01]  /*1b90*/  LEA R27, R27, UR17, 0x2 ;  /* 0x000000111b1b7c11 */ /* 0x000fe2000f8e10ff */
[----:B------:R0:W-:Y:S01]  /*1ba0*/  ATOMS.POPC.INC.32 RZ, [R23+URZ] ;  /* 0x0000000017ff7f8c */ /* 0x0001e2000d8000ff */
[----:B------:R-:W-:-:S03]  /*1bb0*/  LEA R28, R28, UR17, 0x2 ;  /* 0x000000111c1c7c11 */ /* 0x000fc6000f8e10ff */
[----:B------:R0:W-:Y:S04]  /*1bc0*/  ATOMS.POPC.INC.32 RZ, [R25+URZ] ;  /* 0x0000000019ff7f8c */ /* 0x0001e8000d8000ff */
[----:B------:R0:W-:Y:S04]  /*1bd0*/  ATOMS.POPC.INC.32 RZ, [R27+URZ] ;  /* 0x000000001bff7f8c */ /* 0x0001e8000d8000ff */
[----:B------:R0:W-:Y:S01]  /*1be0*/  ATOMS.POPC.INC.32 RZ, [R28+URZ] ;  /* 0x000000001cff7f8c */ /* 0x0001e2000d8000ff */
[----:B------:R-:W-:Y:S05]  /*1bf0*/  @!P0 BRA `(.L_x_145) ;  /* 0xfffffff800e08947 */ /* 0x000fea000383ffff */
.L_x_144:
[----:B------:R-:W-:Y:S05]  /*1c00*/  BRA.U !UP0, `(.L_x_146) ;  /* 0xffffffed08dc7547 */ /* 0x000fea000b83ffff */
.L_x_141:
[----:B------:R-:W-:Y:S01]  /*1c10*/  BAR.SYNC.DEFER_BLOCKING 0x0 ;  /* 0x0000000000007b1d */ /* 0x000fe20000010000 */
[----:B------:R-:W-:-:S05]  /*1c20*/  ISETP.NE.AND P0, PT, R21, RZ, PT ;  /* 0x000000ff1500720c */ /* 0x000fca0003f05270 */
[----:B------:R-:W-:Y:S08]  /*1c30*/  BSSY.RECONVERGENT B0, `(.L_x_147) ;  /* 0x0000167000007945 */ /* 0x000ff00003800200 */
[----:B------:R-:W-:Y:S05]  /*1c40*/  @P0 BRA `(.L_x_148) ;  /* 0x0000001400940947 */ /* 0x000fea0003800000 */
[----:B------:R-:W0:Y:S01]  /*1c50*/  S2UR UR5, SR_CgaCtaId ;  /* 0x00000000000579c3 */ /* 0x000e220000008800 */
[----:B------:R-:W-:Y:S01]  /*1c60*/  UISETP.GE.U32.AND UP0, UPT, UR22, 0x7, UPT ;  /* 0x000000071600788c */ /* 0x000fe2000bf06070 */
[----:B-----5:R-:W-:Y:S01]  /*1c70*/  IMAD.MOV.U32 R5, RZ, RZ, RZ ;  /* 0x000000ffff057224 */ /* 0x020fe200078e00ff */
[----:B------:R-:W-:Y:S02]  /*1c80*/  UMOV UR4, 0x400 ;  /* 0x0000040000047882 */ /* 0x000fe40000000000 */
[----:B0-----:R-:W-:-:S06]  /*1c90*/  ULEA UR4, UR5, UR4, 0x18 ;  /* 0x0000000405047291 */ /* 0x001fcc000f8ec0ff */
[----:B--23--:R-:W-:Y:S01]  /*1ca0*/  LEA R2, R0, UR4, 0x2 ;  /* 0x0000000400027c11 */ /* 0x00cfe2000f8e10ff */
[----:B------:R-:W-:Y:S06]  /*1cb0*/  BRA.U !UP0, `(.L_x_149) ;  /* 0x00000005085c7547 */ /* 0x000fec000b800000 */
[----:B-1----:R-:W0:Y:S01]  /*1cc0*/  LDC.64 R4, c[0x0][0x380] ;  /* 0x0000e000ff047b82 */ /* 0x002e220000000a00 */
[----:B----4-:R-:W-:-:S07]  /*1cd0*/  IMAD.MOV.U32 R3, RZ, RZ, RZ ;  /* 0x000000ffff037224 */ /* 0x010fce00078e00ff */
.L_x_166:
[----:B----4-:R-:W-:Y:S01]  /*1ce0*/  IMAD R7, R3, 0x400, R2 ;  /* 0x0000040003077824 */ /* 0x010fe200078e0202 */
[----:B------:R-:W-:Y:S04]  /*1cf0*/  BSSY.RECONVERGENT B1, `(.L_x_150) ;  /* 0x000000f000017945 */ /* 0x000fe80003800200 */
[----:B01----:R-:W1:Y:S04]  /*1d00*/  LDS R18, [R7] ;  /* 0x0000000007127984 */ /* 0x003e680000000800 */
[----:B--23--:R2:W3:Y:S04]  /*1d10*/  LDS R9, [R7+0x400] ;  /* 0x0004000007097984 */ /* 0x00c4e80000000800 */
[----:B------:R2:W4:Y:S04]  /*1d20*/  LDS R22, [R7+0x800] ;  /* 0x0008000007167984 */ /* 0x0005280000000800 */
[----:B------:R2:W0:Y:S04]  /*1d30*/  LDS R14, [R7+0xc00] ;  /* 0x000c0000070e7984 */ /* 0x0004280000000800 */
[----:B------:R2:W0:Y:S04]  /*1d40*/  LDS R12, [R7+0x1000] ;  /* 0x00100000070c7984 */ /* 0x0004280000000800 */
[----:B------:R2:W0:Y:S04]  /*1d50*/  LDS R6, [R7+0x1400] ;  /* 0x0014000007067984 */ /* 0x0004280000000800 */
[----:B------:R2:W0:Y:S04]  /*1d60*/  LDS R8, [R7+0x1800] ;  /* 0x0018000007087984 */ /* 0x0004280000000800 */
[----:B------:R2:W0:Y:S01]  /*1d70*/  LDS R10, [R7+0x1c00] ;  /* 0x001c0000070a7984 */ /* 0x0004220000000800 */
[----:B-1----:R-:W-:-:S13]  /*1d80*/  ISETP.NE.AND P0, PT, R18, RZ, PT ;  /* 0x000000ff1200720c */ /* 0x002fda0003f05270 */
[----:B--234-:R-:W-:Y:S05]  /*1d90*/  @!P0 BRA `(.L_x_151) ;  /* 0x0000000000108947 */ /* 0x01cfea0003800000 */
[----:B------:R-:W-:Y:S02]  /*1da0*/  IMAD R17, R3, 0x100, R0 ;  /* 0x0000010003117824 */ /* 0x000fe400078e0200 */
[----:B------:R-:W-:Y:S02]  /*1db0*/  IMAD.MOV.U32 R19, RZ, RZ, RZ ;  /* 0x000000ffff137224 */ /* 0x000fe400078e00ff */
[----:B0-----:R-:W-:-:S05]  /*1dc0*/  IMAD.WIDE.U32 R16, R17, 0x8, R4 ;  /* 0x0000000811107825 */ /* 0x001fca00078e0004 */
[----:B------:R1:W-:Y:S02]  /*1dd0*/  REDG.E.ADD.64.STRONG.GPU desc[UR20][R16.64], R18 ;  /* 0x000000121000798e */ /* 0x0003e4000c12e514 */
.L_x_151:
[----:B------:R-:W-:Y:S05]  /*1de0*/  BSYNC.RECONVERGENT B1 ;  /* 0x0000000000017941 */ /* 0x000fea0003800200 */
.L_x_150:
[----:B------:R-:W-:Y:S01]  /*1df0*/  ISETP.NE.AND P6, PT, R9, RZ, PT ;  /* 0x000000ff0900720c */ /* 0x000fe20003fc5270 */
[----:B------:R-:W-:Y:S01]  /*1e00*/  BSSY.RECONVERGENT B1, `(.L_x_152) ;  /* 0x000000e000017945 */ /* 0x000fe20003800200 */
[----:B------:R-:W-:Y:S02]  /*1e10*/  ISETP.NE.AND P0, PT, R22, RZ, PT ;  /* 0x000000ff1600720c */ /* 0x000fe40003f05270 */
[----:B0-----:R-:W-:Y:S02]  /*1e20*/  ISETP.NE.AND P1, PT, R14, RZ, PT ;  /* 0x000000ff0e00720c */ /* 0x001fe40003f25270 */
[----:B------:R-:W-:Y:S02]  /*1e30*/  ISETP.NE.AND P2, PT, R12, RZ, PT ;  /* 0x000000ff0c00720c */ /* 0x000fe40003f45270 */
[----:B------:R-:W-:Y:S02]  /*1e40*/  ISETP.NE.AND P3, PT, R6, RZ, PT ;  /* 0x000000ff0600720c */ /* 0x000fe40003f65270 */
[----:B------:R-:W-:-:S02]  /*1e50*/  ISETP.NE.AND P4, PT, R8, RZ, PT ;  /* 0x000000ff0800720c */ /* 0x000fc40003f85270 */
[----:B------:R-:W-:Y:S01]  /*1e60*/  ISETP.NE.AND P5, PT, R10, RZ, PT ;  /* 0x000000ff0a00720c */ /* 0x000fe20003fa5270 */
[----:B------:R-:W-:-:S12]  /*1e70*/  @!P6 BRA `(.L_x_153) ;  /* 0x000000000018e947 */ /* 0x000fd80003800000 */
[----:B-1----:R-:W-:Y:S02]  /*1e80*/  IMAD R17, R3, 0x100, R0 ;  /* 0x0000010003117824 */ /* 0x002fe400078e0200 */
[----:B------:R-:W-:Y:S02]  /*1e90*/  IMAD.MOV.U32 R18, RZ, RZ, R9 ;  /* 0x000000ffff127224 */ /* 0x000fe400078e0009 */
[----:B------:R-:W-:Y:S02]  /*1ea0*/  VIADD R17, R17, 0x100 ;  /* 0x0000010011117836 */ /* 0x000fe40000000000 */
[----:B------:R-:W-:Y:S02]  /*1eb0*/  IMAD.MOV.U32 R19, RZ, RZ, RZ ;  /* 0x000000ffff137224 */ /* 0x000fe400078e00ff */
[----:B------:R-:W-:-:S05]  /*1ec0*/  IMAD.WIDE.U32 R16, R17, 0x8, R4 ;  /* 0x0000000811107825 */ /* 0x000fca00078e0004 */
[----:B------:R0:W-:Y:S02]  /*1ed0*/  REDG.E.ADD.64.STRONG.GPU desc[UR20][R16.64], R18 ;  /* 0x000000121000798e */ /* 0x0001e4000c12e514 */
.L_x_153:
[----:B------:R-:W-:Y:S05]  /*1ee0*/  BSYNC.RECONVERGENT B1 ;  /* 0x0000000000017941 */ /* 0x000fea0003800200 */
.L_x_152:
[----:B------:R-:W-:Y:S04]  /*1ef0*/  BSSY.RECONVERGENT B1, `(.L_x_154) ;  /* 0x0000007000017945 */ /* 0x000fe80003800200 */
[----:B------:R-:W-:Y:S05]  /*1f00*/  @!P0 BRA `(.L_x_155) ;  /* 0x0000000000148947 */ /* 0x000fea0003800000 */
[----:B01----:R-:W-:Y:S02]  /*1f10*/  IMAD R17, R3, 0x100, R0 ;  /* 0x0000010003117824 */ /* 0x003fe400078e0200 */
[----:B------:R-:W-:Y:S02]  /*1f20*/  IMAD.MOV.U32 R23, RZ, RZ, RZ ;  /* 0x000000ffff177224 */ /* 0x000fe400078e00ff */
[----:B------:R-:W-:-:S04]  /*1f30*/  VIADD R17, R17, 0x200 ;  /* 0x0000020011117836 */ /* 0x000fc80000000000 */
[----:B------:R-:W-:-:S05]  /*1f40*/  IMAD.WIDE.U32 R16, R17, 0x8, R4 ;  /* 0x0000000811107825 */ /* 0x000fca00078e0004 */
[----:B------:R2:W-:Y:S02]  /*1f50*/  REDG.E.ADD.64.STRONG.GPU desc[UR20][R16.64], R22 ;  /* 0x000000161000798e */ /* 0x0005e4000c12e514 */
.L_x_155:
[----:B------:R-:W-:Y:S05]  /*1f60*/  BSYNC.RECONVERGENT B1 ;  /* 0x0000000000017941 */ /* 0x000fea0003800200 */
.L_x_154:
[----:B------:R-:W-:Y:S04]  /*1f70*/  BSSY.RECONVERGENT B1, `(.L_x_156) ;  /* 0x0000007000017945 */ /* 0x000fe80003800200 */
[----:B------:R-:W-:Y:S05]  /*1f80*/  @!P1 BRA `(.L_x_157) ;  /* 0x0000000000149947 */ /* 0x000fea0003800000 */
[----:B012---:R-:W-:Y:S02]  /*1f90*/  IMAD R17, R3, 0x100, R0 ;  /* 0x0000010003117824 */ /* 0x007fe400078e0200 */
[----:B------:R-:W-:Y:S02]  /*1fa0*/  IMAD.MOV.U32 R15, RZ, RZ, RZ ;  /* 0x000000ffff0f7224 */ /* 0x000fe400078e00ff */
[----:B------:R-:W-:-:S04]  /*1fb0*/  VIADD R17, R17, 0x300 ;  /* 0x0000030011117836 */ /* 0x000fc80000000000 */
[----:B------:R-:W-:-:S05]  /*1fc0*/  IMAD.WIDE.U32 R16, R17, 0x8, R4 ;  /* 0x0000000811107825 */ /* 0x000fca00078e0004 */
[----:B------:R3:W-:Y:S02]  /*1fd0*/  REDG.E.ADD.64.STRONG.GPU desc[UR20][R16.64], R14 ;  /* 0x0000000e1000798e */ /* 0x0007e4000c12e514 */
.L_x_157:
[----:B------:R-:W-:Y:S05]  /*1fe0*/  BSYNC.RECONVERGENT B1 ;  /* 0x0000000000017941 */ /* 0x000fea0003800200 */
.L_x_156:
[----:B------:R-:W-:Y:S04]  /*1ff0*/  BSSY.RECONVERGENT B1, `(.L_x_158) ;  /* 0x0000007000017945 */ /* 0x000fe80003800200 */
[----:B------:R-:W-:Y:S05]  /*2000*/  @!P2 BRA `(.L_x_159) ;  /* 0x000000000014a947 */ /* 0x000fea0003800000 */
[----:B---3--:R-:W-:Y:S02]  /*2010*/  IMAD R15, R3, 0x100, R0 ;  /* 0x00000100030f7824 */ /* 0x008fe400078e0200 */
[----:B------:R-:W-:Y:S02]  /*2020*/  IMAD.MOV.U32 R13, RZ, RZ, RZ ;  /* 0x000000ffff0d7224 */ /* 0x000fe400078e00ff */
[----:B------:R-:W-:-:S04]  /*2030*/  VIADD R15, R15, 0x400 ;  /* 0x000004000f0f7836 */ /* 0x000fc80000000000 */
[----:B------:R-:W-:-:S05]  /*2040*/  IMAD.WIDE.U32 R14, R15, 0x8, R4 ;  /* 0x000000080f0e7825 */ /* 0x000fca00078e0004 */
[----:B------:R4:W-:Y:S02]  /*2050*/  REDG.E.ADD.64.STRONG.GPU desc[UR20][R14.64], R12 ;  /* 0x0000000c0e00798e */ /* 0x0009e4000c12e514 */
.L_x_159:
[----:B------:R-:W-:Y:S05]  /*2060*/  BSYNC.RECONVERGENT B1 ;  /* 0x0000000000017941 */ /* 0x000fea0003800200 */
.L_x_158:
[----:B------:R-:W-:Y:S04]  /*2070*/  BSSY.RECONVERGENT B1, `(.L_x_160) ;  /* 0x0000007000017945 */ /* 0x000fe80003800200 */
[----:B------:R-:W-:Y:S05]  /*2080*/  @!P3 BRA `(.L_x_161) ;  /* 0x000000000014b947 */ /* 0x000fea0003800000 */
[----:B----4-:R-:W-:Y:S02]  /*2090*/  IMAD R13, R3, 0x100, R0 ;  /* 0x00000100030d7824 */ /* 0x010fe400078e0200 */
[----:B------:R-:W-:Y:S02]  /*20a0*/  IMAD.MOV.U32 R7, RZ, RZ, RZ ;  /* 0x000000ffff077224 */ /* 0x000fe400078e00ff */
[----:B------:R-:W-:-:S04]  /*20b0*/  VIADD R13, R13, 0x500 ;  /* 0x000005000d0d7836 */ /* 0x000fc80000000000 */
[----:B------:R-:W-:-:S05]  /*20c0*/  IMAD.WIDE.U32 R12, R13, 0x8, R4 ;  /* 0x000000080d0c7825 */ /* 0x000fca00078e0004 */
[----:B------:R4:W-:Y:S02]  /*20d0*/  REDG.E.ADD.64.STRONG.GPU desc[UR20][R12.64], R6 ;  /* 0x000000060c00798e */ /* 0x0009e4000c12e514 */
.L_x_161:
[----:B------:R-:W-:Y:S05]  /*20e0*/  BSYNC.RECONVERGENT B1 ;  /* 0x0000000000017941 */ /* 0x000fea0003800200 */
.L_x_160:
[----:B------:R-:W-:Y:S04]  /*20f0*/  BSSY.RECONVERGENT B1, `(.L_x_162) ;  /* 0x0000007000017945 */ /* 0x000fe80003800200 */
[----:B------:R-:W-:Y:S05]  /*2100*/  @!P4 BRA `(.L_x_163) ;  /* 0x000000000014c947 */ /* 0x000fea0003800000 */
[----:B----4-:R-:W-:Y:S02]  /*2110*/  IMAD R7, R3, 0x100, R0 ;  /* 0x0000010003077824 */ /* 0x010fe400078e0200 */
[----:B------:R-:W-:Y:S02]  /*2120*/  IMAD.MOV.U32 R9, RZ, RZ, RZ ;  /* 0x000000ffff097224 */ /* 0x000fe400078e00ff */
[----:B------:R-:W-:-:S04]  /*2130*/  VIADD R7, R7, 0x600 ;  /* 0x0000060007077836 */ /* 0x000fc80000000000 */
[----:B------:R-:W-:-:S05]  /*2140*/  IMAD.WIDE.U32 R6, R7, 0x8, R4 ;  /* 0x0000000807067825 */ /* 0x000fca00078e0004 */
[----:B------:R4:W-:Y:S02]  /*2150*/  REDG.E.ADD.64.STRONG.GPU desc[UR20][R6.64], R8 ;  /* 0x000000080600798e */ /* 0x0009e4000c12e514 */
.L_x_163:
[----:B------:R-:W-:Y:S05]  /*2160*/  BSYNC.RECONVERGENT B1 ;  /* 0x0000000000017941 */ /* 0x000fea0003800200 */
.L_x_162:
[----:B------:R-:W-:Y:S04]  /*2170*/  BSSY.RECONVERGENT B1, `(.L_x_164) ;  /* 0x0000007000017945 */ /* 0x000fe80003800200 */
[----:B------:R-:W-:Y:S05]  /*2180*/  @!P5 BRA `(.L_x_165) ;  /* 0x000000000014d947 */ /* 0x000fea0003800000 */
[----:B----4-:R-:W-:Y:S02]  /*2190*/  IMAD R7, R3, 0x100, R0 ;  /* 0x0000010003077824 */ /* 0x010fe400078e0200 */
[----:B------:R-:W-:Y:S02]  /*21a0*/  IMAD.MOV.U32 R11, RZ, RZ, RZ ;  /* 0x000000ffff0b7224 */ /* 0x000fe400078e00ff */
[----:B------:R-:W-:-:S04]  /*21b0*/  VIADD R7, R7, 0x700 ;  /* 0x0000070007077836 */ /* 0x000fc80000000000 */
[----:B------:R-:W-:-:S05]  /*21c0*/  IMAD.WIDE.U32 R6, R7, 0x8, R4 ;  /* 0x0000000807067825 */ /* 0x000fca00078e0004 */
[----:B------:R4:W-:Y:S02]  /*21d0*/  REDG.E.ADD.64.STRONG.GPU desc[UR20][R6.64], R10 ;  /* 0x0000000a0600798e */ /* 0x0009e4000c12e514 */
.L_x_165:
[----:B------:R-:W-:Y:S05]  /*21e0*/  BSYNC.RECONVERGENT B1 ;  /* 0x0000000000017941 */ /* 0x000fea0003800200 */
.L_x_164:
[----:B------:R-:W-:-:S05]  /*21f0*/  VIADD R3, R3, 0x8 ;  /* 0x0000000803037836 */ /* 0x000fca0000000000 */
[----:B------:R-:W-:-:S13]  /*2200*/  ISETP.NE.AND P0, PT, R3, UR27, PT ;  /* 0x0000001b03007c0c */ /* 0x000fda000bf05270 */
[----:B------:R-:W-:Y:S05]  /*2210*/  @P0 BRA `(.L_x_166) ;  /* 0xfffffff800b00947 */ /* 0x000fea000383ffff */
[----:B------:R-:W-:-:S07]  /*2220*/  IMAD.U32 R5, RZ, RZ, UR27 ;  /* 0x0000001bff057e24 */ /* 0x000fce000f8e00ff */
.L_x_149:
[----:B------:R-:W-:Y:S02]  /*2230*/  UISETP.NE.AND UP0, UPT, UR24, URZ, UPT ;  /* 0x000000ff1800728c */ /* 0x000fe4000bf05270 */
[----:B----4-:R-:W-:Y:S02]  /*2240*/  IMAD.U32 R8, RZ, RZ, UR24 ;  /* 0x00000018ff087e24 */ /* 0x010fe4000f8e00ff */
[----:B------:R-:W-:Y:S02]  /*2250*/  IMAD.U32 R3, RZ, RZ, UR25 ;  /* 0x00000019ff037e24 */ /* 0x000fe4000f8e00ff */
[----:B------:R-:W-:Y:S02]  /*2260*/  VIADD R8, R8, 0xffffffff ;  /* 0xffffffff08087836 */ /* 0x000fe40000000000 */
[----:B------:R-:W-:Y:S01]  /*2270*/  VIADD R3, R3, 0xffffffff ;  /* 0xffffffff03037836 */ /* 0x000fe20000000000 */
[----:B------:R-:W-:Y:S06]  /*2280*/  BRA.U !UP0, `(.L_x_167) ;  /* 0x0000000508707547 */ /* 0x000fec000b800000 */
[----:B------:R-:W-:-:S13]  /*2290*/  ISETP.GE.U32.AND P0, PT, R8, 0x3, PT ;  /* 0x000000030800780c */ /* 0x000fda0003f06070 */
[----:B------:R-:W-:Y:S05]  /*22a0*/  @!P0 BRA `(.L_x_168) ;  /* 0x0000000000bc8947 */ /* 0x000fea0003800000 */
[----:B------:R-:W-:Y:S01]  /*22b0*/  IMAD R7, R5, 0x400, R2 ;  /* 0x0000040005077824 */ /* 0x000fe200078e0202 */
[----:B------:R-:W-:Y:S04]  /*22c0*/  BSSY.RECONVERGENT B1, `(.L_x_169) ;  /* 0x000000f000017945 */ /* 0x000fe80003800200 */
[----:B------:R-:W4:Y:S04]  /*22d0*/  LDS R12, [R7] ;  /* 0x00000000070c7984 */ /* 0x000f280000000800 */
[----:B------:R-:W5:Y:S04]  /*22e0*/  LDS R9, [R7+0x400] ;  /* 0x0004000007097984 */ /* 0x000f680000000800 */
[----:B------:R-:W0:Y:S04]  /*22f0*/  LDS R6, [R7+0x800] ;  /* 0x0008000007067984 */ /* 0x000e280000000800 */
[----:B-1----:R-:W1:Y:S01]  /*2300*/  LDS R4, [R7+0xc00] ;  /* 0x000c000007047984 */ /* 0x002e620000000800 */
[----:B----4-:R-:W-:-:S02]  /*2310*/  ISETP.NE.AND P0, PT, R12, RZ, PT ;  /* 0x000000ff0c00720c */ /* 0x010fc40003f05270 */
[----:B-----5:R-:W-:Y:S02]  /*2320*/  ISETP.NE.AND P1, PT, R9, RZ, PT ;  /* 0x000000ff0900720c */ /* 0x020fe40003f25270 */
[----:B0-----:R-:W-:Y:S02]  /*2330*/  ISETP.NE.AND P2, PT, R6, RZ, PT ;  /* 0x000000ff0600720c */ /* 0x001fe40003f45270 */
[----:B-1----:R-:W-:-:S07]  /*2340*/  ISETP.NE.AND P3, PT, R4, RZ, PT ;  /* 0x000000ff0400720c */ /* 0x002fce0003f65270 */
[----:B------:R-:W-:Y:S06]  /*2350*/  @!P0 BRA `(.L_x_170) ;  /* 0x0000000000148947 */ /* 0x000fec0003800000 */
[----:B------:R-:W0:Y:S01]  /*2360*/  LDC.64 R10, c[0x0][0x380] ;  /* 0x0000e000ff0a7b82 */ /* 0x000e220000000a00 */
[----:B------:R-:W-:Y:S02]  /*2370*/  IMAD R7, R5, 0x100, R0 ;  /* 0x0000010005077824 */ /* 0x000fe400078e0200 */
[----:B------:R-:W-:Y:S02]  /*2380*/  IMAD.MOV.U32 R13, RZ, RZ, RZ ;  /* 0x000000ffff0d7224 */ /* 0x000fe400078e00ff */
[----:B0-----:R-:W-:-:S05]  /*2390*/  IMAD.WIDE.U32 R10, R7, 0x8, R10 ;  /* 0x00000008070a7825 */ /* 0x001fca00078e000a */
[----:B------:R0:W-:Y:S02]  /*23a0*/  REDG.E.ADD.64.STRONG.GPU desc[UR20][R10.64], R12 ;  /* 0x0000000c0a00798e */ /* 0x0001e4000c12e514 */
.L_x_170:
[----:B------:R-:W-:Y:S05]  /*23b0*/  BSYNC.RECONVERGENT B1 ;  /* 0x0000000000017941 */ /* 0x000fea0003800200 */
.L_x_169:
[----:B------:R-:W-:Y:S04]  /*23c0*/  BSSY.RECONVERGENT B1, `(.L_x_171) ;  /* 0x0000009000017945 */ /* 0x000fe80003800200 */
[----:B------:R-:W-:Y:S05]  /*23d0*/  @!P1 BRA `(.L_x_172) ;  /* 0x00000000001c9947 */ /* 0x000fea0003800000 */
[----:B0-----:R-:W0:Y:S01]  /*23e0*/  LDC.64 R10, c[0x0][0x380] ;  /* 0x0000e000ff0a7b82 */ /* 0x001e220000000a00 */
[----:B------:R-:W-:Y:S02]  /*23f0*/  IMAD R7, R5, 0x100, R0 ;  /* 0x0000010005077824 */ /* 0x000fe400078e0200 */
[----:B------:R-:W-:Y:S02]  /*2400*/  IMAD.MOV.U32 R12, RZ, RZ, R9 ;  /* 0x000000ffff0c7224 */ /* 0x000fe400078e0009 */
[----:B------:R-:W-:Y:S02]  /*2410*/  VIADD R7, R7, 0x100 ;  /* 0x0000010007077836 */ /* 0x000fe40000000000 */
[----:B------:R-:W-:Y:S02]  /*2420*/  IMAD.MOV.U32 R13, RZ, RZ, RZ ;  /* 0x000000ffff0d7224 */ /* 0x000fe400078e00ff */
[----:B0-----:R-:W-:-:S05]  /*2430*/  IMAD.WIDE.U32 R10, R7, 0x8, R10 ;  /* 0x00000008070a7825 */ /* 0x001fca00078e000a */
[----:B------:R1:W-:Y:S02]  /*2440*/  REDG.E.ADD.64.STRONG.GPU desc[UR20][R10.64], R12 ;  /* 0x0000000c0a00798e */ /* 0x0003e4000c12e514 */
.L_x_172:
[----:B------:R-:W-:Y:S05]  /*2450*/  BSYNC.RECONVERGENT B1 ;  /* 0x0000000000017941 */ /* 0x000fea0003800200 */
.L_x_171:
[----:B------:R-:W-:Y:S04]  /*2460*/  BSSY.RECONVERGENT B1, `(.L_x_173) ;  /* 0x0000008000017945 */ /* 0x000fe80003800200 */
[----:B------:R-:W-:Y:S05]  /*2470*/  @!P2 BRA `(.L_x_174) ;  /* 0x000000000018a947 */ /* 0x000fea0003800000 */
[----:B01----:R-:W0:Y:S01]  /*2480*/  LDC.64 R10, c[0x0][0x380] ;  /* 0x0000e000ff0a7b82 */ /* 0x003e220000000a00 */
[----:B------:R-:W-:-:S04]  /*2490*/  IMAD R7, R5, 0x100, R0 ;  /* 0x0000010005077824 */ /* 0x000fc800078e0200 */
[----:B------:R-:W-:-:S04]  /*24a0*/  VIADD R7, R7, 0x200 ;  /* 0x0000020007077836 */ /* 0x000fc80000000000 */
[----:B0-----:R-:W-:-:S04]  /*24b0*/  IMAD.WIDE.U32 R10, R7, 0x8, R10 ;  /* 0x00000008070a7825 */ /* 0x001fc800078e000a */
[----:B------:R-:W-:-:S05]  /*24c0*/  IMAD.MOV.U32 R7, RZ, RZ, RZ ;  /* 0x000000ffff077224 */ /* 0x000fca00078e00ff */
[----:B------:R4:W-:Y:S02]  /*24d0*/  REDG.E.ADD.64.STRONG.GPU desc[UR20][R10.64], R6 ;  /* 0x000000060a00798e */ /* 0x0009e4000c12e514 */
.L_x_174:
[----:B------:R-:W-:Y:S05]  /*24e0*/  BSYNC.RECONVERGENT B1 ;  /* 0x0000000000017941 */ /* 0x000fea0003800200 */
.L_x_173:
[----:B------:R-:W-:Y:S04]  /*24f0*/  BSSY.RECONVERGENT B1, `(.L_x_175) ;  /* 0x0000009000017945 */ /* 0x000fe80003800200 */
[----:B------:R-:W-:Y:S05]  /*2500*/  @!P3 BRA `(.L_x_176) ;  /* 0x00000000001cb947 */ /* 0x000fea0003800000 */
[----:B----4-:R-:W4:Y:S01]  /*2510*/  LDC.64 R6, c[0x0][0x380] ;  /* 0x0000e000ff067b82 */ /* 0x010f220000000a00 */
[----:B------:R-:W-:Y:S02]  /*2520*/  IMAD R9, R5, 0x100, R0 ;  /* 0x0000010005097824 */ /* 0x000fe400078e0200 */
[----:B01----:R-:W-:Y:S02]  /*2530*/  IMAD.MOV.U32 R10, RZ, RZ, R4 ;  /* 0x000000ffff0a7224 */ /* 0x003fe400078e0004 */
[----:B------:R-:W-:Y:S02]  /*2540*/  VIADD R9, R9, 0x300 ;  /* 0x0000030009097836 */ /* 0x000fe40000000000 */
[----:B------:R-:W-:Y:S02]  /*2550*/  IMAD.MOV.U32 R11, RZ, RZ, RZ ;  /* 0x000000ffff0b7224 */ /* 0x000fe400078e00ff */
[----:B----4-:R-:W-:-:S05]  /*2560*/  IMAD.WIDE.U32 R6, R9, 0x8, R6 ;  /* 0x0000000809067825 */ /* 0x010fca00078e0006 */
[----:B------:R0:W-:Y:S02]  /*2570*/  REDG.E.ADD.64.STRONG.GPU desc[UR20][R6.64], R10 ;  /* 0x0000000a0600798e */ /* 0x0001e4000c12e514 */
.L_x_176:
[----:B------:R-:W-:Y:S05]  /*2580*/  BSYNC.RECONVERGENT B1 ;  /* 0x0000000000017941 */ /* 0x000fea0003800200 */
.L_x_175:
[----:B------:R-:W-:-:S07]  /*2590*/  VIADD R5, R5, 0x4 ;  /* 0x0000000405057836 */ /* 0x000fce0000000000 */
.L_x_168:
[----:B------:R-:W-:Y:S01]  /*25a0*/  UISETP.NE.AND UP0, UPT, UR25, URZ, UPT ;  /* 0x000000ff1900728c */ /* 0x000fe2000bf05270 */
[----:B------:R-:W-:Y:S08]  /*25b0*/  BSSY.RECONVERGENT B1, `(.L_x_167) ;  /* 0x0000029000017945 */ /* 0x000ff00003800200 */
[----:B------:R-:W-:Y:S05]  /*25c0*/  BRA.U !UP0, `(.L_x_177) ;  /* 0x00000001089c7547 */ /* 0x000fea000b800000 */
[----:B------:R-:W-:-:S13]  /*25d0*/  ISETP.NE.AND P0, PT, R3, RZ, PT ;  /* 0x000000ff0300720c */ /* 0x000fda0003f05270 */
[----:B------:R-:W-:Y:S05]  /*25e0*/  @!P0 BRA `(.L_x_178) ;  /* 0x0000000000648947 */ /* 0x000fea0003800000 */
[----:B0---4-:R-:W-:Y:S01]  /*25f0*/  IMAD R6, R5, 0x400, R2 ;  /* 0x0000040005067824 */ /* 0x011fe200078e0202 */
[----:B------:R-:W-:Y:S04]  /*2600*/  BSSY.RECONVERGENT B2, `(.L_x_179) ;  /* 0x000000c000027945 */ /* 0x000fe80003800200 */
[----:B-1----:R-:W0:Y:S04]  /*2610*/  LDS R4, [R6] ;  /* 0x0000000006047984 */ /* 0x002e280000000800 */
[----:B------:R-:W1:Y:S01]  /*2620*/  LDS R9, [R6+0x400] ;  /* 0x0004000006097984 */ /* 0x000e620000000800 */
[----:B0-----:R-:W-:-:S02]  /*2630*/  ISETP.NE.AND P0, PT, R4, RZ, PT ;  /* 0x000000ff0400720c */ /* 0x001fc40003f05270 */
[----:B-1----:R-:W-:-:S11]  /*2640*/  ISETP.NE.AND P1, PT, R9, RZ, PT ;  /* 0x000000ff0900720c */ /* 0x002fd60003f25270 */
[----:B------:R-:W-:Y:S05]  /*2650*/  @!P0 BRA `(.L_x_180) ;  /* 0x0000000000188947 */ /* 0x000fea0003800000 */
[----:B------:R-:W0:Y:S01]  /*2660*/  LDC.64 R6, c[0x0][0x380] ;  /* 0x0000e000ff067b82 */ /* 0x000e220000000a00 */
[----:B------:R-:W-:-:S04]  /*2670*/  IMAD R11, R5, 0x100, R0 ;  /* 0x00000100050b7824 */ /* 0x000fc800078e0200 */
[----:B0-----:R-:W-:-:S04]  /*2680*/  IMAD.WIDE.U32 R10, R11, 0x8, R6 ;  /* 0x000000080b0a7825 */ /* 0x001fc800078e0006 */
[----:B------:R-:W-:Y:S02]  /*2690*/  IMAD.MOV.U32 R6, RZ, RZ, R4 ;  /* 0x000000ffff067224 */ /* 0x000fe400078e0004 */
[----:B------:R-:W-:-:S05]  /*26a0*/  IMAD.MOV.U32 R7, RZ, RZ, RZ ;  /* 0x000000ffff077224 */ /* 0x000fca00078e00ff */
[----:B------:R0:W-:Y:S02]  /*26b0*/  REDG.E.ADD.64.STRONG.GPU desc[UR20][R10.64], R6 ;  /* 0x000000060a00798e */ /* 0x0001e4000c12e514 */
.L_x_180:
[----:B------:R-:W-:Y:S05]  /*26c0*/  BSYNC.RECONVERGENT B2 ;  /* 0x0000000000027941 */ /* 0x000fea0003800200 */
.L_x_179:
[----:B------:R-:W-:Y:S04]  /*26d0*/  BSSY.RECONVERGENT B2, `(.L_x_181) ;  /* 0x0000009000027945 */ /* 0x000fe80003800200 */
[----:B------:R-:W-:Y:S05]  /*26e0*/  @!P1 BRA `(.L_x_182) ;  /* 0x00000000001c9947 */ /* 0x000fea0003800000 */
[----:B0-----:R-:W0:Y:S01]  /*26f0*/  LDC.64 R6, c[0x0][0x380] ;  /* 0x0000e000ff067b82 */ /* 0x001e220000000a00 */
[----:B------:R-:W-:-:S04]  /*2700*/  IMAD R4, R5, 0x100, R0 ;  /* 0x0000010005047824 */ /* 0x000fc800078e0200 */
[----:B------:R-:W-:-:S04]  /*2710*/  VIADD R11, R4, 0x100 ;  /* 0x00000100040b7836 */ /* 0x000fc80000000000 */
[----:B0-----:R-:W-:-:S04]  /*2720*/  IMAD.WIDE.U32 R10, R11, 0x8, R6 ;  /* 0x000000080b0a7825 */ /* 0x001fc800078e0006 */
[----:B------:R-:W-:Y:S02]  /*2730*/  IMAD.MOV.U32 R6, RZ, RZ, R9 ;  /* 0x000000ffff067224 */ /* 0x000fe400078e0009 */
[----:B------:R-:W-:-:S05]  /*2740*/  IMAD.MOV.U32 R7, RZ, RZ, RZ ;  /* 0x000000ffff077224 */ /* 0x000fca00078e00ff */
[----:B------:R1:W-:Y:S02]  /*2750*/  REDG.E.ADD.64.STRONG.GPU desc[UR20][R10.64], R6 ;  /* 0x000000060a00798e */ /* 0x0003e4000c12e514 */
.L_x_182:
[----:B------:R-:W-:Y:S05]  /*2760*/  BSYNC.RECONVERGENT B2 ;  /* 0x0000000000027941 */ /* 0x000fea0003800200 */
.L_x_181:
[----:B------:R-:W-:-:S07]  /*2770*/  VIADD R5, R5, 0x2 ;  /* 0x0000000205057836 */ /* 0x000fce0000000000 */
.L_x_178:
[----:B------:R-:W-:-:S09]  /*2780*/  UISETP.NE.AND UP0, UPT, UR9, URZ, UPT ;  /* 0x000000ff0900728c */ /* 0x000fd2000bf05270 */
[----:B------:R-:W-:Y:S05]  /*2790*/  BRA.U !UP0, `(.L_x_177) ;  /* 0x0000000108287547 */ /* 0x000fea000b800000 */
[----:B-1----:R-:W-:-:S05]  /*27a0*/  IMAD R4, R5, 0x400, R2 ;  /* 0x0000040005047824 */ /* 0x002fca00078e0202 */
[----:B------:R-:W1:Y:S02]  /*27b0*/  LDS R9, [R4] ;  /* 0x0000000004097984 */ /* 0x000e640000000800 */
[----:B-1----:R-:W-:-:S13]  /*27c0*/  ISETP.NE.AND P0, PT, R9, RZ, PT ;  /* 0x000000ff0900720c */ /* 0x002fda0003f05270 */
[----:B------:R-:W-:Y:S05]  /*27d0*/  @!P0 BRA `(.L_x_177) ;  /* 0x0000000000188947 */ /* 0x000fea0003800000 */
[----:B0---4-:R-:W0:Y:S01]  /*27e0*/  LDC.64 R6, c[0x0][0x380] ;  /* 0x0000e000ff067b82 */ /* 0x011e220000000a00 */
[----:B------:R-:W-:-:S04]  /*27f0*/  IMAD R5, R5, 0x100, R0 ;  /* 0x0000010005057824 */ /* 0x000fc800078e0200 */
[----:B0-----:R-:W-:-:S04]  /*2800*/  IMAD.WIDE.U32 R4, R5, 0x8, R6 ;  /* 0x0000000805047825 */ /* 0x001fc800078e0006 */
[----:B------:R-:W-:Y:S02]  /*2810*/  IMAD.MOV.U32 R6, RZ, RZ, R9 ;  /* 0x000000ffff067224 */ /* 0x000fe400078e0009 */
[----:B------:R-:W-:-:S05]  /*2820*/  IMAD.MOV.U32 R7, RZ, RZ, RZ ;  /* 0x000000ffff077224 */ /* 0x000fca00078e00ff */
[----:B------:R0:W-:Y:S02]  /*2830*/  REDG.E.ADD.64.STRONG.GPU desc[UR20][R4.64], R6 ;  /* 0x000000060400798e */ /* 0x0001e4000c12e514 */
.L_x_177:
[----:B------:R-:W-:Y:S05]  /*2840*/  BSYNC.RECONVERGENT B1 ;  /* 0x0000000000017941 */ /* 0x000fea0003800200 */
.L_x_167:
[----:B------:R-:W-:-:S13]  /*2850*/  ISETP.GT.U32.AND P0, PT, R0, 0x7f, PT ;  /* 0x0000007f0000780c */ /* 0x000fda0003f04070 */
[----:B------:R-:W-:Y:S05]  /*2860*/  @P0 BRA `(.L_x_148) ;  /* 0x00000008008c0947 */ /* 0x000fea0003800000 */
[----:B------:R-:W-:Y:S01]  /*2870*/  UISETP.GE.U32.AND UP0, UPT, UR22, 0x7, UPT ;  /* 0x000000071600788c */ /* 0x000fe2000bf06070 */
[----:B0-----:R-:W-:-:S08]  /*2880*/  IMAD.MOV.U32 R5, RZ, RZ, RZ ;  /* 0x000000ffff057224 */ /* 0x001fd000078e00ff */
[----:B------:R-:W-:Y:S05]  /*2890*/  BRA.U !UP0, `(.L_x_183) ;  /* 0x0000000508147547 */ /* 0x000fea000b800000 */
[----:B-1----:R-:W0:Y:S01]  /*28a0*/  LDC.64 R4, c[0x0][0x380] ;  /* 0x0000e000ff047b82 */ /* 0x002e220000000a00 */
[----:B------:R-:W-:-:S07]  /*28b0*/  IMAD.MOV.U32 R9, RZ, RZ, RZ ;  /* 0x000000ffff097224 */ /* 0x000fce00078e00ff */
.L_x_200:
[C---:B0---4-:R-:W-:Y:S01]  /*28c0*/  IMAD R11, R9.reuse, 0x400, R2 ;  /* 0x00000400090b7824 */ /* 0x051fe200078e0202 */
[----:B------:R-:W-:Y:S01]  /*28d0*/  BSSY.RECONVERGENT B1, `(.L_x_184) ;  /* 0x0000011000017945 */ /* 0x000fe20003800200 */
[C---:B-123--:R-:W-:Y:S02]  /*28e0*/  IMAD R7, R9.reuse, 0x100, R0 ;  /* 0x0000010009077824 */ /* 0x04efe400078e0200 */
[----:B------:R-:W-:Y:S01]  /*28f0*/  VIADD R9, R9, 0x8 ;  /* 0x0000000809097836 */ /* 0x000fe20000000000 */
[----:B---3--:R-:W1:Y:S01]  /*2900*/  LDS R14, [R11+0x200] ;  /* 0x000200000b0e7984 */ /* 0x008e620000000800 */
[----:B0-----:R-:W-:-:S03]  /*2910*/  IMAD.WIDE.U32 R6, R7, 0x8, R4 ;  /* 0x0000000807067825 */ /* 0x001fc600078e0004 */
[----:B------:R-:W0:Y:S04]  /*2920*/  LDS R13, [R11+0x600] ;  /* 0x000600000b0d7984 */ /* 0x000e280000000800 */
[----:B--2---:R2:W3:Y:S04]  /*2930*/  LDS R17, [R11+0xa00] ;  /* 0x000a00000b117984 */ /* 0x0044e80000000800 */
[----:B------:R2:W4:Y:S04]  /*2940*/  LDS R18, [R11+0xe00] ;  /* 0x000e00000b127984 */ /* 0x0005280000000800 */
[----:B------:R2:W2:Y:S04]  /*2950*/  LDS R19, [R11+0x1200] ;  /* 0x001200000b137984 */ /* 0x0004a80000000800 */
[----:B------:R0:W2:Y:S04]  /*2960*/  LDS R16, [R11+0x1600] ;  /* 0x001600000b107984 */ /* 0x0000a80000000800 */
[----:B------:R0:W2:Y:S04]  /*2970*/  LDS R12, [R11+0x1a00] ;  /* 0x001a00000b0c7984 */ /* 0x0000a80000000800 */
[----:B------:R0:W2:Y:S01]  /*2980*/  LDS R10, [R11+0x1e00] ;  /* 0x001e00000b0a7984 */ /* 0x0000a20000000800 */
[----:B-1----:R-:W-:-:S02]  /*2990*/  ISETP.NE.AND P0, PT, R14, RZ, PT ;  /* 0x000000ff0e00720c */ /* 0x002fc40003f05270 */
[----:B0-----:R-:W-:-:S11]  /*29a0*/  ISETP.NE.AND P1, PT, R13, RZ, PT ;  /* 0x000000ff0d00720c */ /* 0x001fd60003f25270 */
[----:B---34-:R-:W-:Y:S05]  /*29b0*/  @!P0 BRA `(.L_x_185) ;  /* 0x0000000000088947 */ /* 0x018fea0003800000 */
[----:B------:R-:W-:-:S05]  /*29c0*/  IMAD.MOV.U32 R15, RZ, RZ, RZ ;  /* 0x000000ffff0f7224 */ /* 0x000fca00078e00ff */
[----:B------:R0:W-:Y:S02]  /*29d0*/  REDG.E.ADD.64.STRONG.GPU desc[UR20][R6.64+0x400], R14 ;  /* 0x0004000e0600798e */ /* 0x0001e4000c12e514 */
.L_x_185:
[----:B------:R-:W-:Y:S05]  /*29e0*/  BSYNC.RECONVERGENT B1 ;  /* 0x0000000000017941 */ /* 0x000fea0003800200 */
.L_x_184:
[----:B------:R-:W-:Y:S04]  /*29f0*/  BSSY.RECONVERGENT B1, `(.L_x_186) ;  /* 0x0000005000017945 */ /* 0x000fe80003800200 */
[----:B------:R-:W-:Y:S05]  /*2a00*/  @!P1 BRA `(.L_x_187) ;  /* 0x00000000000c9947 */ /* 0x000fea0003800000 */
[----:B0-----:R-:W-:Y:S02]  /*2a10*/  IMAD.MOV.U32 R14, RZ, RZ, R13 ;  /* 0x000000ffff0e7224 */ /* 0x001fe400078e000d */
[----:B------:R-:W-:-:S05]  /*2a20*/  IMAD.MOV.U32 R15, RZ, RZ, RZ ;  /* 0x000000ffff0f7224 */ /* 0x000fca00078e00ff */
[----:B------:R1:W-:Y:S02]  /*2a30*/  REDG.E.ADD.64.STRONG.GPU desc[UR20][R6.64+0xc00], R14 ;  /* 0x000c000e0600798e */ /* 0x0003e4000c12e514 */
.L_x_187:
[----:B------:R-:W-:Y:S05]  /*2a40*/  BSYNC.RECONVERGENT B1 ;  /* 0x0000000000017941 */ /* 0x000fea0003800200 */
.L_x_186:
[----:B------:R-:W-:Y:S01]  /*2a50*/  ISETP.NE.AND P6, PT, R17, RZ, PT ;  /* 0x000000ff1100720c */ /* 0x000fe20003fc5270 */
[----:B------:R-:W-:Y:S01]  /*2a60*/  BSSY.RECONVERGENT B1, `(.L_x_188) ;  /* 0x000000b000017945 */ /* 0x000fe20003800200 */
[----:B------:R-:W-:Y:S02]  /*2a70*/  ISETP.NE.AND P0, PT, R9, UR27, PT ;  /* 0x0000001b09007c0c */ /* 0x000fe4000bf05270 */
[----:B------:R-:W-:Y:S02]  /*2a80*/  ISETP.NE.AND P1, PT, R18, RZ, PT ;  /* 0x000000ff1200720c */ /* 0x000fe40003f25270 */
[----:B--2---:R-:W-:Y:S02]  /*2a90*/  ISETP.NE.AND P2, PT, R19, RZ, PT ;  /* 0x000000ff1300720c */ /* 0x004fe40003f45270 */
[----:B------:R-:W-:Y:S02]  /*2aa0*/  ISETP.NE.AND P3, PT, R16, RZ, PT ;  /* 0x000000ff1000720c */ /* 0x000fe40003f65270 */
[----:B------:R-:W-:-:S02]  /*2ab0*/  ISETP.NE.AND P4, PT, R12, RZ, PT ;  /* 0x000000ff0c00720c */ /* 0x000fc40003f85270 */
[----:B------:R-:W-:Y:S01]  /*2ac0*/  ISETP.NE.AND P5, PT, R10, RZ, PT ;  /* 0x000000ff0a00720c */ /* 0x000fe20003fa5270 */
[----:B------:R-:W-:-:S12]  /*2ad0*/  @!P6 BRA `(.L_x_189) ;  /* 0x00000000000ce947 */ /* 0x000fd80003800000 */
[----:B01----:R-:W-:Y:S02]  /*2ae0*/  IMAD.MOV.U32 R14, RZ, RZ, R17 ;  /* 0x000000ffff0e7224 */ /* 0x003fe400078e0011 */
[----:B------:R-:W-:-:S05]  /*2af0*/  IMAD.MOV.U32 R15, RZ, RZ, RZ ;  /* 0x000000ffff0f7224 */ /* 0x000fca00078e00ff */
[----:B------:R2:W-:Y:S02]  /*2b00*/  REDG.E.ADD.64.STRONG.GPU desc[UR20][R6.64+0x1400], R14 ;  /* 0x0014000e0600798e */ /* 0x0005e4000c12e514 */
.L_x_189:
[----:B------:R-:W-:Y:S05]  /*2b10*/  BSYNC.RECONVERGENT B1 ;  /* 0x0000000000017941 */ /* 0x000fea0003800200 */
.L_x_188:
[----:B------:R-:W-:Y:S04]  /*2b20*/  BSSY.RECONVERGENT B1, `(.L_x_190) ;  /* 0x0000005000017945 */ /* 0x000fe80003800200 */
[----:B------:R-:W-:Y:S05]  /*2b30*/  @!P1 BRA `(.L_x_191) ;  /* 0x00000000000c9947 */ /* 0x000fea0003800000 */
[----:B012---:R-:W-:Y:S02]  /*2b40*/  IMAD.MOV.U32 R14, RZ, RZ, R18 ;  /* 0x000000ffff0e7224 */ /* 0x007fe400078e0012 */
[----:B------:R-:W-:-:S05]  /*2b50*/  IMAD.MOV.U32 R15, RZ, RZ, RZ ;  /* 0x000000ffff0f7224 */ /* 0x000fca00078e00ff */
[----:B------:R3:W-:Y:S02]  /*2b60*/  REDG.E.ADD.64.STRONG.GPU desc[UR20][R6.64+0x1c00], R14 ;  /* 0x001c000e0600798e */ /* 0x0007e4000c12e514 */
.L_x_191:
[----:B------:R-:W-:Y:S05]  /*2b70*/  BSYNC.RECONVERGENT B1 ;  /* 0x0000000000017941 */ /* 0x000fea0003800200 */
.L_x_190:
[----:B------:R-:W-:Y:S04]  /*2b80*/  BSSY.RECONVERGENT B1, `(.L_x_192) ;  /* 0x0000005000017945 */ /* 0x000fe80003800200 */
[----:B------:R-:W-:Y:S05]  /*2b90*/  @!P2 BRA `(.L_x_193) ;  /* 0x00000000000ca947 */ /* 0x000fea0003800000 */
[----:B0123--:R-:W-:Y:S02]  /*2ba0*/  IMAD.MOV.U32 R14, RZ, RZ, R19 ;  /* 0x000000ffff0e7224 */ /* 0x00ffe400078e0013 */
[----:B------:R-:W-:-:S05]  /*2bb0*/  IMAD.MOV.U32 R15, RZ, RZ, RZ ;  /* 0x000000ffff0f7224 */ /* 0x000fca00078e00ff */
[----:B------:R4:W-:Y:S02]  /*2bc0*/  REDG.E.ADD.64.STRONG.GPU desc[UR20][R6.64+0x2400], R14 ;  /* 0x0024000e0600798e */ /* 0x0009e4000c12e514 */
.L_x_193:
[----:B------:R-:W-:Y:S05]  /*2bd0*/  BSYNC.RECONVERGENT B1 ;  /* 0x0000000000017941 */ /* 0x000fea0003800200 */
.L_x_192:
[----:B------:R-:W-:Y:S04]  /*2be0*/  BSSY.RECONVERGENT B1, `(.L_x_194) ;  /* 0x0000004000017945 */ /* 0x000fe80003800200 */
[----:B------:R-:W-:Y:S05]  /*2bf0*/  @!P3 BRA `(.L_x_195) ;  /* 0x000000000008b947 */ /* 0x000fea0003800000 */
[----:B------:R-:W-:-:S05]  /*2c00*/  IMAD.MOV.U32 R17, RZ, RZ, RZ ;  /* 0x000000ffff117224 */ /* 0x000fca00078e00ff */
[----:B------:R0:W-:Y:S02]  /*2c10*/  REDG.E.ADD.64.STRONG.GPU desc[UR20][R6.64+0x2c00], R16 ;  /* 0x002c00100600798e */ /* 0x0001e4000c12e514 */
.L_x_195:
[----:B------:R-:W-:Y:S05]  /*2c20*/  BSYNC.RECONVERGENT B1 ;  /* 0x0000000000017941 */ /* 0x000fea0003800200 */
.L_x_194:
[----:B------:R-:W-:Y:S04]  /*2c30*/  BSSY.RECONVERGENT B1, `(.L_x_196) ;  /* 0x0000004000017945 */ /* 0x000fe80003800200 */
[----:B------:R-:W-:Y:S05]  /*2c40*/  @!P4 BRA `(.L_x_197) ;  /* 0x000000000008c947 */ /* 0x000fea0003800000 */
[----:B------:R-:W-:-:S05]  /*2c50*/  IMAD.MOV.U32 R13, RZ, RZ, RZ ;  /* 0x000000ffff0d7224 */ /* 0x000fca00078e00ff */
[----:B------:R0:W-:Y:S02]  /*2c60*/  REDG.E.ADD.64.STRONG.GPU desc[UR20][R6.64+0x3400], R12 ;  /* 0x0034000c0600798e */ /* 0x0001e4000c12e514 */
.L_x_197:
[----:B------:R-:W-:Y:S05]  /*2c70*/  BSYNC.RECONVERGENT B1 ;  /* 0x0000000000017941 */ /* 0x000fea0003800200 */
.L_x_196:
[----:B------:R-:W-:Y:S04]  /*2c80*/  BSSY.RECONVERGENT B1, `(.L_x_198) ;  /* 0x0000004000017945 */ /* 0x000fe80003800200 */
[----:B------:R-:W-:Y:S05]  /*2c90*/  @!P5 BRA `(.L_x_199) ;  /* 0x000000000008d947 */ /* 0x000fea0003800000 */
[----:B------:R-:W-:-:S05]  /*2ca0*/  IMAD.MOV.U32 R11, RZ, RZ, RZ ;  /* 0x000000ffff0b7224 */ /* 0x000fca00078e00ff */
[----:B------:R0:W-:Y:S02]  /*2cb0*/  REDG.E.ADD.64.STRONG.GPU desc[UR20][R6.64+0x3c00], R10 ;  /* 0x003c000a0600798e */ /* 0x0001e4000c12e514 */
.L_x_199:
[----:B------:R-:W-:Y:S05]  /*2cc0*/  BSYNC.RECONVERGENT B1 ;  /* 0x0000000000017941 */ /* 0x000fea0003800200 */
.L_x_198:
[----:B------:R-:W-:Y:S05]  /*2cd0*/  @P0 BRA `(.L_x_200) ;  /* 0xfffffff800f80947 */ /* 0x000fea000383ffff */
[----:B------:R-:W-:-:S07]  /*2ce0*/  IMAD.U32 R5, RZ, RZ, UR27 ;  /* 0x0000001bff057e24 */ /* 0x000fce000f8e00ff */
.L_x_183:
[----:B------:R-:W-:-:S09]  /*2cf0*/  UISETP.NE.AND UP0, UPT, UR24, URZ, UPT ;  /* 0x000000ff1800728c */ /* 0x000fd2000bf05270 */
[----:B------:R-:W-:Y:S05]  /*2d00*/  BRA.U !UP0, `(.L_x_148) ;  /* 0x0000000508647547 */ /* 0x000fea000b800000 */
[----:B------:R-:W-:-:S13]  /*2d10*/  ISETP.GE.U32.AND P0, PT, R8, 0x3, PT ;  /* 0x000000030800780c */ /* 0x000fda0003f06070 */
[----:B------:R-:W-:Y:S05]  /*2d20*/  @!P0 BRA `(.L_x_201) ;  /* 0x0000000000bc8947 */ /* 0x000fea0003800000 */
[----:B01234-:R-:W-:Y:S01]  /*2d30*/  IMAD R7, R5, 0x400, R2 ;  /* 0x0000040005077824 */ /* 0x01ffe200078e0202 */
[----:B------:R-:W-:Y:S04]  /*2d40*/  BSSY.RECONVERGENT B1, `(.L_x_202) ;  /* 0x000000f000017945 */ /* 0x000fe80003800200 */
[----:B------:R-:W0:Y:S04]  /*2d50*/  LDS R10, [R7+0x200] ;  /* 0x00020000070a7984 */ /* 0x000e280000000800 */
[----:B------:R-:W1:Y:S04]  /*2d60*/  LDS R12, [R7+0x600] ;  /* 0x00060000070c7984 */ /* 0x000e680000000800 */
[----:B------:R-:W2:Y:S04]  /*2d70*/  LDS R6, [R7+0xa00] ;  /* 0x000a000007067984 */ /* 0x000ea80000000800 */
[----:B------:R-:W3:Y:S01]  /*2d80*/  LDS R4, [R7+0xe00] ;  /* 0x000e000007047984 */ /* 0x000ee20000000800 */
[----:B0-----:R-:W-:-:S02]  /*2d90*/  ISETP.NE.AND P0, PT, R10, RZ, PT ;  /* 0x000000ff0a00720c */ /* 0x001fc40003f05270 */
[----:B-1----:R-:W-:Y:S02]  /*2da0*/  ISETP.NE.AND P1, PT, R12, RZ, PT ;  /* 0x000000ff0c00720c */ /* 0x002fe40003f25270 */
[----:B--2---:R-:W-:Y:S02]  /*2db0*/  ISETP.NE.AND P2, PT, R6, RZ, PT ;  /* 0x000000ff0600720c */ /* 0x004fe40003f45270 */
[----:B---3--:R-:W-:-:S07]  /*2dc0*/  ISETP.NE.AND P3, PT, R4, RZ, PT ;  /* 0x000000ff0400720c */ /* 0x008fce0003f65270 */
[----:B------:R-:W-:Y:S06]  /*2dd0*/  @!P0 BRA `(.L_x_203) ;  /* 0x0000000000148947 */ /* 0x000fec0003800000 */
[----:B------:R-:W0:Y:S01]  /*2de0*/  LDC.64 R8, c[0x0][0x380] ;  /* 0x0000e000ff087b82 */ /* 0x000e220000000a00 */
[----:B------:R-:W-:Y:S02]  /*2df0*/  IMAD R7, R5, 0x100, R0 ;  /* 0x0000010005077824 */ /* 0x000fe400078e0200 */
[----:B------:R-:W-:Y:S02]  /*2e00*/  IMAD.MOV.U32 R11, RZ, RZ, RZ ;  /* 0x000000ffff0b7224 */ /* 0x000fe400078e00ff */
[----:B0-----:R-:W-:-:S05]  /*2e10*/  IMAD.WIDE.U32 R8, R7, 0x8, R8 ;  /* 0x0000000807087825 */ /* 0x001fca00078e0008 */
[----:B------:R0:W-:Y:S02]  /*2e20*/  REDG.E.ADD.64.STRONG.GPU desc[UR20][R8.64+0x400], R10 ;  /* 0x0004000a0800798e */ /* 0x0001e4000c12e514 */
.L_x_203:
[----:B------:R-:W-:Y:S05]  /*2e30*/  BSYNC.RECONVERGENT B1 ;  /* 0x0000000000017941 */ /* 0x000fea0003800200 */
.L_x_202:
        /* <DEDUP_REMOVED lines=9> */
.L_x_205:
[----:B------:R-:W-:Y:S05]  /*2ed0*/  BSYNC.RECONVERGENT B1 ;  /* 0x0000000000017941 */ /* 0x000fea0003800200 */
.L_x_204:
        /* <DEDUP_REMOVED lines=8> */
.L_x_207:
[----:B------:R-:W-:Y:S05]  /*2f60*/  BSYNC.RECONVERGENT B1 ;  /* 0x0000000000017941 */ /* 0x000fea0003800200 */
.L_x_206:
[----:B------:R-:W-:Y:S04]  /*2f70*/  BSSY.RECONVERGENT B1, `(.L_x_208) ;  /* 0x0000009000017945 */ /* 0x000fe80003800200 */
[----:B------:R-:W-:Y:S05]  /*2f80*/  @!P3 BRA `(.L_x_209) ;  /* 0x00000000001cb947 */ /* 0x000fea0003800000 */
[----:B--2---:R-:W2:Y:S01]  /*2f90*/  LDC.64 R6, c[0x0][0x380] ;  /* 0x0000e000ff067b82 */ /* 0x004ea20000000a00 */
[----:B01----:R-:W-:Y:S02]  /*2fa0*/  IMAD R9, R5, 0x100, R0 ;  /* 0x0000010005097824 */ /* 0x003fe400078e0200 */
[----:B------:R-:W-:Y:S02]  /*2fb0*/  IMAD.MOV.U32 R8, RZ, RZ, R4 ;  /* 0x000000ffff087224 */ /* 0x000fe400078e0004 */
[----:B------:R-:W-:-:S04]  /*2fc0*/  VIADD R9, R9, 0x300 ;  /* 0x0000030009097836 */ /* 0x000fc80000000000 */
[----:B--2---:R-:W-:-:S04]  /*2fd0*/  IMAD.WIDE.U32 R6, R9, 0x8, R6 ;  /* 0x0000000809067825 */ /* 0x004fc800078e0006 */
[----:B------:R-:W-:-:S05]  /*2fe0*/  IMAD.MOV.U32 R9, RZ, RZ, RZ ;  /* 0x000000ffff097224 */ /* 0x000fca00078e00ff */
[----:B------:R3:W-:Y:S02]  /*2ff0*/  REDG.E.ADD.64.STRONG.GPU desc[UR20][R6.64+0x400], R8 ;  /* 0x000400080600798e */ /* 0x0007e4000c12e514 */
.L_x_209:
[----:B------:R-:W-:Y:S05]  /*3000*/  BSYNC.RECONVERGENT B1 ;  /* 0x0000000000017941 */ /* 0x000fea0003800200 */
.L_x_208:
[----:B------:R-:W-:-:S07]  /*3010*/  VIADD R5, R5, 0x4 ;  /* 0x0000000405057836 */ /* 0x000fce0000000000 */
.L_x_201:
[----:B------:R-:W-:-:S09]  /*3020*/  UISETP.NE.AND UP0, UPT, UR25, URZ, UPT ;  /* 0x000000ff1900728c */ /* 0x000fd2000bf05270 */
[----:B------:R-:W-:Y:S05]  /*3030*/  BRA.U !UP0, `(.L_x_148) ;  /* 0x0000000108987547 */ /* 0x000fea000b800000 */
[----:B------:R-:W-:-:S13]  /*3040*/  ISETP.NE.AND P0, PT, R3, RZ, PT ;  /* 0x000000ff0300720c */ /* 0x000fda0003f05270 */
[----:B------:R-:W-:Y:S05]  /*3050*/  @!P0 BRA `(.L_x_210) ;  /* 0x0000000000648947 */ /* 0x000fea0003800000 */
[----:B01234-:R-:W-:Y:S01]  /*3060*/  IMAD R6, R5, 0x400, R2 ;  /* 0x0000040005067824 */ /* 0x01ffe200078e0202 */
[----:B------:R-:W-:Y:S04]  /*3070*/  BSSY.RECONVERGENT B1, `(.L_x_211) ;  /* 0x000000c000017945 */ /* 0x000fe80003800200 */
[----:B------:R-:W0:Y:S04]  /*3080*/  LDS R3, [R6+0x200] ;  /* 0x0002000006037984 */ /* 0x000e280000000800 */
        /* <DEDUP_REMOVED lines=10> */
.L_x_212:
[----:B------:R-:W-:Y:S05]  /*3130*/  BSYNC.RECONVERGENT B1 ;  /* 0x0000000000017941 */ /* 0x000fea0003800200 */
.L_x_211:
        /* <DEDUP_REMOVED lines=9> */
.L_x_214:
[----:B------:R-:W-:Y:S05]  /*31d0*/  BSYNC.RECONVERGENT B1 ;  /* 0x0000000000017941 */ /* 0x000fea0003800200 */
.L_x_213:
[----:B------:R-:W-:-:S07]  /*31e0*/  VIADD R5, R5, 0x2 ;  /* 0x0000000205057836 */ /* 0x000fce0000000000 */
.L_x_210:
[----:B------:R-:W-:-:S09]  /*31f0*/  UISETP.NE.AND UP0, UPT, UR9, URZ, UPT ;  /* 0x000000ff0900728c */ /* 0x000fd2000bf05270 */
[----:B------:R-:W-:Y:S05]  /*3200*/  BRA.U !UP0, `(.L_x_148) ;  /* 0x0000000108247547 */ /* 0x000fea000b800000 */
[----:B------:R-:W-:-:S05]  /*3210*/  IMAD R2, R5, 0x400, R2 ;  /* 0x0000040005027824 */ /* 0x000fca00078e0202 */
[----:B-1----:R-:W1:Y:S02]  /*3220*/  LDS R4, [R2+0x200] ;  /* 0x0002000002047984 */ /* 0x002e640000000800 */
[----:B-1----:R-:W-:-:S13]  /*3230*/  ISETP.NE.AND P0, PT, R4, RZ, PT ;  /* 0x000000ff0400720c */ /* 0x002fda0003f05270 */
[----:B------:R-:W-:Y:S05]  /*3240*/  @!P0 BRA `(.L_x_148) ;  /* 0x0000000000148947 */ /* 0x000fea0003800000 */
[----:B------:R-:W1:Y:S01]  /*3250*/  LDC.64 R2, c[0x0][0x380] ;  /* 0x0000e000ff027b82 */ /* 0x000e620000000a00 */
[----:B------:R-:W-:-:S04]  /*3260*/  IMAD R5, R5, 0x100, R0 ;  /* 0x0000010005057824 */ /* 0x000fc800078e0200 */
[----:B-1----:R-:W-:-:S04]  /*3270*/  IMAD.WIDE.U32 R2, R5, 0x8, R2 ;  /* 0x0000000805027825 */ /* 0x002fc800078e0002 */
[----:B------:R-:W-:-:S05]  /*3280*/  IMAD.MOV.U32 R5, RZ, RZ, RZ ;  /* 0x000000ffff057224 */ /* 0x000fca00078e00ff */
[----:B------:R1:W-:Y:S02]  /*3290*/  REDG.E.ADD.64.STRONG.GPU desc[UR20][R2.64+0x400], R4 ;  /* 0x000400040200798e */ /* 0x0003e4000c12e514 */
.L_x_148:
[----:B------:R-:W-:Y:S05]  /*32a0*/  BSYNC.RECONVERGENT B0 ;  /* 0x0000000000007941 */ /* 0x000fea0003800200 */
.L_x_147:
[----:B------:R-:W-:Y:S01]  /*32b0*/  BAR.SYNC.DEFER_BLOCKING 0x0 ;  /* 0x0000000000007b1d */ /* 0x000fe20000010000 */
[----:B------:R-:W-:-:S04]  /*32c0*/  UIADD3 UR6, UP0, UPT, UR6, 0x1, URZ ;  /* 0x0000000106067890 */ /* 0x000fc8000ff1e0ff */
[----:B------:R-:W-:Y:S02]  /*32d0*/  UIADD3.X UR7, UPT, UPT, URZ, UR7, URZ, UP0, !UPT ;  /* 0x00000007ff077290 */ /* 0x000fe400087fe4ff */
[----:B------:R-:W-:-:S04]  /*32e0*/  UISETP.NE.U32.AND UP0, UPT, UR6, UR11, UPT ;  /* 0x0000000b0600728c */ /* 0x000fc8000bf05070 */
[----:B------:R-:W-:-:S09]  /*32f0*/  UISETP.NE.AND.EX UP0, UPT, UR7, UR12, UPT, UP0 ;  /* 0x0000000c0700728c */ /* 0x000fd2000bf05300 */
[----:B------:R-:W-:Y:S05]  /*3300*/  BRA.U UP0, `(.L_x_215) ;  /* 0xffffffcd00d47547 */ /* 0x000fea000b83ffff */
[----:B------:R-:W-:Y:S05]  /*3310*/  EXIT ;  /* 0x000000000000794d */ /* 0x000fea0003800000 */
.L_x_216:
        /* <DEDUP_REMOVED lines=14> */
.L_x_229:


//--------------------- .text._ZN3cub18CUB_300001_SM_10006detail10radix_sort31DeviceRadixSortSingleTileKernelINS1_5radix10policy_hubIfNS0_8NullTypeEyE10Policy1000ELNS0_9SortOrderE0EfS6_yNS1_21identity_decomposer_tEEEvPKT1_PSB_PKT2_PSF_T3_iiT4_ --------------------------
	.section	.text._ZN3cub18CUB_300001_SM_10006detail10radix_sort31DeviceRadixSortSingleTileKernelINS1_5radix10policy_hubIfNS0_8NullTypeEyE10Policy1000ELNS0_9SortOrderE0EfS6_yNS1_21identity_decomposer_tEEEvPKT1_PSB_PKT2_PSF_T3_iiT4_,"ax",@progbits
	.align	128
        .global         _ZN3cub18CUB_300001_SM_10006detail10radix_sort31DeviceRadixSortSingleTileKernelINS1_5radix10policy_hubIfNS0_8NullTypeEyE10Policy1000ELNS0_9SortOrderE0EfS6_yNS1_21identity_decomposer_tEEEvPKT1_PSB_PKT2_PSF_T3_iiT4_
        .type           _ZN3cub18CUB_300001_SM_10006detail10radix_sort31DeviceRadixSortSingleTileKernelINS1_5radix10policy_hubIfNS0_8NullTypeEyE10Policy1000ELNS0_9SortOrderE0EfS6_yNS1_21identity_decomposer_tEEEvPKT1_PSB_PKT2_PSF_T3_iiT4_,@function
        .size           _ZN3cub18CUB_300001_SM_10006detail10radix_sort31DeviceRadixSortSingleTileKernelINS1_5radix10policy_hubIfNS0_8NullTypeEyE10Policy1000ELNS0_9SortOrderE0EfS6_yNS1_21identity_decomposer_tEEEvPKT1_PSB_PKT2_PSF_T3_iiT4_,(.L_x_230 - _ZN3cub18CUB_300001_SM_10006detail10radix_sort31DeviceRadixSortSingleTileKernelINS1_5radix10policy_hubIfNS0_8NullTypeEyE10Policy1000ELNS0_9SortOrderE0EfS6_yNS1_21identity_decomposer_tEEEvPKT1_PSB_PKT2_PSF_T3_iiT4_)
        .other          _ZN3cub18CUB_300001_SM_10006detail10radix_sort31DeviceRadixSortSingleTileKernelINS1_5radix10policy_hubIfNS0_8NullTypeEyE10Policy1000ELNS0_9SortOrderE0EfS6_yNS1_21identity_decomposer_tEEEvPKT1_PSB_PKT2_PSF_T3_iiT4_,@"STO_CUDA_ENTRY STV_DEFAULT"
_ZN3cub18CUB_300001_SM_10006detail10radix_sort31DeviceRadixSortSingleTileKernelINS1_5radix10policy_hubIfNS0_8NullTypeEyE10Policy1000ELNS0_9SortOrderE0EfS6_yNS1_21identity_decomposer_tEEEvPKT1_PSB_PKT2_PSF_T3_iiT4_:
.text._ZN3cub18CUB_300001_SM_10006detail10radix_sort31DeviceRadixSortSingleTileKernelINS1_5radix10policy_hubIfNS0_8NullTypeEyE10Policy1000ELNS0_9SortOrderE0EfS6_yNS1_21identity_decomposer_tEEEvPKT1_PSB_PKT2_PSF_T3_iiT4_:
[----:B------:R-:W-:Y:S01]  /*0000*/  LDC R1, c[0x0][0x37c] ;  /* 0x0000df00ff017b82 */ /* 0x000fe20000000800 */
[----:B------:R-:W0:Y:S01]  /*0010*/  S2R R0, SR_TID.X ;  /* 0x0000000000007919 */ /* 0x000e220000002100 */
[----:B------:R-:W1:Y:S06]  /*0020*/  LDCU UR4, c[0x0][0x3a0] ;  /* 0x00007400ff0477ac */ /* 0x000e6c0008000800 */
[----:B------:R-:W2:Y:S01]  /*0030*/  LDC.64 R4, c[0x0][0x380] ;  /* 0x0000e000ff047b82 */ /* 0x000ea20000000a00 */
[----:B------:R-:W3:Y:S01]  /*0040*/  LDCU.64 UR8, c[0x0][0x358] ;  /* 0x00006b00ff0877ac */ /* 0x000ee20008000a00 */
[----:B------:R-:W-:-:S02]  /*0050*/  IMAD.MOV.U32 R16, RZ, RZ, 0x7fffffff ;  /* 0x7fffffffff107424 */ /* 0x000fc400078e00ff */
[----:B------:R-:W-:Y:S02]  /*0060*/  IMAD.MOV.U32 R12, RZ, RZ, 0x7fffffff ;  /* 0x7fffffffff0c7424 */ /* 0x000fe400078e00ff */
[----:B------:R-:W-:Y:S02]  /*0070*/  IMAD.MOV.U32 R14, RZ, RZ, 0x7fffffff ;  /* 0x7fffffffff0e7424 */ /* 0x000fe400078e00ff */
[----:B------:R-:W-:Y:S02]  /*0080*/  IMAD.MOV.U32 R15, RZ, RZ, 0x7fffffff ;  /* 0x7fffffffff0f7424 */ /* 0x000fe400078e00ff */
[----:B------:R-:W-:Y:S02]  /*0090*/  IMAD.MOV.U32 R17, RZ, RZ, 0x7fffffff ;  /* 0x7fffffffff117424 */ /* 0x000fe400078e00ff */
[----:B------:R-:W-:Y:S02]  /*00a0*/  IMAD.MOV.U32 R13, RZ, RZ, 0x7fffffff ;  /* 0x7fffffffff0d7424 */ /* 0x000fe400078e00ff */
        /* <DEDUP_REMOVED lines=10> */
[----:B------:R-:W-:Y:S01]  /*0150*/  IMAD.MOV.U32 R30, RZ, RZ, 0x7fffffff ;  /* 0x7fffffffff1e7424 */ /* 0x000fe200078e00ff */
[----:B------:R-:W4:Y:S01]  /*0160*/  S2UR UR6, SR_CgaCtaId ;  /* 0x00000000000679c3 */ /* 0x000f220000008800 */
[----:B0-----:R-:W-:Y:S01]  /*0170*/  IMAD R3, R0, 0x13, RZ ;  /* 0x0000001300037824 */ /* 0x001fe200078e02ff */
[----:B------:R-:W0:Y:S01]  /*0180*/  S2R R104, SR_LANEID ;  /* 0x0000000000687919 */ /* 0x000e220000000000 */
[----:B------:R-:W0:Y:S02]  /*0190*/  LDCU UR10, c[0x0][0x3ac] ;  /* 0x00007580ff0a77ac */ /* 0x000e240008000800 */
[C---:B------:R-:W-:Y:S01]  /*01a0*/  VIADD R6, R3.reuse, 0x2 ;  /* 0x0000000203067836 */ /* 0x040fe20000000000 */
[C---:B-1----:R-:W-:Y:S01]  /*01b0*/  ISETP.GE.AND P3, PT, R3.reuse, UR4, PT ;  /* 0x0000000403007c0c */ /* 0x042fe2000bf66270 */
[----:B------:R-:W-:-:S02]  /*01c0*/  VIADD R2, R3, 0x1 ;  /* 0x0000000103027836 */ /* 0x000fc40000000000 */
[C---:B------:R-:W-:Y:S01]  /*01d0*/  VIADD R7, R3.reuse, 0x3 ;  /* 0x0000000303077836 */ /* 0x040fe20000000000 */
[----:B------:R-:W-:Y:S01]  /*01e0*/  ISETP.GE.AND P5, PT, R6, UR4, PT ;  /* 0x0000000406007c0c */ /* 0x000fe2000bfa6270 */
[----:B------:R-:W-:Y:S01]  /*01f0*/  VIADD R6, R3, 0x4 ;  /* 0x0000000403067836 */ /* 0x000fe20000000000 */
[----:B------:R-:W-:Y:S01]  /*0200*/  ISETP.GE.AND P4, PT, R2, UR4, PT ;  /* 0x0000000402007c0c */ /* 0x000fe2000bf86270 */
[----:B------:R-:W-:Y:S01]  /*0210*/  IMAD.MOV.U32 R2, RZ, RZ, 0x7fffffff ;  /* 0x7fffffffff027424 */ /* 0x000fe200078e00ff */
[----:B------:R-:W-:Y:S01]  /*0220*/  ISETP.GE.AND P6, PT, R7, UR4, PT ;  /* 0x0000000407007c0c */ /* 0x000fe2000bfc6270 */
[----:B--2---:R-:W-:Y:S01]  /*0230*/  IMAD.WIDE.U32 R4, R3, 0x4, R4 ;  /* 0x0000000403047825 */ /* 0x004fe200078e0004 */
[----:B------:R-:W-:-:S03]  /*0240*/  ISETP.GE.AND P0, PT, R6, UR4, PT ;  /* 0x0000000406007c0c */ /* 0x000fc6000bf06270 */
[C---:B------:R-:W-:Y:S01]  /*0250*/  VIADD R8, R3.reuse, 0x6 ;  /* 0x0000000603087836 */ /* 0x040fe20000000000 */
[----:B---3--:R-:W2:Y:S01]  /*0260*/  @!P3 LDG.E R2, desc[UR8][R4.64] ;  /* 0x000000080402b981 */ /* 0x008ea2000c1e1900 */
[C---:B------:R-:W-:Y:S02]  /*0270*/  VIADD R6, R3.reuse, 0x7 ;  /* 0x0000000703067836 */ /* 0x040fe40000000000 */
[----:B------:R-:W-:Y:S01]  /*0280*/  VIADD R7, R3, 0x5 ;  /* 0x0000000503077836 */ /* 0x000fe20000000000 */
[----:B------:R-:W-:Y:S01]  /*0290*/  ISETP.GE.AND P2, PT, R8, UR4, PT ;  /* 0x0000000408007c0c */ /* 0x000fe2000bf46270 */
[----:B------:R-:W3:Y:S01]  /*02a0*/  @!P5 LDG.E R12, desc[UR8][R4.64+0x8] ;  /* 0x00000808040cd981 */ /* 0x000ee2000c1e1900 */
[----:B------:R-:W-:Y:S01]  /*02b0*/  ISETP.GE.AND P3, PT, R6, UR4, PT ;  /* 0x0000000406007c0c */ /* 0x000fe2000bf66270 */
[----:B------:R-:W-:Y:S01]  /*02c0*/  IMAD.MOV.U32 R6, RZ, RZ, 0x7fffffff ;  /* 0x7fffffffff067424 */ /* 0x000fe200078e00ff */
[----:B------:R-:W-:Y:S01]  /*02d0*/  ISETP.GE.AND P1, PT, R7, UR4, PT ;  /* 0x0000000407007c0c */ /* 0x000fe2000bf26270 */
[----:B------:R-:W-:Y:S01]  /*02e0*/  VIADD R7, R3, 0x8 ;  /* 0x0000000803077836 */ /* 0x000fe20000000000 */
[----:B------:R-:W5:Y:S04]  /*02f0*/  @!P0 LDG.E R14, desc[UR8][R4.64+0x10] ;  /* 0x00001008040e8981 */ /* 0x000f68000c1e1900 */
[----:B------:R-:W5:Y:S01]  /*0300*/  @!P4 LDG.E R6, desc[UR8][R4.64+0x4] ;  /* 0x000004080406c981 */ /* 0x000f62000c1e1900 */
[----:B------:R-:W-:Y:S01]  /*0310*/  ISETP.GE.AND P4, PT, R7, UR4, PT ;  /* 0x0000000407007c0c */ /* 0x000fe2000bf86270 */
[----:B------:R-:W-:-:S02]  /*0320*/  VIADD R7, R3, 0xb ;  /* 0x0000000b03077836 */ /* 0x000fc40000000000 */
[----:B------:R-:W5:Y:S01]  /*0330*/  @!P2 LDG.E R16, desc[UR8][R4.64+0x18] ;  /* 0x000018080410a981 */ /* 0x000f62000c1e1900 */
[----:B------:R-:W-:Y:S02]  /*0340*/  VIADD R8, R3, 0x9 ;  /* 0x0000000903087836 */ /* 0x000fe40000000000 */
[----:B------:R-:W-:Y:S01]  /*0350*/  ISETP.GE.AND P2, PT, R7, UR4, PT ;  /* 0x0000000407007c0c */ /* 0x000fe2000bf46270 */
[C---:B------:R-:W-:Y:S01]  /*0360*/  VIADD R7, R3.reuse, 0xd ;  /* 0x0000000d03077836 */ /* 0x040fe20000000000 */
[----:B------:R-:W5:Y:S01]  /*0370*/  @!P1 LDG.E R15, desc[UR8][R4.64+0x14] ;  /* 0x00001408040f9981 */ /* 0x000f62000c1e1900 */
[----:B------:R-:W-:Y:S01]  /*0380*/  ISETP.GE.AND P5, PT, R8, UR4, PT ;  /* 0x0000000408007c0c */ /* 0x000fe2000bfa6270 */
[----:B------:R-:W-:Y:S02]  /*0390*/  VIADD R8, R3, 0xc ;  /* 0x0000000c03087836 */ /* 0x000fe40000000000 */
[----:B------:R-:W-:Y:S01]  /*03a0*/  ISETP.GE.AND P0, PT, R7, UR4, PT ;  /* 0x0000000407007c0c */ /* 0x000fe2000bf06270 */
[C---:B------:R-:W-:Y:S01]  /*03b0*/  VIADD R7, R3.reuse, 0xe ;  /* 0x0000000e03077836 */ /* 0x040fe20000000000 */
[----:B------:R-:W5:Y:S01]  /*03c0*/  @!P3 LDG.E R17, desc[UR8][R4.64+0x1c] ;  /* 0x00001c080411b981 */ /* 0x000f62000c1e1900 */
[----:B------:R-:W-:Y:S01]  /*03d0*/  VIADD R9, R3, 0xa ;  /* 0x0000000a03097836 */ /* 0x000fe20000000000 */
[----:B------:R-:W-:-:S02]  /*03e0*/  ISETP.GE.AND P1, PT, R8, UR4, PT ;  /* 0x0000000408007c0c */ /* 0x000fc4000bf26270 */
[----:B------:R-:W-:Y:S01]  /*03f0*/  ISETP.GE.AND P3, PT, R7, UR4, PT ;  /* 0x0000000407007c0c */ /* 0x000fe2000bf66270 */
[----:B------:R-:W-:Y:S01]  /*0400*/  VIADD R7, R3, 0xf ;  /* 0x0000000f03077836 */ /* 0x000fe20000000000 */
[----:B------:R-:W5:Y:S01]  /*0410*/  @!P6 LDG.E R13, desc[UR8][R4.64+0xc] ;  /* 0x00000c08040de981 */ /* 0x000f62000c1e1900 */
[----:B------:R-:W-:Y:S01]  /*0420*/  ISETP.GE.AND P6, PT, R9, UR4, PT ;  /* 0x0000000409007c0c */ /* 0x000fe2000bfc6270 */
[----:B------:R-:W-:Y:S02]  /*0430*/  VIADD R8, R3, 0x11 ;  /* 0x0000001103087836 */ /* 0x000fe40000000000 */
[----:B------:R-:W5:Y:S01]  /*0440*/  @!P4 LDG.E R18, desc[UR8][R4.64+0x20] ;  /* 0x000020080412c981 */ /* 0x000f62000c1e1900 */
[----:B------:R-:W-:Y:S01]  /*0450*/  ISETP.GE.AND P4, PT, R7, UR4, PT ;  /* 0x0000000407007c0c */ /* 0x000fe2000bf86270 */
[C---:B------:R-:W-:Y:S02]  /*0460*/  VIADD R7, R3.reuse, 0x10 ;  /* 0x0000001003077836 */ /* 0x040fe40000000000 */
[----:B------:R-:W-:Y:S01]  /*0470*/  VIADD R3, R3, 0x12 ;  /* 0x0000001203037836 */ /* 0x000fe20000000000 */
[----:B------:R-:W5:Y:S04]  /*0480*/  @!P2 LDG.E R21, desc[UR8][R4.64+0x2c] ;  /* 0x00002c080415a981 */ /* 0x000f68000c1e1900 */
[----:B------:R-:W5:Y:S01]  /*0490*/  @!P1 LDG.E R22, desc[UR8][R4.64+0x30] ;  /* 0x0000300804169981 */ /* 0x000f62000c1e1900 */
[----:B------:R-:W-:-:S02]  /*04a0*/  ISETP.GE.AND P1, PT, R8, UR4, PT ;  /* 0x0000000408007c0c */ /* 0x000fc4000bf26270 */
[----:B------:R-:W-:Y:S01]  /*04b0*/  ISETP.GE.AND P2, PT, R3, UR4, PT ;  /* 0x0000000403007c0c */ /* 0x000fe2000bf46270 */
[----:B------:R-:W5:Y:S01]  /*04c0*/  @!P0 LDG.E R23, desc[UR8][R4.64+0x34] ;  /* 0x0000340804178981 */ /* 0x000f62000c1e1900 */
[----:B------:R-:W-:Y:S01]  /*04d0*/  ISETP.GE.AND P0, PT, R7, UR4, PT ;  /* 0x0000000407007c0c */ /* 0x000fe2000bf06270 */
[----:B------:R-:W1:Y:S02]  /*04e0*/  LDCU.64 UR4, c[0x0][0x3a8] ;  /* 0x00007500ff0477ac */ /* 0x000e640008000a00 */
[----:B------:R-:W5:Y:S04]  /*04f0*/  @!P5 LDG.E R19, desc[UR8][R4.64+0x24] ;  /* 0x000024080413d981 */ /* 0x000f68000c1e1900 */
[----:B------:R-:W5:Y:S04]  /*0500*/  @!P6 LDG.E R20, desc[UR8][R4.64+0x28] ;  /* 0x000028080414e981 */ /* 0x000f68000c1e1900 */
[----:B------:R-:W5:Y:S04]  /*0510*/  @!P3 LDG.E R24, desc[UR8][R4.64+0x38] ;  /* 0x000038080418b981 */ /* 0x000f68000c1e1900 */
[----:B------:R-:W5:Y:S04]  /*0520*/  @!P4 LDG.E R25, desc[UR8][R4.64+0x3c] ;  /* 0x00003c080419c981 */ /* 0x000f68000c1e1900 */
[----:B------:R-:W5:Y:S04]  /*0530*/  @!P0 LDG.E R26, desc[UR8][R4.64+0x40] ;  /* 0x00004008041a8981 */ /* 0x000f68000c1e1900 */
[----:B------:R-:W5:Y:S04]  /*0540*/  @!P1 LDG.E R28, desc[UR8][R4.64+0x44] ;  /* 0x00004408041c9981 */ /* 0x000f68000c1e1900 */
[----:B------:R0:W5:Y:S01]  /*0550*/  @!P2 LDG.E R30, desc[UR8][R4.64+0x48] ;  /* 0x00004808041ea981 */ /* 0x000162000c1e1900 */
[----:B------:R-:W-:Y:S01]  /*0560*/  IMAD.MOV.U32 R8, RZ, RZ, -0x1 ;  /* 0xffffffffff087424 */ /* 0x000fe200078e00ff */
[----:B-1----:R-:W-:-:S02]  /*0570*/  UIADD3 UR7, UPT, UPT, UR4, 0x6, URZ ;  /* 0x0000000604077890 */ /* 0x002fc4000fffe0ff */
[----:B------:R-:W-:-:S03]  /*0580*/  UIADD3 UR5, UPT, UPT, -UR4, UR5, URZ ;  /* 0x0000000504057290 */ /* 0x000fc6000fffe1ff */
[----:B------:R-:W-:Y:S02]  /*0590*/  UMOV UR4, 0x400 ;  /* 0x0000040000047882 */ /* 0x000fe40000000000 */
[----:B----4-:R-:W-:Y:S01]  /*05a0*/  ULEA UR4, UR6, UR4, 0x18 ;  /* 0x0000000406047291 */ /* 0x010fe2000f8ec0ff */
[----:B------:R-:W-:-:S05]  /*05b0*/  SHF.R.U32.HI R105, RZ, 0x5, R0 ;  /* 0x00000005ff697819 */ /* 0x000fca0000011600 */
[----:B------:R-:W-:-:S05]  /*05c0*/  LEA R27, R0, UR4, 0x2 ;  /* 0x00000004001b7c11 */ /* 0x000fca000f8e10ff */
[----:B------:R-:W-:Y:S01]  /*05d0*/  IMAD R29, R0, 0x80, R27 ;  /* 0x00000080001d7824 */ /* 0x000fe200078e021b */
[----:B------:R-:W-:-:S03]  /*05e0*/  LEA R31, R105, UR4, 0x2 ;  /* 0x00000004691f7c11 */ /* 0x000fc6000f8e10ff */
[----:B------:R-:W-:Y:S01]  /*05f0*/  IMAD R33, R0, -0x38, R29 ;  /* 0xffffffc800217824 */ /* 0x000fe200078e021d */
[----:B------:R-:W-:Y:S01]  /*0600*/  BAR.SYNC.DEFER_BLOCKING 0x0 ;  /* 0x0000000000007b1d */ /* 0x000fe20000010000 */
[----:B--2---:R-:W-:-:S04]  /*0610*/  ISETP.GT.AND P0, PT, R2, -0x1, PT ;  /* 0xffffffff0200780c */ /* 0x004fc80003f04270 */
[----:B------:R-:W-:Y:S02]  /*0620*/  SEL R3, R8, 0x80000000, !P0 ;  /* 0x8000000008037807 */ /* 0x000fe40004000000 */
[----:B---3--:R-:W-:Y:S02]  /*0630*/  ISETP.GT.AND P2, PT, R12, -0x1, PT ;  /* 0xffffffff0c00780c */ /* 0x008fe40003f44270 */
[----:B-----5:R-:W-:-:S04]  /*0640*/  ISETP.GT.AND P1, PT, R6, -0x1, PT ;  /* 0xffffffff0600780c */ /* 0x020fc80003f24270 */
[----:B------:R-:W-:Y:S02]  /*0650*/  SEL R7, R8, 0x80000000, !P1 ;  /* 0x8000000008077807 */ /* 0x000fe40004800000 */
[----:B------:R-:W-:Y:S02]  /*0660*/  ISETP.GT.AND P1, PT, R14, -0x1, PT ;  /* 0xffffffff0e00780c */ /* 0x000fe40003f24270 */
[C---:B------:R-:W-:Y:S02]  /*0670*/  SEL R9, R8.reuse, 0x80000000, !P2 ;  /* 0x8000000008097807 */ /* 0x040fe40005000000 */
[----:B0-----:R-:W-:Y:S02]  /*0680*/  SEL R5, R8, 0x80000000, !P1 ;  /* 0x8000000008057807 */ /* 0x001fe40004800000 */
[----:B------:R-:W-:Y:S02]  /*0690*/  ISETP.GT.AND P2, PT, R15, -0x1, PT ;  /* 0xffffffff0f00780c */ /* 0x000fe40003f44270 */
[----:B------:R-:W-:-:S02]  /*06a0*/  LOP3.LUT R2, R3, R2, RZ, 0x3c, !PT ;  /* 0x0000000203027212 */ /* 0x000fc400078e3cff */
[----:B------:R-:W-:-:S04]  /*06b0*/  ISETP.GT.AND P0, PT, R13, -0x1, PT ;  /* 0xffffffff0d00780c */ /* 0x000fc80003f04270 */
[----:B------:R-:W-:Y:S02]  /*06c0*/  SEL R4, R8, 0x80000000, !P0 ;  /* 0x8000000008047807 */ /* 0x000fe40004000000 */
[----:B------:R-:W-:Y:S02]  /*06d0*/  ISETP.GT.AND P0, PT, R17, -0x1, PT ;  /* 0xffffffff1100780c */ /* 0x000fe40003f04270 */
[----:B------:R-:W-:Y:S02]  /*06e0*/  ISETP.GT.AND P1, PT, R18, -0x1, PT ;  /* 0xffffffff1200780c */ /* 0x000fe40003f24270 */
[----:B------:R-:W-:Y:S02]  /*06f0*/  LOP3.LUT R3, R7, R6, RZ, 0x3c, !PT ;  /* 0x0000000607037212 */ /* 0x000fe400078e3cff */
[----:B------:R-:W-:Y:S02]  /*0700*/  LOP3.LUT R13, R4, R13, RZ, 0x3c, !PT ;  /* 0x0000000d040d7212 */ /* 0x000fe400078e3cff */
[----:B------:R-:W-:-:S02]  /*0710*/  LOP3.LUT R14, R5, R14, RZ, 0x3c, !PT ;  /* 0x0000000e050e7212 */ /* 0x000fc400078e3cff */
[C---:B------:R-:W-:Y:S02]  /*0720*/  SEL R6, R8.reuse, 0x80000000, !P2 ;  /* 0x8000000008067807 */ /* 0x040fe40005000000 */
[C---:B------:R-:W-:Y:S02]  /*0730*/  SEL R4, R8.reuse, 0x80000000, !P0 ;  /* 0x8000000008047807 */ /* 0x040fe40004000000 */
[----:B------:R-:W-:Y:S02]  /*0740*/  SEL R5, R8, 0x80000000, !P1 ;  /* 0x8000000008057807 */ /* 0x000fe40004800000 */
[----:B------:R-:W-:Y:S02]  /*0750*/  ISETP.GT.AND P3, PT, R16, -0x1, PT ;  /* 0xffffffff1000780c */ /* 0x000fe40003f64270 */
[----:B------:R-:W-:Y:S02]  /*0760*/  ISETP.GT.AND P2, PT, R19, -0x1, PT ;  /* 0xffffffff1300780c */ /* 0x000fe40003f44270 */
[----:B------:R-:W-:-:S02]  /*0770*/  ISETP.GT.AND P0, PT, R20, -0x1, PT ;  /* 0xffffffff1400780c */ /* 0x000fc40003f04270 */
[----:B------:R-:W-:Y:S02]  /*0780*/  ISETP.GT.AND P1, PT, R21, -0x1, PT ;  /* 0xffffffff1500780c */ /* 0x000fe40003f24270 */
[----:B------:R-:W-:Y:S02]  /*0790*/  LOP3.LUT R15, R6, R15, RZ, 0x3c, !PT ;  /* 0x0000000f060f7212 */ /* 0x000fe400078e3cff */
[----:B------:R-:W-:Y:S02]  /*07a0*/  LOP3.LUT R17, R4, R17, RZ, 0x3c, !PT ;  /* 0x0000001104117212 */ /* 0x000fe400078e3cff */
[----:B------:R-:W-:Y:S02]  /*07b0*/  LOP3.LUT R18, R5, R18, RZ, 0x3c, !PT ;  /* 0x0000001205127212 */ /* 0x000fe400078e3cff */
[C---:B------:R-:W-:Y:S02]  /*07c0*/  SEL R7, R8.reuse, 0x80000000, !P3 ;  /* 0x8000000008077807 */ /* 0x040fe40005800000 */
[----:B------:R-:W-:-:S02]  /*07d0*/  SEL R6, R8, 0x80000000, !P2 ;  /* 0x8000000008067807 */ /* 0x000fc40005000000 */
[C---:B------:R-:W-:Y:S02]  /*07e0*/  SEL R5, R8.reuse, 0x80000000, !P0 ;  /* 0x8000000008057807 */ /* 0x040fe40004000000 */
        /* <DEDUP_REMOVED lines=12> */
[----:B------:R-:W-:Y:S02]  /*08b0*/  ISETP.GT.AND P1, PT, R28, -0x1, PT ;  /* 0xffffffff1c00780c */ /* 0x000fe40003f24270 */
[----:B------:R-:W-:Y:S02]  /*08c0*/  ISETP.GT.AND P2, PT, R30, -0x1, PT ;  /* 0xffffffff1e00780c */ /* 0x000fe40003f44270 */
[----:B------:R-:W-:Y:S02]  /*08d0*/  LOP3.LUT R12, R9, R12, RZ, 0x3c, !PT ;  /* 0x0000000c090c7212 */ /* 0x000fe400078e3cff */
[----:B------:R-:W-:Y:S02]  /*08e0*/  LOP3.LUT R19, R6, R19, RZ, 0x3c, !PT ;  /* 0x0000001306137212 */ /* 0x000fe400078e3cff */
[----:B------:R-:W-:-:S02]  /*08f0*/  LOP3.LUT R22, R7, R22, RZ, 0x3c, !PT ;  /* 0x0000001607167212 */ /* 0x000fc400078e3cff */
[----:B------:R-:W-:Y:S02]  /*0900*/  LOP3.LUT R24, R5, R24, RZ, 0x3c, !PT ;  /* 0x0000001805187212 */ /* 0x000fe400078e3cff */
[C---:B------:R-:W-:Y:S02]  /*0910*/  SEL R6, R8.reuse, 0x80000000, !P3 ;  /* 0x8000000008067807 */ /* 0x040fe40005800000 */
[C---:B------:R-:W-:Y:S02]  /*0920*/  SEL R5, R8.reuse, 0x80000000, !P0 ;  /* 0x8000000008057807 */ /* 0x040fe40004000000 */
[C---:B------:R-:W-:Y:S02]  /*0930*/  SEL R7, R8.reuse, 0x80000000, !P1 ;  /* 0x8000000008077807 */ /* 0x040fe40004800000 */
[----:B------:R-:W-:Y:S02]  /*0940*/  SEL R9, R8, 0x80000000, !P2 ;  /* 0x8000000008097807 */ /* 0x000fe40005000000 */
[----:B------:R-:W-:-:S02]  /*0950*/  LOP3.LUT R23, R6, R23, RZ, 0x3c, !PT ;  /* 0x0000001706177212 */ /* 0x000fc400078e3cff */
[----:B------:R-:W-:Y:S02]  /*0960*/  LOP3.LUT R25, R4, R25, RZ, 0x3c, !PT ;  /* 0x0000001904197212 */ /* 0x000fe400078e3cff */
[----:B------:R-:W-:Y:S02]  /*0970*/  LOP3.LUT R26, R5, R26, RZ, 0x3c, !PT ;  /* 0x0000001a051a7212 */ /* 0x000fe400078e3cff */
[----:B------:R-:W-:Y:S02]  /*0980*/  LOP3.LUT R28, R7, R28, RZ, 0x3c, !PT ;  /* 0x0000001c071c7212 */ /* 0x000fe400078e3cff */
[----:B------:R-:W-:-:S07]  /*0990*/  LOP3.LUT R30, R9, R30, RZ, 0x3c, !PT ;  /* 0x0000001e091e7212 */ /* 0x000fce00078e3cff */
.L_x_218:
[----:B------:R-:W-:Y:S01]  /*09a0*/  UISETP.LT.AND UP0, UPT, UR5, 0x6, UPT ;  /* 0x000000060500788c */ /* 0x000fe2000bf01270 */
[C---:B0-----:R-:W-:Y:S01]  /*09b0*/  ISETP.NE.AND P0, PT, R2.reuse, 0x7fffffff, PT ;  /* 0x7fffffff0200780c */ /* 0x041fe20003f05270 */
[----:B------:R-:W-:Y:S01]  /*09c0*/  UIADD3 UR6, UPT, UPT, UR7, -0x6, URZ ;  /* 0xfffffffa07067890 */ /* 0x000fe2000fffe0ff */
[----:B------:R-:W-:Y:S01]  /*09d0*/  STS [R27], RZ ;  /* 0x000000ff1b007388 */ /* 0x000fe20000000800 */
[----:B------:R-:W-:Y:S01]  /*09e0*/  USEL UR4, UR5, 0x6, UP0 ;  /* 0x0000000605047887 */ /* 0x000fe20008000000 */
[----:B--2---:R-:W-:Y:S01]  /*09f0*/  SEL R4, R2, 0x80000000, P0 ;  /* 0x8000000002047807 */ /* 0x004fe20000000000 */
[----:B------:R-:W-:Y:S01]  /*0a00*/  UISETP.GE.AND UP0, UPT, UR7, UR10, UPT ;  /* 0x0000000a0700728c */ /* 0x000fe2000bf06270 */
[----:B------:R-:W-:Y:S01]  /*0a10*/  STS [R27+0x400], RZ ;  /* 0x000400ff1b007388 */ /* 0x000fe20000000800 */
[----:B------:R-:W-:Y:S01]  /*0a20*/  UBMSK UR4, URZ, UR4 ;  /* 0x00000004ff04729b */ /* 0x000fe20008000000 */
[----:B------:R-:W-:Y:S02]  /*0a30*/  SHF.R.U32.HI R4, RZ, UR6, R4 ;  /* 0x00000006ff047c19 */ /* 0x000fe40008011604 */
[----:B------:R-:W-:Y:S01]  /*0a40*/  STS [R27+0x800], RZ ;  /* 0x000800ff1b007388 */ /* 0x000fe20000000800 */
[----:B------:R-:W-:-:S02]  /*0a50*/  ISETP.NE.AND P0, PT, R3, 0x7fffffff, PT ;  /* 0x7fffffff0300780c */ /* 0x000fc40003f05270 */
[----:B------:R-:W-:Y:S01]  /*0a60*/  LOP3.LUT R4, R4, UR4, RZ, 0xc0, !PT ;  /* 0x0000000404047c12 */ /* 0x000fe2000f8ec0ff */
[----:B------:R-:W-:Y:S01]  /*0a70*/  STS [R27+0xc00], RZ ;  /* 0x000c00ff1b007388 */ /* 0x000fe20000000800 */
[----:B------:R-:W-:Y:S02]  /*0a80*/  ISETP.NE.AND P1, PT, R104, 0x1f, PT ;  /* 0x0000001f6800780c */ /* 0x000fe40003f25270 */
[C---:B------:R-:W-:Y:S01]  /*0a90*/  ISETP.NE.AND P2, PT, R105.reuse, 0x6, PT ;  /* 0x000000066900780c */ /* 0x040fe20003f45270 */
[----:B------:R-:W-:Y:S01]  /*0aa0*/  IMAD.SHL.U32 R5, R4, 0x400, RZ ;  /* 0x0000040004057824 */ /* 0x000fe200078e00ff */
[----:B------:R-:W-:Y:S01]  /*0ab0*/  SHF.R.U32.HI R4, RZ, 0x4, R4 ;  /* 0x00000004ff047819 */ /* 0x000fe20000011604 */
[----:B------:R-:W-:Y:S01]  /*0ac0*/  STS [R27+0x1000], RZ ;  /* 0x001000ff1b007388 */ /* 0x000fe20000000800 */
[----:B------:R-:W-:Y:S02]  /*0ad0*/  ISETP.NE.AND P3, PT, R105, 0x7, PT ;  /* 0x000000076900780c */ /* 0x000fe40003f65270 */
[----:B------:R-:W-:Y:S01]  /*0ae0*/  LOP3.LUT R34, R5, 0x7c00, RZ, 0xc0, !PT ;  /* 0x00007c0005227812 */ /* 0x000fe200078ec0ff */
[----:B------:R-:W-:Y:S01]  /*0af0*/  STS [R27+0x1400], RZ ;  /* 0x001400ff1b007388 */ /* 0x000fe20000000800 */
[----:B------:R-:W-:-:S03]  /*0b00*/  LOP3.LUT R4, R4, 0xffffffe, RZ, 0xc0, !PT ;  /* 0x0ffffffe04047812 */ /* 0x000fc600078ec0ff */
[----:B------:R-:W-:Y:S01]  /*0b10*/  STS [R27+0x1800], RZ ;  /* 0x001800ff1b007388 */ /* 0x000fe20000000800 */
[----:B------:R-:W-:Y:S02]  /*0b20*/  IADD3 R34, PT, PT, R4, R27, R34 ;  /* 0x0000001b04227210 */ /* 0x000fe40007ffe022 */
[----:B------:R-:W-:Y:S01]  /*0b30*/  SEL R4, R3, 0x80000000, P0 ;  /* 0x8000000003047807 */ /* 0x000fe20000000000 */
[----:B------:R-:W-:Y:S01]  /*0b40*/  STS [R27+0x1c00], RZ ;  /* 0x001c00ff1b007388 */ /* 0x000fe20000000800 */
[----:B------:R-:W-:Y:S02]  /*0b50*/  ISETP.NE.AND P0, PT, R12, 0x7fffffff, PT ;  /* 0x7fffffff0c00780c */ /* 0x000fe40003f05270 */
[----:B------:R-:W-:Y:S01]  /*0b60*/  SHF.R.U32.HI R4, RZ, UR6, R4 ;  /* 0x00000006ff047c19 */ /* 0x000fe20008011604 */
[----:B------:R-:W-:Y:S03]  /*0b70*/  STS [R27+0x2000], RZ ;  /* 0x002000ff1b007388 */ /* 0x000fe60000000800 */
[----:B------:R-:W-:Y:S01]  /*0b80*/  LOP3.LUT R4, R4, UR4, RZ, 0xc0, !PT ;  /* 0x0000000404047c12 */ /* 0x000fe2000f8ec0ff */
[----:B------:R-:W-:Y:S04]  /*0b90*/  STS [R27+0x2400], RZ ;  /* 0x002400ff1b007388 */ /* 0x000fe80000000800 */
[----:B------:R-:W-:Y:S01]  /*0ba0*/  STS [R27+0x2800], RZ ;  /* 0x002800ff1b007388 */ /* 0x000fe20000000800 */
[----:B------:R-:W-:Y:S01]  /*0bb0*/  IMAD.SHL.U32 R5, R4, 0x400, RZ ;  /* 0x0000040004057824 */ /* 0x000fe200078e00ff */
[----:B------:R-:W-:-:S02]  /*0bc0*/  SHF.R.U32.HI R4, RZ, 0x4, R4 ;  /* 0x00000004ff047819 */ /* 0x000fc40000011604 */
[----:B------:R-:W-:Y:S02]  /*0bd0*/  STS [R27+0x2c00], RZ ;  /* 0x002c00ff1b007388 */ /* 0x000fe40000000800 */
[----:B------:R-:W-:Y:S02]  /*0be0*/  LOP3.LUT R36, R5, 0x7c00, RZ, 0xc0, !PT ;  /* 0x00007c0005247812 */ /* 0x000fe400078ec0ff */
        /* <DEDUP_REMOVED lines=36> */
[----:B------:R-:W0:Y:S02]  /*0e30*/  LDS.U16 R32, [R34] ;  /* 0x0000000022207984 */ /* 0x000e240000000400 */
[----:B0-----:R-:W-:-:S05]  /*0e40*/  VIADD R5, R32, 0x1 ;  /* 0x0000000120057836 */ /* 0x001fca0000000000 */
[----:B------:R0:W-:Y:S04]  /*0e50*/  STS.U16 [R34], R5 ;  /* 0x0000000522007388 */ /* 0x0001e80000000400 */
[----:B------:R-:W1:Y:S01]  /*0e60*/  LDS.U16 R37, [R36] ;  /* 0x0000000024257984 */ /* 0x000e620000000400 */
[----:B0-----:R-:W-:Y:S01]  /*0e70*/  IMAD.SHL.U32 R5, R4, 0x400, RZ ;  /* 0x0000040004057824 */ /* 0x001fe200078e00ff */
[----:B------:R-:W-:-:S04]  /*0e80*/  SHF.R.U32.HI R4, RZ, 0x4, R4 ;  /* 0x00000004ff047819 */ /* 0x000fc80000011604 */
[----:B------:R-:W-:Y:S02]  /*0e90*/  LOP3.LUT R40, R5, 0x7c00, RZ, 0xc0, !PT ;  /* 0x00007c0005287812 */ /* 0x000fe400078ec0ff */
[----:B------:R-:W-:-:S04]  /*0ea0*/  LOP3.LUT R4, R4, 0xffffffe, RZ, 0xc0, !PT ;  /* 0x0ffffffe04047812 */ /* 0x000fc800078ec0ff */
[----:B------:R-:W-:Y:S02]  /*0eb0*/  IADD3 R40, PT, PT, R4, R27, R40 ;  /* 0x0000001b04287210 */ /* 0x000fe40007ffe028 */
[----:B------:R-:W-:Y:S02]  /*0ec0*/  SEL R4, R14, 0x80000000, P0 ;  /* 0x800000000e047807 */ /* 0x000fe40000000000 */
[----:B------:R-:W-:Y:S02]  /*0ed0*/  ISETP.NE.AND P0, PT, R15, 0x7fffffff, PT ;  /* 0x7fffffff0f00780c */ /* 0x000fe40003f05270 */
[----:B------:R-:W-:-:S04]  /*0ee0*/  SHF.R.U32.HI R4, RZ, UR6, R4 ;  /* 0x00000006ff047c19 */ /* 0x000fc80008011604 */
[----:B------:R-:W-:-:S05]  /*0ef0*/  LOP3.LUT R4, R4, UR4, RZ, 0xc0, !PT ;  /* 0x0000000404047c12 */ /* 0x000fca000f8ec0ff */
[----:B------:R-:W-:Y:S01]  /*0f00*/  IMAD.SHL.U32 R6, R4, 0x400, RZ ;  /* 0x0000040004067824 */ /* 0x000fe200078e00ff */
[----:B------:R-:W-:-:S04]  /*0f10*/  SHF.R.U32.HI R4, RZ, 0x4, R4 ;  /* 0x00000004ff047819 */ /* 0x000fc80000011604 */
[----:B------:R-:W-:Y:S02]  /*0f20*/  LOP3.LUT R6, R6, 0x7c00, RZ, 0xc0, !PT ;  /* 0x00007c0006067812 */ /* 0x000fe400078ec0ff */
[----:B------:R-:W-:Y:S01]  /*0f30*/  LOP3.LUT R4, R4, 0xffffffe, RZ, 0xc0, !PT ;  /* 0x0ffffffe04047812 */ /* 0x000fe200078ec0ff */
[----:B-1----:R-:W-:-:S03]  /*0f40*/  VIADD R7, R37, 0x1 ;  /* 0x0000000125077836 */ /* 0x002fc60000000000 */
[----:B------:R-:W-:Y:S02]  /*0f50*/  IADD3 R42, PT, PT, R4, R27, R6 ;  /* 0x0000001b042a7210 */ /* 0x000fe40007ffe006 */
[----:B------:R-:W-:Y:S01]  /*0f60*/  STS.U16 [R36], R7 ;  /* 0x0000000724007388 */ /* 0x000fe20000000400 */
[----:B------:R-:W-:Y:S02]  /*0f70*/  SEL R4, R15, 0x80000000, P0 ;  /* 0x800000000f047807 */ /* 0x000fe40000000000 */
[----:B------:R-:W-:Y:S01]  /*0f80*/  ISETP.NE.AND P0, PT, R16, 0x7fffffff, PT ;  /* 0x7fffffff1000780c */ /* 0x000fe20003f05270 */
[----:B------:R-:W0:Y:S01]  /*0f90*/  LDS.U16 R39, [R38] ;  /* 0x0000000026277984 */ /* 0x000e220000000400 */
[----:B------:R-:W-:-:S04]  /*0fa0*/  SHF.R.U32.HI R4, RZ, UR6, R4 ;  /* 0x00000006ff047c19 */ /* 0x000fc80008011604 */
[----:B------:R-:W-:Y:S01]  /*0fb0*/  LOP3.LUT R4, R4, UR4, RZ, 0xc0, !PT ;  /* 0x0000000404047c12 */ /* 0x000fe2000f8ec0ff */
        /* <DEDUP_REMOVED lines=152> */
[----:B------:R-:W-:-:S04]  /*1940*/  SEL R4, R30, 0x80000000, P0 ;  /* 0x800000001e047807 */ /* 0x000fc80000000000 */
[----:B------:R-:W-:Y:S01]  /*1950*/  SHF.R.U32.HI R4, RZ, UR6, R4 ;  /* 0x00000006ff047c19 */ /* 0x000fe20008011604 */
[----:B------:R-:W0:Y:S03]  /*1960*/  S2UR UR6, SR_CgaCtaId ;  /* 0x00000000000679c3 */ /* 0x000e260000008800 */
[----:B------:R-:W-:Y:S01]  /*1970*/  LOP3.LUT R4, R4, UR4, RZ, 0xc0, !PT ;  /* 0x0000000404047c12 */ /* 0x000fe2000f8ec0ff */
[----:B------:R-:W-:-:S04]  /*1980*/  UMOV UR4, 0x400 ;  /* 0x0000040000047882 */ /* 0x000fc80000000000 */
[----:B------:R-:W-:Y:S01]  /*1990*/  IMAD.SHL.U32 R6, R4, 0x400, RZ ;  /* 0x0000040004067824 */ /* 0x000fe200078e00ff */
[----:B------:R-:W-:-:S04]  /*19a0*/  SHF.R.U32.HI R4, RZ, 0x4, R4 ;  /* 0x00000004ff047819 */ /* 0x000fc80000011604 */
[----:B------:R-:W-:Y:S02]  /*19b0*/  LOP3.LUT R6, R6, 0x7c00, RZ, 0xc0, !PT ;  /* 0x00007c0006067812 */ /* 0x000fe400078ec0ff */
[----:B------:R-:W-:Y:S01]  /*19c0*/  LOP3.LUT R4, R4, 0xffffffe, RZ, 0xc0, !PT ;  /* 0x0ffffffe04047812 */ /* 0x000fe200078ec0ff */
[----:B-1----:R-:W-:-:S03]  /*19d0*/  VIADD R7, R65, 0x1 ;  /* 0x0000000141077836 */ /* 0x002fc60000000000 */
[----:B------:R-:W-:Y:S02]  /*19e0*/  IADD3 R70, PT, PT, R4, R27, R6 ;  /* 0x0000001b04467210 */ /* 0x000fe40007ffe006 */
[----:B------:R-:W-:Y:S01]  /*19f0*/  STS.U16 [R64], R7 ;  /* 0x0000000740007388 */ /* 0x000fe20000000400 */
[----:B0-----:R-:W-:-:S03]  /*1a00*/  ULEA UR4, UR6, UR4, 0x18 ;  /* 0x0000000406047291 */ /* 0x001fc6000f8ec0ff */
[----:B------:R-:W0:Y:S02]  /*1a10*/  LDS.U16 R67, [R66] ;  /* 0x0000000042437984 */ /* 0x000e240000000400 */
[----:B0-----:R-:W-:-:S05]  /*1a20*/  VIADD R5, R67, 0x1 ;  /* 0x0000000143057836 */ /* 0x001fca0000000000 */
[----:B------:R-:W-:Y:S04]  /*1a30*/  STS.U16 [R66], R5 ;  /* 0x0000000542007388 */ /* 0x000fe80000000400 */
[----:B------:R-:W0:Y:S02]  /*1a40*/  LDS.U16 R69, [R68] ;  /* 0x0000000044457984 */ /* 0x000e240000000400 */
[----:B0-----:R-:W-:-:S05]  /*1a50*/  VIADD R7, R69, 0x1 ;  /* 0x0000000145077836 */ /* 0x001fca0000000000 */
[----:B------:R-:W-:Y:S04]  /*1a60*/  STS.U16 [R68], R7 ;  /* 0x0000000744007388 */ /* 0x000fe80000000400 */
[----:B------:R-:W0:Y:S02]  /*1a70*/  LDS.U16 R71, [R70] ;  /* 0x0000000046477984 */ /* 0x000e240000000400 */
[----:B0-----:R-:W-:-:S05]  /*1a80*/  VIADD R5, R71, 0x1 ;  /* 0x0000000147057836 */ /* 0x001fca0000000000 */
[----:B------:R-:W-:Y:S01]  /*1a90*/  STS.U16 [R70], R5 ;  /* 0x0000000546007388 */ /* 0x000fe20000000400 */
[----:B------:R-:W-:Y:S06]  /*1aa0*/  BAR.SYNC.DEFER_BLOCKING 0x0 ;  /* 0x0000000000007b1d */ /* 0x000fec0000010000 */
[----:B------:R-:W-:Y:S04]  /*1ab0*/  LDS R72, [R29] ;  /* 0x000000001d487984 */ /* 0x000fe80000000800 */
        /* <DEDUP_REMOVED lines=11> */
[----:B0-----:R-:W-:-:S03]  /*1b70*/  IMAD.IADD R73, R72, 0x1, R73 ;  /* 0x0000000148497824 */ /* 0x001fc600078e0249 */
[----:B------:R-:W0:Y:S01]  /*1b80*/  LDS R84, [R29+0x30] ;  /* 0x000030001d547984 */ /* 0x000e220000000800 */
[----:B-1----:R-:W-:-:S03]  /*1b90*/  IMAD.IADD R74, R74, 0x1, R73 ;  /* 0x000000014a4a7824 */ /* 0x002fc600078e0249 */
[----:B------:R-:W1:Y:S01]  /*1ba0*/  LDS R85, [R29+0x34] ;  /* 0x000034001d557984 */ /* 0x000e620000000800 */
[----:B--2---:R-:W-:-:S03]  /*1bb0*/  IMAD.IADD R75, R75, 0x1, R74 ;  /* 0x000000014b4b7824 */ /* 0x004fc600078e024a */
[----:B------:R-:W2:Y:S01]  /*1bc0*/  LDS R86, [R29+0x38] ;  /* 0x000038001d567984 */ /* 0x000ea20000000800 */
[----:B---3--:R-:W-:-:S03]  /*1bd0*/  IMAD.IADD R76, R76, 0x1, R75 ;  /* 0x000000014c4c7824 */ /* 0x008fc600078e024b */
[----:B------:R-:W3:Y:S01]  /*1be0*/  LDS R87, [R29+0x3c] ;  /* 0x00003c001d577984 */ /* 0x000ee20000000800 */
[----:B----4-:R-:W-:-:S03]  /*1bf0*/  IMAD.IADD R77, R77, 0x1, R76 ;  /* 0x000000014d4d7824 */ /* 0x010fc600078e024c */
[----:B------:R-:W4:Y:S01]  /*1c00*/  LDS R88, [R29+0x40] ;  /* 0x000040001d587984 */ /* 0x000f220000000800 */
[----:B-----5:R-:W-:-:S03]  /*1c10*/  IMAD.IADD R78, R78, 0x1, R77 ;  /* 0x000000014e4e7824 */ /* 0x020fc600078e024d */
[----:B------:R-:W5:Y:S01]  /*1c20*/  LDS R89, [R29+0x44] ;  /* 0x000044001d597984 */ /* 0x000f620000000800 */
[----:B------:R-:W-:-:S03]  /*1c30*/  IMAD.IADD R79, R79, 0x1, R78 ;  /* 0x000000014f4f7824 */ /* 0x000fc600078e024e */
        /* <DEDUP_REMOVED lines=29> */
[----:B------:R-:W-:-:S04]  /*1e10*/  IMAD.IADD R94, R94, 0x1, R93 ;  /* 0x000000015e5e7824 */ /* 0x000fc800078e025d */
[----:B0-----:R-:W-:-:S04]  /*1e20*/  IMAD.IADD R95, R95, 0x1, R94 ;  /* 0x000000015f5f7824 */ /* 0x001fc800078e025e */
[----:B-1----:R-:W-:-:S04]  /*1e30*/  IMAD.IADD R96, R96, 0x1, R95 ;  /* 0x0000000160607824 */ /* 0x002fc800078e025f */
[----:B--2---:R-:W-:-:S04]  /*1e40*/  IMAD.IADD R97, R97, 0x1, R96 ;  /* 0x0000000161617824 */ /* 0x004fc800078e0260 */
[----:B---3--:R-:W-:-:S04]  /*1e50*/  IMAD.IADD R98, R98, 0x1, R97 ;  /* 0x0000000162627824 */ /* 0x008fc800078e0261 */
[----:B----4-:R-:W-:-:S04]  /*1e60*/  IMAD.IADD R99, R99, 0x1, R98 ;  /* 0x0000000163637824 */ /* 0x010fc800078e0262 */
[----:B-----5:R-:W-:-:S04]  /*1e70*/  IMAD.IADD R100, R100, 0x1, R99 ;  /* 0x0000000164647824 */ /* 0x020fc800078e0263 */
[----:B------:R-:W-:-:S04]  /*1e80*/  IMAD.IADD R101, R101, 0x1, R100 ;  /* 0x0000000165657824 */ /* 0x000fc800078e0264 */
[----:B------:R-:W-:-:S04]  /*1e90*/  IMAD.IADD R102, R102, 0x1, R101 ;  /* 0x0000000166667824 */ /* 0x000fc800078e0265 */
[----:B------:R-:W-:-:S04]  /*1ea0*/  IMAD.IADD R103, R103, 0x1, R102 ;  /* 0x0000000167677824 */ /* 0x000fc800078e0266 */
[----:B------:R-:W-:-:S05]  /*1eb0*/  IMAD.IADD R106, R4, 0x1, R103 ;  /* 0x00000001046a7824 */ /* 0x000fca00078e0267 */
        /* <DEDUP_REMOVED lines=8> */
[----:B------:R-:W0:Y:S02]  /*1f40*/  SHFL.UP P0, R107, R108, 0x10, RZ ;  /* 0x060000006c6b7989 */ /* 0x000e2400000000ff */
[----:B0-----:R-:W-:Y:S01]  /*1f50*/  @P0 IMAD.IADD R107, R108, 0x1, R107 ;  /* 0x000000016c6b0824 */ /* 0x001fe200078e026b */
[----:B------:R-:W-:-:S03]  /*1f60*/  ISETP.NE.AND P0, PT, R105, 0x1, PT ;  /* 0x000000016900780c */ /* 0x000fc60003f05270 */
[----:B------:R-:W-:Y:S01]  /*1f70*/  IMAD.IADD R106, R107, 0x1, -R106 ;  /* 0x000000016b6a7824 */ /* 0x000fe200078e0a6a */
[----:B------:R-:W-:Y:S01]  /*1f80*/  @!P1 STS [R31+0x8400], R107 ;  /* 0x0084006b1f009388 */ /* 0x000fe20000000800 */
[----:B------:R-:W-:Y:S01]  /*1f90*/  BAR.SYNC.DEFER_BLOCKING 0x0 ;  /* 0x0000000000007b1d */ /* 0x000fe20000010000 */
[----:B------:R-:W-:-:S05]  /*1fa0*/  ISETP.NE.AND P1, PT, R105, 0x4, PT ;  /* 0x000000046900780c */ /* 0x000fca0003f25270 */
[----:B------:R-:W0:Y:S04]  /*1fb0*/  LDS.128 R4, [UR4+0x8400] ;  /* 0x00840004ff047984 */ /* 0x000e280008000c00 */
[----:B------:R-:W1:Y:S01]  /*1fc0*/  LDS.128 R8, [UR4+0x8410] ;  /* 0x00841004ff087984 */ /* 0x000e620008000c00 */
[C---:B0-----:R-:W-:Y:S01]  /*1fd0*/  SEL R35, R4.reuse, R35, !P0 ;  /* 0x0000002304237207 */ /* 0x041fe20004000000 */
[----:B------:R-:W-:Y:S01]  /*1fe0*/  IMAD.IADD R5, R4, 0x1, R5 ;  /* 0x0000000104057824 */ /* 0x000fe200078e0205 */
[----:B------:R-:W-:-:S03]  /*1ff0*/  ISETP.NE.AND P0, PT, R105, 0x2, PT ;  /* 0x000000026900780c */ /* 0x000fc60003f05270 */
[----:B------:R-:W-:Y:S01]  /*2000*/  IMAD.IADD R6, R6, 0x1, R5 ;  /* 0x0000000106067824 */ /* 0x000fe200078e0205 */
[----:B------:R-:W-:Y:S02]  /*2010*/  SEL R35, R5, R35, !P0 ;  /* 0x0000002305237207 */ /* 0x000fe40004000000 */
[----:B------:R-:W-:Y:S01]  /*2020*/  ISETP.NE.AND P0, PT, R105, 0x3, PT ;  /* 0x000000036900780c */ /* 0x000fe20003f05270 */
[----:B------:R-:W-:-:S03]  /*2030*/  IMAD.IADD R7, R7, 0x1, R6 ;  /* 0x0000000107077824 */ /* 0x000fc600078e0206 */
[----:B------:R-:W-:Y:S01]  /*2040*/  SEL R35, R6, R35, !P0 ;  /* 0x0000002306237207 */ /* 0x000fe20004000000 */
[----:B-1----:R-:W-:Y:S01]  /*2050*/  IMAD.IADD R8, R7, 0x1, R8 ;  /* 0x0000000107087824 */ /* 0x002fe200078e0208 */
[----:B------:R-:W-:Y:S02]  /*2060*/  ISETP.NE.AND P0, PT, R105, 0x5, PT ;  /* 0x000000056900780c */ /* 0x000fe40003f05270 */
[----:B------:R-:W-:Y:S01]  /*2070*/  SEL R35, R7, R35, !P1 ;  /* 0x0000002307237207 */ /* 0x000fe20004800000 */
[----:B------:R-:W-:Y:S01]  /*2080*/  IMAD.IADD R9, R9, 0x1, R8 ;  /* 0x0000000109097824 */ /* 0x000fe200078e0208 */
[----:B------:R-:W-:Y:S02]  /*2090*/  ISETP.NE.AND P1, PT, R104, RZ, PT ;  /* 0x000000ff6800720c */ /* 0x000fe40003f25270 */
[----:B------:R-:W-:Y:S01]  /*20a0*/  SEL R35, R8, R35, !P0 ;  /* 0x0000002308237207 */ /* 0x000fe20004000000 */
[----:B------:R-:W-:Y:S01]  /*20b0*/  IMAD.IADD R10, R10, 0x1, R9 ;  /* 0x000000010a0a7824 */ /* 0x000fe200078e0209 */
[----:B------:R-:W-:-:S02]  /*20c0*/  ISETP.GT.U32.AND P0, PT, R0, 0x1f, PT ;  /* 0x0000001f0000780c */ /* 0x000fc40003f04070 */
[----:B------:R-:W-:Y:S01]  /*20d0*/  SEL R35, R9, R35, !P2 ;  /* 0x0000002309237207 */ /* 0x000fe20005000000 */
[----:B------:R-:W-:Y:S01]  /*20e0*/  IMAD.IADD R11, R11, 0x1, R10 ;  /* 0x000000010b0b7824 */ /* 0x000fe200078e020a */
[----:B------:R-:W-:Y:S02]  /*20f0*/  ISETP.GT.U32.OR P2, PT, R0, 0x1f, P1 ;  /* 0x0000001f0000780c */ /* 0x000fe40000f44470 */
[----:B------:R-:W-:Y:S02]  /*2100*/  SEL R4, R106, RZ, P1 ;  /* 0x000000ff6a047207 */ /* 0x000fe40000800000 */
[----:B------:R-:W-:-:S05]  /*2110*/  SEL R35, R10, R35, !P3 ;  /* 0x000000230a237207 */ /* 0x000fca0005800000 */
[----:B------:R-:W-:Y:S01]  /*2120*/  @P0 IMAD.IADD R106, R35, 0x1, R4 ;  /* 0x00000001236a0824 */ /* 0x000fe200078e0204 */
[----:B------:R-:W-:-:S03]  /*2130*/  ISETP.NE.AND P0, PT, R0, RZ, PT ;  /* 0x000000ff0000720c */ /* 0x000fc60003f05270 */
[----:B------:R-:W-:-:S05]  /*2140*/  @!P2 IMAD.U32 R106, R11, 0x10000, RZ ;  /* 0x000100000b6aa824 */ /* 0x000fca00078e00ff */
[----:B------:R-:W-:Y:S01]  /*2150*/  @!P2 STS [UR4+0x8428], R106 ;  /* 0x0084286aff00a988 */ /* 0x000fe20008000804 */
[----:B------:R-:W-:Y:S06]  /*2160*/  BAR.SYNC.DEFER_BLOCKING 0x0 ;  /* 0x0000000000007b1d */ /* 0x000fec0000010000 */
[----:B------:R-:W0:Y:S02]  /*2170*/  LDS R4, [UR4+0x8428] ;  /* 0x00842804ff047984 */ /* 0x000e240008000800 */
[----:B0-----:R-:W-:-:S05]  /*2180*/  SEL R5, R4, RZ, P0 ;  /* 0x000000ff04057207 */ /* 0x001fca0000000000 */
[----:B------:R-:W-:-:S04]  /*2190*/  IMAD.IADD R4, R5, 0x1, R106 ;  /* 0x0000000105047824 */ /* 0x000fc800078e026a */
[--C-:B------:R-:W-:Y:S01]  /*21a0*/  IMAD.IADD R72, R72, 0x1, R4.reuse ;  /* 0x0000000148487824 */ /* 0x100fe200078e0204 */
[----:B------:R-:W-:Y:S01]  /*21b0*/  STS [R29], R4 ;  /* 0x000000041d007388 */ /* 0x000fe20000000800 */
[--C-:B------:R-:W-:Y:S02]  /*21c0*/  IMAD.IADD R6, R73, 0x1, R4.reuse ;  /* 0x0000000149067824 */ /* 0x100fe400078e0204 */
[--C-:B------:R-:W-:Y:S01]  /*21d0*/  IMAD.IADD R74, R74, 0x1, R4.reuse ;  /* 0x000000014a4a7824 */ /* 0x100fe200078e0204 */
[----:B------:R-:W-:Y:S01]  /*21e0*/  STS [R29+0x4], R72 ;  /* 0x000004481d007388 */ /* 0x000fe20000000800 */
[--C-:B------:R-:W-:Y:S02]  /*21f0*/  IMAD.IADD R8, R75, 0x1, R4.reuse ;  /* 0x000000014b087824 */ /* 0x100fe400078e0204 */
[--C-:B------:R-:W-:Y:S01]  /*2200*/  IMAD.IADD R76, R76, 0x1, R4.reuse ;  /* 0x000000014c4c7824 */ /* 0x100fe200078e0204 */
[----:B------:R-:W-:Y:S01]  /*2210*/  STS [R29+0x8], R6 ;  /* 0x000008061d007388 */ /* 0x000fe20000000800 */
[----:B------:R-:W-:-:S02]  /*2220*/  IMAD.IADD R10, R77, 0x1, R4 ;  /* 0x000000014d0a7824 */ /* 0x000fc400078e0204 */
[--C-:B------:R-:W-:Y:S01]  /*2230*/  IMAD.IADD R78, R78, 0x1, R4.reuse ;  /* 0x000000014e4e7824 */ /* 0x100fe200078e0204 */
[----:B------:R-:W-:Y:S01]  /*2240*/  STS [R29+0xc], R74 ;  /* 0x00000c4a1d007388 */ /* 0x000fe20000000800 */
        /* <DEDUP_REMOVED lines=36> */
[----:B------:R-:W-:-:S03]  /*2490*/  IMAD.IADD R103, R103, 0x1, R4 ;  /* 0x0000000167677824 */ /* 0x000fc600078e0204 */
[----:B------:R-:W-:Y:S04]  /*24a0*/  STS [R29+0x40], R114 ;  /* 0x000040721d007388 */ /* 0x000fe80000000800 */
        /* <DEDUP_REMOVED lines=15> */
[----:B------:R-:W-:Y:S01]  /*25a0*/  STS [R29+0x80], R103 ;  /* 0x000080671d007388 */ /* 0x000fe20000000800 */
[----:B------:R-:W-:Y:S06]  /*25b0*/  BAR.SYNC.DEFER_BLOCKING 0x0 ;  /* 0x0000000000007b1d */ /* 0x000fec0000010000 */
[----:B------:R-:W0:Y:S04]  /*25c0*/  LDS.U16 R5, [R34] ;  /* 0x0000000022057984 */ /* 0x000e280000000400 */
[----:B------:R-:W1:Y:S04]  /*25d0*/  LDS.U16 R36, [R36] ;  /* 0x0000000024247984 */ /* 0x000e680000000400 */
[----:B------:R-:W2:Y:S04]  /*25e0*/  LDS.U16 R38, [R38] ;  /* 0x0000000026267984 */ /* 0x000ea80000000400 */
[----:B------:R-:W3:Y:S04]  /*25f0*/  LDS.U16 R40, [R40] ;  /* 0x0000000028287984 */ /* 0x000ee80000000400 */
[----:B------:R-:W4:Y:S04]  /*2600*/  LDS.U16 R42, [R42] ;  /* 0x000000002a2a7984 */ /* 0x000f280000000400 */
[----:B------:R-:W5:Y:S04]  /*2610*/  LDS.U16 R44, [R44] ;  /* 0x000000002c2c7984 */ /* 0x000f680000000400 */
[----:B------:R-:W5:Y:S04]  /*2620*/  LDS.U16 R46, [R46] ;  /* 0x000000002e2e7984 */ /* 0x000f680000000400 */
[----:B------:R-:W5:Y:S04]  /*2630*/  LDS.U16 R48, [R48] ;  /* 0x0000000030307984 */ /* 0x000f680000000400 */
[----:B------:R-:W5:Y:S04]  /*2640*/  LDS.U16 R50, [R50] ;  /* 0x0000000032327984 */ /* 0x000f680000000400 */
[----:B------:R-:W5:Y:S04]  /*2650*/  LDS.U16 R52, [R52] ;  /* 0x0000000034347984 */ /* 0x000f680000000400 */
[----:B------:R-:W5:Y:S01]  /*2660*/  LDS.U16 R54, [R54] ;  /* 0x0000000036367984 */ /* 0x000f620000000400 */
[----:B0-----:R-:W-:-:S03]  /*2670*/  IMAD.IADD R5, R32, 0x1, R5 ;  /* 0x0000000120057824 */ /* 0x001fc600078e0205 */
[----:B------:R-:W0:Y:S01]  /*2680*/  LDS.U16 R56, [R56] ;  /* 0x0000000038387984 */ /* 0x000e220000000400 */
[----:B-1----:R-:W-:-:S03]  /*2690*/  IMAD.IADD R36, R37, 0x1, R36 ;  /* 0x0000000125247824 */ /* 0x002fc600078e0224 */
[----:B------:R-:W1:Y:S01]  /*26a0*/  LDS.U16 R58, [R58] ;  /* 0x000000003a3a7984 */ /* 0x000e620000000400 */
[----:B--2---:R-:W-:-:S03]  /*26b0*/  IMAD.IADD R38, R39, 0x1, R38 ;  /* 0x0000000127267824 */ /* 0x004fc600078e0226 */
[----:B------:R-:W2:Y:S01]  /*26c0*/  LDS.U16 R60, [R60] ;  /* 0x000000003c3c7984 */ /* 0x000ea20000000400 */
[----:B---3--:R-:W-:-:S03]  /*26d0*/  IMAD.IADD R40, R41, 0x1, R40 ;  /* 0x0000000129287824 */ /* 0x008fc600078e0228 */
[----:B------:R-:W3:Y:S01]  /*26e0*/  LDS.U16 R62, [R62] ;  /* 0x000000003e3e7984 */ /* 0x000ee20000000400 */
[----:B----4-:R-:W-:-:S03]  /*26f0*/  IMAD.IADD R42, R43, 0x1, R42 ;  /* 0x000000012b2a7824 */ /* 0x010fc600078e022a */
[----:B------:R-:W4:Y:S01]  /*2700*/  LDS.U16 R64, [R64] ;  /* 0x0000000040407984 */ /* 0x000f220000000400 */
[----:B-----5:R-:W-:-:S03]  /*2710*/  IMAD.IADD R44, R45, 0x1, R44 ;  /* 0x000000012d2c7824 */ /* 0x020fc600078e022c */
[----:B------:R-:W5:Y:S01]  /*2720*/  LDS.U16 R66, [R66] ;  /* 0x0000000042427984 */ /* 0x000f620000000400 */
[----:B------:R-:W-:-:S03]  /*2730*/  IMAD.IADD R46, R47, 0x1, R46 ;  /* 0x000000012f2e7824 */ /* 0x000fc600078e022e */
[----:B------:R-:W5:Y:S01]  /*2740*/  LDS.U16 R68, [R68] ;  /* 0x0000000044447984 */ /* 0x000f620000000400 */
[----:B------:R-:W-:-:S03]  /*2750*/  IMAD.IADD R48, R49, 0x1, R48 ;  /* 0x0000000131307824 */ /* 0x000fc600078e0230 */
[----:B------:R-:W5:Y:S01]  /*2760*/  LDS.U16 R70, [R70] ;  /* 0x0000000046467984 */ /* 0x000f620000000400 */
[----:B------:R-:W-:Y:S02]  /*2770*/  IMAD.IADD R50, R51, 0x1, R50 ;  /* 0x0000000133327824 */ /* 0x000fe400078e0232 */
[----:B------:R-:W-:Y:S02]  /*2780*/  IMAD.IADD R52, R53, 0x1, R52 ;  /* 0x0000000135347824 */ /* 0x000fe400078e0234 */
[----:B------:R-:W-:Y:S02]  /*2790*/  IMAD.IADD R54, R55, 0x1, R54 ;  /* 0x0000000137367824 */ /* 0x000fe400078e0236 */
[----:B0-----:R-:W-:Y:S02]  /*27a0*/  IMAD.IADD R56, R57, 0x1, R56 ;  /* 0x0000000139387824 */ /* 0x001fe400078e0238 */
[----:B-1----:R-:W-:Y:S02]  /*27b0*/  IMAD.IADD R58, R59, 0x1, R58 ;  /* 0x000000013b3a7824 */ /* 0x002fe400078e023a */
[----:B--2---:R-:W-:-:S02]  /*27c0*/  IMAD.IADD R60, R61, 0x1, R60 ;  /* 0x000000013d3c7824 */ /* 0x004fc400078e023c */
[----:B---3--:R-:W-:Y:S02]  /*27d0*/  IMAD.IADD R62, R63, 0x1, R62 ;  /* 0x000000013f3e7824 */ /* 0x008fe400078e023e */
[----:B----4-:R-:W-:Y:S02]  /*27e0*/  IMAD.IADD R64, R65, 0x1, R64 ;  /* 0x0000000141407824 */ /* 0x010fe400078e0240 */
[----:B-----5:R-:W-:Y:S02]  /*27f0*/  IMAD.IADD R66, R67, 0x1, R66 ;  /* 0x0000000143427824 */ /* 0x020fe400078e0242 */
[----:B------:R-:W-:Y:S02]  /*2800*/  IMAD.IADD R68, R69, 0x1, R68 ;  /* 0x0000000145447824 */ /* 0x000fe400078e0244 */
[----:B------:R-:W-:Y:S01]  /*2810*/  IMAD.IADD R70, R71, 0x1, R70 ;  /* 0x0000000147467824 */ /* 0x000fe200078e0246 */
[----:B------:R-:W-:Y:S06]  /*2820*/  BAR.SYNC.DEFER_BLOCKING 0x0 ;  /* 0x0000000000007b1d */ /* 0x000fec0000010000 */
[----:B------:R-:W-:Y:S05]  /*2830*/  BRA.U UP0, `(.L_x_217) ;  /* 0x0000000100f87547 */ /* 0x000fea000b800000 */
[----:B------:R-:W-:Y:S01]  /*2840*/  LEA R5, R5, UR4, 0x2 ;  /* 0x0000000405057c11 */ /* 0x000fe2000f8e10ff */
[----:B------:R-:W-:Y:S01]  /*2850*/  UIADD3 UR7, UPT, UPT, UR7, 0x6, URZ ;  /* 0x0000000607077890 */ /* 0x000fe2000fffe0ff */
[----:B------:R-:W-:Y:S01]  /*2860*/  LEA R4, R36, UR4, 0x2 ;  /* 0x0000000424047c11 */ /* 0x000fe2000f8e10ff */
[----:B------:R-:W-:Y:S01]  /*2870*/  UIADD3 UR5, UPT, UPT, UR5, -0x6, URZ ;  /* 0xfffffffa05057890 */ /* 0x000fe2000fffe0ff */
[----:B------:R-:W-:Y:S01]  /*2880*/  LEA R7, R38, UR4, 0x2 ;  /* 0x0000000426077c11 */ /* 0x000fe2000f8e10ff */
[----:B------:R0:W-:Y:S01]  /*2890*/  STS [R5], R2 ;  /* 0x0000000205007388 */ /* 0x0001e20000000800 */
[----:B------:R-:W-:Y:S02]  /*28a0*/  LEA R6, R40, UR4, 0x2 ;  /* 0x0000000428067c11 */ /* 0x000fe4000f8e10ff */
[----:B------:R-:W-:Y:S01]  /*28b0*/  LEA R9, R42, UR4, 0x2 ;  /* 0x000000042a097c11 */ /* 0x000fe2000f8e10ff */
[----:B------:R1:W-:Y:S01]  /*28c0*/  STS [R4], R3 ;  /* 0x0000000304007388 */ /* 0x0003e20000000800 */
[----:B------:R-:W-:-:S02]  /*28d0*/  LEA R8, R44, UR4, 0x2 ;  /* 0x000000042c087c11 */ /* 0x000fc4000f8e10ff */
[----:B------:R-:W-:Y:S01]  /*28e0*/  LEA R11, R46, UR4, 0x2 ;  /* 0x000000042e0b7c11 */ /* 0x000fe2000f8e10ff */
[----:B------:R2:W-:Y:S01]  /*28f0*/  STS [R7], R12 ;  /* 0x0000000c07007388 */ /* 0x0005e20000000800 */
[----:B------:R-:W-:Y:S02]  /*2900*/  LEA R10, R48, UR4, 0x2 ;  /* 0x00000004300a7c11 */ /* 0x000fe4000f8e10ff */
[----:B0-----:R-:W-:Y:S01]  /*2910*/  LEA R5, R50, UR4, 0x2 ;  /* 0x0000000432057c11 */ /* 0x001fe2000f8e10ff */
[----:B------:R0:W-:Y:S01]  /*2920*/  STS [R6], R13 ;  /* 0x0000000d06007388 */ /* 0x0001e20000000800 */
[----:B------:R-:W-:Y:S02]  /*2930*/  LEA R2, R52, UR4, 0x2 ;  /* 0x0000000434027c11 */ /* 0x000fe4000f8e10ff */
[----:B-1----:R-:W-:Y:S01]  /*2940*/  LEA R3, R54, UR4, 0x2 ;  /* 0x0000000436037c11 */ /* 0x002fe2000f8e10ff */
[----:B------:R1:W-:Y:S01]  /*2950*/  STS [R9], R14 ;  /* 0x0000000e09007388 */ /* 0x0003e20000000800 */
[----:B------:R-:W-:-:S02]  /*2960*/  LEA R4, R56, UR4, 0x2 ;  /* 0x0000000438047c11 */ /* 0x000fc4000f8e10ff */
[----:B--2---:R-:W-:Y:S01]  /*2970*/  LEA R7, R58, UR4, 0x2 ;  /* 0x000000043a077c11 */ /* 0x004fe2000f8e10ff */
[----:B------:R2:W-:Y:S01]  /*2980*/  STS [R8], R15 ;  /* 0x0000000f08007388 */ /* 0x0005e20000000800 */
[----:B0-----:R-:W-:-:S03]  /*2990*/  LEA R6, R60, UR4, 0x2 ;  /* 0x000000043c067c11 */ /* 0x001fc6000f8e10ff */
[----:B------:R0:W-:Y:S01]  /*29a0*/  STS [R11], R16 ;  /* 0x000000100b007388 */ /* 0x0001e20000000800 */
[----:B-1----:R-:W-:-:S03]  /*29b0*/  LEA R9, R62, UR4, 0x2 ;  /* 0x000000043e097c11 */ /* 0x002fc6000f8e10ff */
[----:B------:R-:W-:Y:S01]  /*29c0*/  STS [R10], R17 ;  /* 0x000000110a007388 */ /* 0x000fe20000000800 */
[----:B--2---:R-:W-:-:S03]  /*29d0*/  LEA R8, R64, UR4, 0x2 ;  /* 0x0000000440087c11 */ /* 0x004fc6000f8e10ff */
[----:B------:R1:W-:Y:S01]  /*29e0*/  STS [R5], R18 ;  /* 0x0000001205007388 */ /* 0x0003e20000000800 */
[----:B0-----:R-:W-:-:S03]  /*29f0*/  LEA R11, R68, UR4, 0x2 ;  /* 0x00000004440b7c11 */ /* 0x001fc6000f8e10ff */
[----:B------:R0:W-:Y:S04]  /*2a00*/  STS [R2], R19 ;  /* 0x0000001302007388 */ /* 0x0001e80000000800 */
[----:B------:R2:W-:Y:S01]  /*2a10*/  STS [R3], R20 ;  /* 0x0000001403007388 */ /* 0x0005e20000000800 */
[----:B-1----:R-:W-:-:S03]  /*2a20*/  LEA R5, R66, UR4, 0x2 ;  /* 0x0000000442057c11 */ /* 0x002fc6000f8e10ff */
[----:B------:R2:W-:Y:S01]  /*2a30*/  STS [R4], R21 ;  /* 0x0000001504007388 */ /* 0x0005e20000000800 */
[----:B0-----:R-:W-:-:S03]  /*2a40*/  LEA R19, R70, UR4, 0x2 ;  /* 0x0000000446137c11 */ /* 0x001fc6000f8e10ff */
[----:B------:R2:W-:Y:S04]  /*2a50*/  STS [R7], R22 ;  /* 0x0000001607007388 */ /* 0x0005e80000000800 */
[----:B------:R2:W-:Y:S04]  /*2a60*/  STS [R6], R23 ;  /* 0x0000001706007388 */ /* 0x0005e80000000800 */
[----:B------:R2:W-:Y:S04]  /*2a70*/  STS [R9], R24 ;  /* 0x0000001809007388 */ /* 0x0005e80000000800 */
[----:B------:R2:W-:Y:S04]  /*2a80*/  STS [R8], R25 ;  /* 0x0000001908007388 */ /* 0x0005e80000000800 */
[----:B------:R2:W-:Y:S04]  /*2a90*/  STS [R5], R26 ;  /* 0x0000001a05007388 */ /* 0x0005e80000000800 */
[----:B------:R2:W-:Y:S04]  /*2aa0*/  STS [R11], R28 ;  /* 0x0000001c0b007388 */ /* 0x0005e80000000800 */
[----:B------:R2:W-:Y:S01]  /*2ab0*/  STS [R19], R30 ;  /* 0x0000001e13007388 */ /* 0x0005e20000000800 */
[----:B------:R-:W-:Y:S06]  /*2ac0*/  BAR.SYNC.DEFER_BLOCKING 0x0 ;  /* 0x0000000000007b1d */ /* 0x000fec0000010000 */
[----:B------:R2:W0:Y:S04]  /*2ad0*/  LDS R2, [R33] ;  /* 0x0000000021027984 */ /* 0x0004280000000800 */
[----:B------:R2:W1:Y:S04]  /*2ae0*/  LDS R3, [R33+0x4] ;  /* 0x0000040021037984 */ /* 0x0004680000000800 */
[----:B------:R2:W3:Y:S04]  /*2af0*/  LDS R12, [R33+0x8] ;  /* 0x00000800210c7984 */ /* 0x0004e80000000800 */
[----:B------:R2:W4:Y:S04]  /*2b00*/  LDS R13, [R33+0xc] ;  /* 0x00000c00210d7984 */ /* 0x0005280000000800 */
[----:B------:R2:W0:Y:S04]  /*2b10*/  LDS R14, [R33+0x10] ;  /* 0x00001000210e7984 */ /* 0x0004280000000800 */
        /* <DEDUP_REMOVED lines=13> */
[----:B------:R2:W0:Y:S01]  /*2bf0*/  LDS R30, [R33+0x48] ;  /* 0x00004800211e7984 */ /* 0x0004220000000800 */
[----:B------:R-:W-:Y:S06]  /*2c00*/  BAR.SYNC.DEFER_BLOCKING 0x0 ;  /* 0x0000000000007b1d */ /* 0x000fec0000010000 */
[----:B-1-34-:R-:W-:Y:S05]  /*2c10*/  BRA `(.L_x_218) ;  /* 0xffffffdc00607947 */ /* 0x01afea000383ffff */
.L_x_217:
[----:B------:R-:W-:Y:S01]  /*2c20*/  LEA R5, R5, UR4, 0x2 ;  /* 0x0000000405057c11 */ /* 0x000fe2000f8e10ff */
[----:B------:R-:W-:Y:S01]  /*2c30*/  IMAD R33, R0, -0x48, R33 ;  /* 0xffffffb800217824 */ /* 0x000fe200078e0221 */
[----:B------:R-:W-:Y:S01]  /*2c40*/  LEA R36, R36, UR4, 0x2 ;  /* 0x0000000424247c11 */ /* 0x000fe2000f8e10ff */
[----:B------:R-:W-:Y:S01]  /*2c50*/  VIADD R8, R0, 0x100 ;  /* 0x0000010000087836 */ /* 0x000fe20000000000 */
[----:B------:R-:W-:Y:S01]  /*2c60*/  LEA R7, R38, UR4, 0x2 ;  /* 0x0000000426077c11 */ /* 0x000fe2000f8e10ff */
[----:B------:R0:W-:Y:S01]  /*2c70*/  STS [R5], R2 ;  /* 0x0000000205007388 */ /* 0x0001e20000000800 */
[----:B------:R-:W-:Y:S01]  /*2c80*/  LEA R40, R40, UR4, 0x2 ;  /* 0x0000000428287c11 */ /* 0x000fe2000f8e10ff */
[----:B------:R-:W-:Y:S01]  /*2c90*/  VIADD R10, R0, 0x200 ;  /* 0x00000200000a7836 */ /* 0x000fe20000000000 */
        /* <DEDUP_REMOVED lines=11> */
[----:B------:R-:W-:Y:S01]  /*2d50*/  LEA R56, R56, UR4, 0x2 ;  /* 0x0000000438387c11 */ /* 0x000fe2000f8e10ff */
[----:B--2---:R-:W-:Y:S01]  /*2d60*/  VIADD R12, R0, 0x300 ;  /* 0x00000300000c7836 */ /* 0x004fe20000000000 */
[----:B------:R-:W-:Y:S01]  /*2d70*/  LEA R7, R58, UR4, 0x2 ;  /* 0x000000043a077c11 */ /* 0x000fe2000f8e10ff */
[----:B------:R2:W-:Y:S01]  /*2d80*/  STS [R44], R15 ;  /* 0x0000000f2c007388 */ /* 0x0005e20000000800 */
[----:B------:R-:W-:-:S02]  /*2d90*/  LEA R60, R60, UR4, 0x2 ;  /* 0x000000043c3c7c11 */ /* 0x000fc4000f8e10ff */
[----:B------:R-:W-:Y:S01]  /*2da0*/  LEA R64, R64, UR4, 0x2 ;  /* 0x0000000440407c11 */ /* 0x000fe2000f8e10ff */
[----:B------:R3:W-:Y:S01]  /*2db0*/  STS [R11], R16 ;  /* 0x000000100b007388 */ /* 0x0007e20000000800 */
[----:B0-----:R-:W-:Y:S02]  /*2dc0*/  LEA R13, R68, UR4, 0x2 ;  /* 0x00000004440d7c11 */ /* 0x001fe4000f8e10ff */
[----:B-1----:R-:W-:Y:S01]  /*2dd0*/  LEA R9, R62, UR4, 0x2 ;  /* 0x000000043e097c11 */ /* 0x002fe2000f8e10ff */
[----:B------:R-:W-:Y:S01]  /*2de0*/  STS [R48], R17 ;  /* 0x0000001130007388 */ /* 0x000fe20000000800 */
[----:B--2---:R-:W-:-:S03]  /*2df0*/  LEA R15, R70, UR4, 0x2 ;  /* 0x00000004460f7c11 */ /* 0x004fc6000f8e10ff */
[----:B------:R-:W-:Y:S01]  /*2e00*/  STS [R5], R18 ;  /* 0x0000001205007388 */ /* 0x000fe20000000800 */
[----:B---3--:R-:W-:Y:S01]  /*2e10*/  LEA R11, R66, UR4, 0x2 ;  /* 0x00000004420b7c11 */ /* 0x008fe2000f8e10ff */
[----:B------:R-:W0:Y:S02]  /*2e20*/  LDCU.64 UR4, c[0x0][0x3a0] ;  /* 0x00007400ff0477ac */ /* 0x000e240008000a00 */
[----:B------:R-:W-:Y:S04]  /*2e30*/  STS [R52], R19 ;  /* 0x0000001334007388 */ /* 0x000fe80000000800 */
[----:B------:R1:W-:Y:S04]  /*2e40*/  STS [R3], R20 ;  /* 0x0000001403007388 */ /* 0x0003e80000000800 */
[----:B------:R-:W-:Y:S04]  /*2e50*/  STS [R56], R21 ;  /* 0x0000001538007388 */ /* 0x000fe80000000800 */
[----:B------:R-:W-:Y:S01]  /*2e60*/  STS [R7], R22 ;  /* 0x0000001607007388 */ /* 0x000fe20000000800 */
[----:B-1----:R-:W1:Y:S03]  /*2e70*/  LDC.64 R2, c[0x0][0x388] ;  /* 0x0000e200ff027b82 */ /* 0x002e660000000a00 */
[----:B------:R-:W-:Y:S01]  /*2e80*/  STS [R60], R23 ;  /* 0x000000173c007388 */ /* 0x000fe20000000800 */
[----:B0-----:R-:W-:-:S02]  /*2e90*/  ISETP.GE.U32.AND P4, PT, R0, UR4, PT ;  /* 0x0000000400007c0c */ /* 0x001fc4000bf86070 */
[----:B------:R-:W-:Y:S01]  /*2ea0*/  ISETP.GE.U32.AND P1, PT, R8, UR4, PT ;  /* 0x0000000408007c0c */ /* 0x000fe2000bf26070 */
[----:B------:R-:W-:Y:S01]  /*2eb0*/  STS [R9], R24 ;  /* 0x0000001809007388 */ /* 0x000fe20000000800 */
[----:B------:R-:W-:Y:S02]  /*2ec0*/  ISETP.GE.U32.AND.EX P4, PT, RZ, UR5, PT, P4 ;  /* 0x00000005ff007c0c */ /* 0x000fe4000bf86140 */
[----:B------:R-:W-:Y:S01]  /*2ed0*/  ISETP.GE.U32.AND.EX P1, PT, RZ, UR5, PT, P1 ;  /* 0x00000005ff007c0c */ /* 0x000fe2000bf26110 */
[----:B------:R-:W-:Y:S01]  /*2ee0*/  STS [R64], R25 ;  /* 0x0000001940007388 */ /* 0x000fe20000000800 */
[----:B------:R-:W-:-:S03]  /*2ef0*/  ISETP.GE.U32.AND P2, PT, R10, UR4, PT ;  /* 0x000000040a007c0c */ /* 0x000fc6000bf46070 */
[----:B------:R0:W-:Y:S01]  /*2f00*/  STS [R11], R26 ;  /* 0x0000001a0b007388 */ /* 0x0001e20000000800 */
[----:B------:R-:W-:-:S03]  /*2f10*/  ISETP.GE.U32.AND.EX P2, PT, RZ, UR5, PT, P2 ;  /* 0x00000005ff007c0c */ /* 0x000fc6000bf46120 */
[----:B------:R-:W-:Y:S04]  /*2f20*/  STS [R13], R28 ;  /* 0x0000001c0d007388 */ /* 0x000fe80000000800 */
[----:B------:R2:W-:Y:S01]  /*2f30*/  STS [R15], R30 ;  /* 0x0000001e0f007388 */ /* 0x0005e20000000800 */
[----:B------:R-:W-:Y:S02]  /*2f40*/  @!P1 IMAD.MOV.U32 R10, RZ, RZ, -0x1 ;  /* 0xffffffffff0a9424 */ /* 0x000fe400078e00ff */
[----:B0-----:R-:W-:Y:S01]  /*2f50*/  @!P4 IMAD.MOV.U32 R11, RZ, RZ, -0x1 ;  /* 0xffffffffff0bc424 */ /* 0x001fe200078e00ff */
[----:B------:R-:W-:Y:S01]  /*2f60*/  BAR.SYNC.DEFER_BLOCKING 0x0 ;  /* 0x0000000000007b1d */ /* 0x000fe20000010000 */
[----:B-1----:R-:W-:-:S04]  /*2f70*/  IMAD.WIDE.U32 R2, R0, 0x4, R2 ;  /* 0x0000000400027825 */ /* 0x002fc800078e0002 */
[----:B--2---:R-:W-:Y:S01]  /*2f80*/  @!P2 IMAD.MOV.U32 R15, RZ, RZ, -0x1 ;  /* 0xffffffffff0fa424 */ /* 0x004fe200078e00ff */
[----:B------:R-:W0:Y:S04]  /*2f90*/  LDS R4, [R33] ;  /* 0x0000000021047984 */ /* 0x000e280000000800 */
[----:B------:R-:W1:Y:S04]  /*2fa0*/  LDS R5, [R33+0x400] ;  /* 0x0004000021057984 */ /* 0x000e680000000800 */
[----:B------:R-:W2:Y:S04]  /*2fb0*/  LDS R6, [R33+0x800] ;  /* 0x0008000021067984 */ /* 0x000ea80000000800 */
[----:B------:R-:W3:Y:S04]  /*2fc0*/  LDS R7, [R33+0xc00] ;  /* 0x000c000021077984 */ /* 0x000ee80000000800 */
[----:B------:R-:W-:Y:S04]  /*2fd0*/  LDS R9, [R33+0x1400] ;  /* 0x0014000021097984 */ /* 0x000fe80000000800 */
[----:B------:R-:W4:Y:S01]  /*2fe0*/  LDS R8, [R33+0x1000] ;  /* 0x0010000021087984 */ /* 0x000f220000000800 */
[----:B0-----:R-:W-:-:S04]  /*2ff0*/  @!P4 ISETP.GT.AND P0, PT, R4, -0x1, PT ;  /* 0xffffffff0400c80c */ /* 0x001fc80003f04270 */
[----:B------:R-:W-:Y:S02]  /*3000*/  @!P4 SEL R11, R11, 0x80000000, P0 ;  /* 0x800000000b0bc807 */ /* 0x000fe40000000000 */
[----:B------:R-:W-:Y:S01]  /*3010*/  ISETP.GE.U32.AND P0, PT, R12, UR4, PT ;  /* 0x000000040c007c0c */ /* 0x000fe2000bf06070 */
[C---:B------:R-:W-:Y:S01]  /*3020*/  VIADD R12, R0.reuse, 0x500 ;  /* 0x00000500000c7836 */ /* 0x040fe20000000000 */
[----:B------:R-:W-:Y:S02]  /*3030*/  @!P4 LOP3.LUT R11, R11, R4, RZ, 0x3c, !PT ;  /* 0x000000040b0bc212 */ /* 0x000fe400078e3cff */
[----:B------:R-:W-:Y:S02]  /*3040*/  LOP3.LUT R4, R0, 0x400, RZ, 0xfc, !PT ;  /* 0x0000040000047812 */ /* 0x000fe400078efcff */
[----:B------:R-:W-:Y:S01]  /*3050*/  ISETP.GE.U32.AND.EX P0, PT, RZ, UR5, PT, P0 ;  /* 0x00000005ff007c0c */ /* 0x000fe2000bf06100 */
[----:B------:R0:W-:Y:S01]  /*3060*/  @!P4 STG.E desc[UR8][R2.64], R11 ;  /* 0x0000000b0200c986 */ /* 0x0001e2000c101908 */
[----:B-1----:R-:W-:-:S02]  /*3070*/  @!P1 ISETP.GT.AND P3, PT, R5, -0x1, PT ;  /* 0xffffffff0500980c */ /* 0x002fc40003f64270 */
[----:B------:R-:W-:Y:S02]  /*3080*/  ISETP.GE.U32.AND P6, PT, R4, UR4, PT ;  /* 0x0000000404007c0c */ /* 0x000fe4000bfc6070 */
[----:B------:R-:W1:Y:S01]  /*3090*/  LDS R4, [R33+0x1800] ;  /* 0x0018000021047984 */ /* 0x000e620000000800 */
[----:B------:R-:W-:Y:S02]  /*30a0*/  @!P1 SEL R10, R10, 0x80000000, P3 ;  /* 0x800000000a0a9807 */ /* 0x000fe40001800000 */
[----:B--2---:R-:W-:Y:S02]  /*30b0*/  @!P2 ISETP.GT.AND P5, PT, R6, -0x1, PT ;  /* 0xffffffff0600a80c */ /* 0x004fe40003fa4270 */
[----:B------:R-:W-:Y:S01]  /*30c0*/  @!P1 LOP3.LUT R13, R10, R5, RZ, 0x3c, !PT ;  /* 0x000000050a0d9212 */ /* 0x000fe200078e3cff */
[----:B------:R-:W-:Y:S01]  /*30d0*/  VIADD R10, R0, 0x600 ;  /* 0x00000600000a7836 */ /* 0x000fe20000000000 */
[----:B------:R-:W-:Y:S01]  /*30e0*/  ISETP.GE.U32.AND P3, PT, R12, UR4, PT ;  /* 0x000000040c007c0c */ /* 0x000fe2000bf66070 */
[----:B------:R-:W-:Y:S01]  /*30f0*/  @!P0 IMAD.MOV.U32 R12, RZ, RZ, -0x1 ;  /* 0xffffffffff0c8424 */ /* 0x000fe200078e00ff */
[----:B------:R-:W-:Y:S01]  /*3100*/  ISETP.GE.U32.AND.EX P4, PT, RZ, UR5, PT, P6 ;  /* 0x00000005ff007c0c */ /* 0x000fe2000bf86160 */
[----:B------:R-:W2:Y:S01]  /*3110*/  LDS R5, [R33+0x1c00] ;  /* 0x001c000021057984 */ /* 0x000ea20000000800 */
[----:B------:R-:W-:-:S02]  /*3120*/  @!P2 SEL R15, R15, 0x80000000, P5 ;  /* 0x800000000f0fa807 */ /* 0x000fc40002800000 */
[----:B---3--:R-:W-:Y:S01]  /*3130*/  @!P0 ISETP.GT.AND P6, PT, R7, -0x1, PT ;  /* 0xffffffff0700880c */ /* 0x008fe20003fc4270 */
[----:B------:R3:W-:Y:S01]  /*3140*/  @!P1 STG.E desc[UR8][R2.64+0x400], R13 ;  /* 0x0004000d02009986 */ /* 0x0007e2000c101908 */
[----:B------:R-:W-:Y:S02]  /*3150*/  ISETP.GE.U32.AND.EX P3, PT, RZ, UR5, PT, P3 ;  /* 0x00000005ff007c0c */ /* 0x000fe4000bf66130 */
[----:B------:R-:W-:Y:S02]  /*3160*/  @!P2 LOP3.LUT R15, R15, R6, RZ, 0x3c, !PT ;  /* 0x000000060f0fa212 */ /* 0x000fe400078e3cff */
[----:B------:R-:W-:Y:S01]  /*3170*/  ISETP.GE.U32.AND P5, PT, R10, UR4, PT ;  /* 0x000000040a007c0c */ /* 0x000fe2000bfa6070 */
[----:B------:R-:W5:Y:S01]  /*3180*/  LDS R6, [R33+0x2000] ;  /* 0x0020000021067984 */ /* 0x000f620000000800 */
[----:B------:R-:W-:Y:S01]  /*3190*/  @!P0 SEL R10, R12, 0x80000000, P6 ;  /* 0x800000000c0a8807 */ /* 0x000fe20003000000 */
[----:B------:R-:W-:Y:S01]  /*31a0*/  @!P4 IMAD.MOV.U32 R14, RZ, RZ, -0x1 ;  /* 0xffffffffff0ec424 */ /* 0x000fe200078e00ff */
[----:B------:R-:W-:Y:S01]  /*31b0*/  ISETP.GE.U32.AND.EX P1, PT, RZ, UR5, PT, P5 ;  /* 0x00000005ff007c0c */ /* 0x000fe2000bf26150 */
[----:B------:R3:W-:Y:S01]  /*31c0*/  @!P2 STG.E desc[UR8][R2.64+0x800], R15 ;  /* 0x0008000f0200a986 */ /* 0x0007e2000c101908 */
[----:B0-----:R-:W-:Y:S01]  /*31d0*/  @!P0 LOP3.LUT R11, R10, R7, RZ, 0x3c, !PT ;  /* 0x000000070a0b8212 */ /* 0x001fe200078e3cff */
[----:B------:R-:W-:Y:S01]  /*31e0*/  VIADD R10, R0, 0x700 ;  /* 0x00000700000a7836 */ /* 0x000fe20000000000 */
[----:B----4-:R-:W-:Y:S01]  /*31f0*/  @!P4 ISETP.GT.AND P5, PT, R8, -0x1, PT ;  /* 0xffffffff0800c80c */ /* 0x010fe20003fa4270 */
[----:B------:R-:W0:Y:S01]  /*3200*/  LDS R7, [R33+0x2400] ;  /* 0x0024000021077984 */ /* 0x000e220000000800 */
[----:B------:R-:W-:Y:S01]  /*3210*/  @!P3 IMAD.MOV.U32 R16, RZ, RZ, -0x1 ;  /* 0xffffffffff10b424 */ /* 0x000fe200078e00ff */
[----:B------:R-:W-:-:S02]  /*3220*/  @!P3 ISETP.GT.AND P6, PT, R9, -0x1, PT ;  /* 0xffffffff0900b80c */ /* 0x000fc40003fc4270 */
[----:B------:R-:W-:Y:S01]  /*3230*/  ISETP.GE.U32.AND P2, PT, R10, UR4, PT ;  /* 0x000000040a007c0c */ /* 0x000fe2000bf46070 */
[----:B------:R4:W-:Y:S01]  /*3240*/  @!P0 STG.E desc[UR8][R2.64+0xc00], R11 ;  /* 0x000c000b02008986 */ /* 0x0009e2000c101908 */
[----:B------:R-:W-:Y:S02]  /*3250*/  @!P3 SEL R10, R16, 0x80000000, P6 ;  /* 0x80000000100ab807 */ /* 0x000fe40003000000 */
[----:B------:R-:W-:Y:S02]  /*3260*/  LOP3.LUT R12, R0, 0x800, RZ, 0xfc, !PT ;  /* 0x00000800000c7812 */ /* 0x000fe400078efcff */
[----:B---3--:R-:W-:Y:S02]  /*3270*/  @!P4 SEL R13, R14, 0x80000000, P5 ;  /* 0x800000000e0dc807 */ /* 0x008fe40002800000 */
[----:B------:R-:W-:Y:S01]  /*3280*/  @!P3 LOP3.LUT R15, R10, R9, RZ, 0x3c, !PT ;  /* 0x000000090a0fb212 */ /* 0x000fe200078e3cff */
[C---:B------:R-:W-:Y:S01]  /*3290*/  VIADD R9, R0.reuse, 0x900 ;  /* 0x0000090000097836 */ /* 0x040fe20000000000 */
[----:B------:R-:W-:Y:S01]  /*32a0*/  ISETP.GE.U32.AND.EX P2, PT, RZ, UR5, PT, P2 ;  /* 0x00000005ff007c0c */ /* 0x000fe2000bf46120 */
[----:B------:R-:W-:Y:S01]  /*32b0*/  VIADD R10, R0, 0xa00 ;  /* 0x00000a00000a7836 */ /* 0x000fe20000000000 */
[----:B------:R-:W-:Y:S01]  /*32c0*/  ISETP.GE.U32.AND P6, PT, R12, UR4, PT ;  /* 0x000000040c007c0c */ /* 0x000fe2000bfc6070 */
[----:B------:R-:W-:Y:S01]  /*32d0*/  @!P1 IMAD.MOV.U32 R12, RZ, RZ, -0x1 ;  /* 0xffffffffff0c9424 */ /* 0x000fe200078e00ff */
[----:B------:R-:W-:Y:S01]  /*32e0*/  @!P4 LOP3.LUT R13, R13, R8, RZ, 0x3c, !PT ;  /* 0x000000080d0dc212 */ /* 0x000fe200078e3cff */
[----:B------:R-:W-:Y:S01]  /*32f0*/  @!P3 STG.E desc[UR8][R2.64+0x1400], R15 ;  /* 0x0014000f0200b986 */ /* 0x000fe2000c101908 */
[----:B-1----:R-:W-:-:S02]  /*3300*/  @!P1 ISETP.GT.AND P5, PT, R4, -0x1, PT ;  /* 0xffffffff0400980c */ /* 0x002fc40003fa4270 */
[----:B------:R-:W-:Y:S01]  /*3310*/  ISETP.GE.U32.AND.EX P0, PT, RZ, UR5, PT, P6 ;  /* 0x00000005ff007c0c */ /* 0x000fe2000bf06160 */
[----:B------:R-:W1:Y:S01]  /*3320*/  LDS R8, [R33+0x2800] ;  /* 0x0028000021087984 */ /* 0x000e620000000800 */
[----:B------:R-:W-:Y:S02]  /*3330*/  ISETP.GE.U32.AND P6, PT, R9, UR4, PT ;  /* 0x0000000409007c0c */ /* 0x000fe4000bfc6070 */
[----:B------:R-:W-:Y:S01]  /*3340*/  @!P1 SEL R9, R12, 0x80000000, P5 ;  /* 0x800000000c099807 */ /* 0x000fe20002800000 */
[----:B------:R-:W-:Y:S01]  /*3350*/  VIADD R12, R0, 0xb00 ;  /* 0x00000b00000c7836 */ /* 0x000fe20000000000 */
[----:B------:R-:W-:Y:S01]  /*3360*/  ISETP.GE.U32.AND.EX P6, PT, RZ, UR5, PT, P6 ;  /* 0x00000005ff007c0c */ /* 0x000fe2000bfc6160 */
[----:B------:R3:W-:Y:S01]  /*3370*/  @!P4 STG.E desc[UR8][R2.64+0x1000], R13 ;  /* 0x0010000d0200c986 */ /* 0x0007e2000c101908 */
[----:B------:R-:W-:Y:S01]  /*3380*/  ISETP.GE.U32.AND P5, PT, R10, UR4, PT ;  /* 0x000000040a007c0c */ /* 0x000fe2000bfa6070 */
[----:B------:R-:W-:Y:S01]  /*3390*/  @!P2 IMAD.MOV.U32 R10, RZ, RZ, -0x1 ;  /* 0xffffffffff0aa424 */ /* 0x000fe200078e00ff */
[----:B----4-:R-:W-:-:S02]  /*33a0*/  @!P1 LOP3.LUT R11, R9, R4, RZ, 0x3c, !PT ;  /* 0x00000004090b9212 */ /* 0x010fc400078e3cff */
[----:B--2---:R-:W-:Y:S01]  /*33b0*/  @!P2 ISETP.GT.AND P3, PT, R5, -0x1, PT ;  /* 0xffffffff0500a80c */ /* 0x004fe20003f64270 */
[----:B------:R-:W2:Y:S01]  /*33c0*/  LDS R4, [R33+0x2c00] ;  /* 0x002c000021047984 */ /* 0x000ea20000000800 */
[----:B------:R-:W-:Y:S01]  /*33d0*/  @!P0 IMAD.MOV.U32 R14, RZ, RZ, -0x1 ;  /* 0xffffffffff0e8424 */ /* 0x000fe200078e00ff */
[----:B------:R-:W-:Y:S02]  /*33e0*/  ISETP.GE.U32.AND P4, PT, R12, UR4, PT ;  /* 0x000000040c007c0c */ /* 0x000fe4000bf86070 */
[----:B------:R4:W-:Y:S01]  /*33f0*/  @!P1 STG.E desc[UR8][R2.64+0x1800], R11 ;  /* 0x0018000b02009986 */ /* 0x0009e2000c101908 */
[----:B------:R-:W-:Y:S01]  /*3400*/  @!P2 SEL R10, R10, 0x80000000, P3 ;  /* 0x800000000a0aa807 */ /* 0x000fe20001800000 */
[----:B------:R-:W-:Y:S01]  /*3410*/  @!P6 IMAD.MOV.U32 R12, RZ, RZ, -0x1 ;  /* 0xffffffffff0ce424 */ /* 0x000fe200078e00ff */
[----:B-----5:R-:W-:Y:S01]  /*3420*/  @!P0 ISETP.GT.AND P1, PT, R6, -0x1, PT ;  /* 0xffffffff0600880c */ /* 0x020fe20003f24270 */
[----:B------:R-:W5:Y:S01]  /*3430*/  LDS R9, [R33+0x3000] ;  /* 0x0030000021097984 */ /* 0x000f620000000800 */
[----:B---3--:R-:W-:-:S02]  /*3440*/  @!P2 LOP3.LUT R13, R10, R5, RZ, 0x3c, !PT ;  /* 0x000000050a0da212 */ /* 0x008fc400078e3cff */
[----:B------:R-:W-:Y:S01]  /*3450*/  @!P0 SEL R5, R14, 0x80000000, P1 ;  /* 0x800000000e058807 */ /* 0x000fe20000800000 */
[C---:B------:R-:W-:Y:S01]  /*3460*/  VIADD R14, R0.reuse, 0xf00 ;  /* 0x00000f00000e7836 */ /* 0x040fe20000000000 */
[----:B0-----:R-:W-:Y:S01]  /*3470*/  @!P6 ISETP.GT.AND P3, PT, R7, -0x1, PT ;  /* 0xffffffff0700e80c */ /* 0x001fe20003f64270 */
[----:B------:R0:W-:Y:S01]  /*3480*/  @!P2 STG.E desc[UR8][R2.64+0x1c00], R13 ;  /* 0x001c000d0200a986 */ /* 0x0001e2000c101908 */
[----:B------:R-:W-:Y:S02]  /*3490*/  ISETP.GE.U32.AND.EX P5, PT, RZ, UR5, PT, P5 ;  /* 0x00000005ff007c0c */ /* 0x000fe4000bfa6150 */
[----:B----4-:R-:W-:Y:S01]  /*34a0*/  @!P0 LOP3.LUT R11, R5, R6, RZ, 0x3c, !PT ;  /* 0x00000006050b8212 */ /* 0x010fe200078e3cff */
[----:B------:R-:W-:Y:S01]  /*34b0*/  VIADD R5, R0, 0xd00 ;  /* 0x00000d0000057836 */ /* 0x000fe20000000000 */
[----:B------:R-:W-:Y:S01]  /*34c0*/  @!P6 SEL R6, R12, 0x80000000, P3 ;  /* 0x800000000c06e807 */ /* 0x000fe20001800000 */
[C---:B------:R-:W-:Y:S01]  /*34d0*/  VIADD R12, R0.reuse, 0xe00 ;  /* 0x00000e00000c7836 */ /* 0x040fe20000000000 */
[----:B------:R-:W-:Y:S01]  /*34e0*/  LOP3.LUT R10, R0, 0xc00, RZ, 0xfc, !PT ;  /* 0x00000c00000a7812 */ /* 0x000fe200078efcff */
[----:B------:R-:W-:Y:S01]  /*34f0*/  @!P0 STG.E desc[UR8][R2.64+0x2000], R11 ;  /* 0x0020000b02008986 */ /* 0x000fe2000c101908 */
[----:B------:R-:W-:-:S02]  /*3500*/  @!P6 LOP3.LUT R15, R6, R7, RZ, 0x3c, !PT ;  /* 0x00000007060fe212 */ /* 0x000fc400078e3cff */
[----:B------:R-:W-:Y:S01]  /*3510*/  ISETP.GE.U32.AND P3, PT, R5, UR4, PT ;  /* 0x0000000405007c0c */ /* 0x000fe2000bf66070 */
[----:B------:R-:W3:Y:S01]  /*3520*/  LDS R6, [R33+0x3800] ;  /* 0x0038000021067984 */ /* 0x000ee20000000800 */
[----:B------:R-:W-:Y:S01]  /*3530*/  ISETP.GE.U32.AND P1, PT, R10, UR4, PT ;  /* 0x000000040a007c0c */ /* 0x000fe2000bf26070 */
[----:B------:R-:W-:Y:S01]  /*3540*/  @!P5 IMAD.MOV.U32 R16, RZ, RZ, -0x1 ;  /* 0xffffffffff10d424 */ /* 0x000fe200078e00ff */
[----:B------:R-:W-:Y:S01]  /*3550*/  ISETP.GE.U32.AND.EX P2, PT, RZ, UR5, PT, P4 ;  /* 0x00000005ff007c0c */ /* 0x000fe2000bf46140 */
[----:B------:R-:W4:Y:S01]  /*3560*/  LDS R5, [R33+0x3400] ;  /* 0x0034000021057984 */ /* 0x000f220000000800 */
[----:B-1----:R-:W-:Y:S02]  /*3570*/  @!P5 ISETP.GT.AND P0, PT, R8, -0x1, PT ;  /* 0xffffffff0800d80c */ /* 0x002fe40003f04270 */
[----:B------:R-:W-:Y:S01]  /*3580*/  ISETP.GE.U32.AND.EX P1, PT, RZ, UR5, PT, P1 ;  /* 0x00000005ff007c0c */ /* 0x000fe2000bf26110 */
[----:B------:R-:W1:Y:S01]  /*3590*/  LDS R10, [R33+0x4000] ;  /* 0x00400000210a7984 */ /* 0x000e620000000800 */
[----:B0-----:R-:W-:-:S02]  /*35a0*/  @!P5 SEL R13, R16, 0x80000000, P0 ;  /* 0x80000000100dd807 */ /* 0x001fc40000000000 */
[----:B------:R-:W-:Y:S01]  /*35b0*/  ISETP.GE.U32.AND P0, PT, R12, UR4, PT ;  /* 0x000000040c007c0c */ /* 0x000fe2000bf06070 */
[----:B------:R-:W0:Y:S01]  /*35c0*/  LDS R7, [R33+0x3c00] ;  /* 0x003c000021077984 */ /* 0x000e220000000800 */
[----:B------:R-:W-:Y:S01]  /*35d0*/  @!P5 LOP3.LUT R13, R13, R8, RZ, 0x3c, !PT ;  /* 0x000000080d0dd212 */ /* 0x000fe200078e3cff */
[C---:B------:R-:W-:Y:S01]  /*35e0*/  VIADD R12, R0.reuse, 0x1100 ;  /* 0x00001100000c7836 */ /* 0x040fe20000000000 */
[----:B------:R-:W-:Y:S01]  /*35f0*/  LOP3.LUT R8, R0, 0x1000, RZ, 0xfc, !PT ;  /* 0x0000100000087812 */ /* 0x000fe200078efcff */
[----:B------:R-:W0:Y:S01]  /*3600*/  LDS R11, [R33+0x4400] ;  /* 0x00440000210b7984 */ /* 0x000e220000000800 */
[----:B------:R-:W-:Y:S01]  /*3610*/  @!P2 IMAD.MOV.U32 R17, RZ, RZ, -0x1 ;  /* 0xffffffffff11a424 */ /* 0x000fe200078e00ff */
[----:B------:R-:W-:Y:S02]  /*3620*/  ISETP.GE.U32.AND.EX P0, PT, RZ, UR5, PT, P0 ;  /* 0x00000005ff007c0c */ /* 0x000fe4000bf06100 */
[----:B------:R-:W-:Y:S01]  /*3630*/  @!P6 STG.E desc[UR8][R2.64+0x2400], R15 ;  /* 0x0024000f0200e986 */ /* 0x000fe2000c101908 */
[----:B--2---:R-:W-:-:S02]  /*3640*/  @!P2 ISETP.GT.AND P6, PT, R4, -0x1, PT ;  /* 0xffffffff0400a80c */ /* 0x004fc40003fc4270 */
[----:B------:R-:W-:Y:S01]  /*3650*/  ISETP.GE.U32.AND.EX P3, PT, RZ, UR5, PT, P3 ;  /* 0x00000005ff007c0c */ /* 0x000fe2000bf66130 */
[----:B------:R2:W-:Y:S01]  /*3660*/  @!P5 STG.E desc[UR8][R2.64+0x2800], R13 ;  /* 0x0028000d0200d986 */ /* 0x0005e2000c101908 */
[----:B------:R-:W-:Y:S01]  /*3670*/  ISETP.GE.U32.AND P5, PT, R8, UR4, PT ;  /* 0x0000000408007c0c */ /* 0x000fe2000bfa6070 */
[----:B------:R-:W-:Y:S01]  /*3680*/  @!P1 IMAD.MOV.U32 R8, RZ, RZ, -0x1 ;  /* 0xffffffffff089424 */ /* 0x000fe200078e00ff */
[----:B------:R-:W-:Y:S02]  /*3690*/  @!P2 SEL R17, R17, 0x80000000, P6 ;  /* 0x800000001111a807 */ /* 0x000fe40003000000 */
[----:B-----5:R-:W-:Y:S02]  /*36a0*/  @!P1 ISETP.GT.AND P6, PT, R9, -0x1, PT ;  /* 0xffffffff0900980c */ /* 0x020fe40003fc4270 */
[----:B------:R-:W-:Y:S02]  /*36b0*/  ISETP.GE.U32.AND P4, PT, R14, UR4, PT ;  /* 0x000000040e007c0c */ /* 0x000fe4000bf86070 */
[----:B------:R-:W-:-:S02]  /*36c0*/  @!P1 SEL R8, R8, 0x80000000, P6 ;  /* 0x8000000008089807 */ /* 0x000fc40003000000 */
[----:B------:R-:W-:Y:S01]  /*36d0*/  ISETP.GE.U32.AND.EX P5, PT, RZ, UR5, PT, P5 ;  /* 0x00000005ff007c0c */ /* 0x000fe2000bfa6150 */
[----:B--2---:R-:W-:Y:S01]  /*36e0*/  @!P0 IMAD.MOV.U32 R13, RZ, RZ, -0x1 ;  /* 0xffffffffff0d8424 */ /* 0x004fe200078e00ff */
[----:B------:R-:W-:Y:S02]  /*36f0*/  ISETP.GE.U32.AND.EX P4, PT, RZ, UR5, PT, P4 ;  /* 0x00000005ff007c0c */ /* 0x000fe4000bf86140 */
[----:B------:R-:W-:Y:S01]  /*3700*/  @!P1 LOP3.LUT R9, R8, R9, RZ, 0x3c, !PT ;  /* 0x0000000908099212 */ /* 0x000fe200078e3cff */
[----:B------:R-:W-:Y:S01]  /*3710*/  VIADD R8, R0, 0x1200 ;  /* 0x0000120000087836 */ /* 0x000fe20000000000 */
[----:B------:R-:W-:Y:S01]  /*3720*/  ISETP.GE.U32.AND P6, PT, R12, UR4, PT ;  /* 0x000000040c007c0c */ /* 0x000fe2000bfc6070 */
[----:B------:R-:W-:Y:S01]  /*3730*/  @!P3 IMAD.MOV.U32 R0, RZ, RZ, -0x1 ;  /* 0xffffffffff00b424 */ /* 0x000fe200078e00ff */
[----:B------:R-:W-:Y:S01]  /*3740*/  @!P2 LOP3.LUT R17, R17, R4, RZ, 0x3c, !PT ;  /* 0x000000041111a212 */ /* 0x000fe200078e3cff */
[----:B------:R2:W-:Y:S01]  /*3750*/  @!P1 STG.E desc[UR8][R2.64+0x3000], R9 ;  /* 0x0030000902009986 */ /* 0x0005e2000c101908 */
[----:B------:R-:W-:-:S02]  /*3760*/  ISETP.GE.U32.AND.EX P6, PT, RZ, UR5, PT, P6 ;  /* 0x00000005ff007c0c */ /* 0x000fc4000bfc6160 */
[----:B---3--:R-:W-:Y:S01]  /*3770*/  @!P0 ISETP.GT.AND P1, PT, R6, -0x1, PT ;  /* 0xffffffff0600880c */ /* 0x008fe20003f24270 */
[----:B------:R3:W-:Y:S01]  /*3780*/  @!P2 STG.E desc[UR8][R2.64+0x2c00], R17 ;  /* 0x002c00110200a986 */ /* 0x0007e2000c101908 */
[----:B----4-:R-:W-:Y:S01]  /*3790*/  @!P3 ISETP.GT.AND P2, PT, R5, -0x1, PT ;  /* 0xffffffff0500b80c */ /* 0x010fe20003f44270 */
[----:B------:R-:W-:Y:S01]  /*37a0*/  @!P5 IMAD.MOV.U32 R12, RZ, RZ, -0x1 ;  /* 0xffffffffff0cd424 */ /* 0x000fe200078e00ff */
[----:B------:R-:W-:Y:S01]  /*37b0*/  @!P0 SEL R13, R13, 0x80000000, P1 ;  /* 0x800000000d0d8807 */ /* 0x000fe20000800000 */
[----:B------:R-:W-:Y:S01]  /*37c0*/  @!P4 IMAD.MOV.U32 R4, RZ, RZ, -0x1 ;  /* 0xffffffffff04c424 */ /* 0x000fe200078e00ff */
[----:B-1----:R-:W-:Y:S02]  /*37d0*/  @!P5 ISETP.GT.AND P1, PT, R10, -0x1, PT ;  /* 0xffffffff0a00d80c */ /* 0x002fe40003f24270 */
[----:B------:R-:W-:Y:S02]  /*37e0*/  @!P3 SEL R0, R0, 0x80000000, P2 ;  /* 0x800000000000b807 */ /* 0x000fe40001000000 */
[----:B0-----:R-:W-:Y:S01]  /*37f0*/  @!P4 ISETP.GT.AND P2, PT, R7, -0x1, PT ;  /* 0xffffffff0700c80c */ /* 0x001fe20003f44270 */
[----:B------:R-:W-:Y:S01]  /*3800*/  @!P6 IMAD.MOV.U32 R14, RZ, RZ, -0x1 ;  /* 0xffffffffff0ee424 */ /* 0x000fe200078e00ff */
[----:B--2---:R-:W-:-:S02]  /*3810*/  @!P5 SEL R9, R12, 0x80000000, P1 ;  /* 0x800000000c09d807 */ /* 0x004fc40000800000 */
[----:B------:R-:W-:Y:S02]  /*3820*/  ISETP.GE.U32.AND P1, PT, R8, UR4, PT ;  /* 0x0000000408007c0c */ /* 0x000fe4000bf26070 */
[----:B------:R-:W-:Y:S02]  /*3830*/  @!P4 SEL R4, R4, 0x80000000, P2 ;  /* 0x800000000404c807 */ /* 0x000fe40001000000 */
[----:B------:R-:W-:Y:S02]  /*3840*/  @!P6 ISETP.GT.AND P2, PT, R11, -0x1, PT ;  /* 0xffffffff0b00e80c */ /* 0x000fe40003f44270 */
[----:B------:R-:W-:Y:S02]  /*3850*/  ISETP.GE.U32.AND.EX P1, PT, RZ, UR5, PT, P1 ;  /* 0x00000005ff007c0c */ /* 0x000fe4000bf26110 */
[----:B------:R-:W-:Y:S02]  /*3860*/  @!P3 LOP3.LUT R5, R0, R5, RZ, 0x3c, !PT ;  /* 0x000000050005b212 */ /* 0x000fe400078e3cff */
[----:B------:R-:W-:-:S02]  /*3870*/  @!P6 SEL R0, R14, 0x80000000, P2 ;  /* 0x800000000e00e807 */ /* 0x000fc40001000000 */
[----:B------:R-:W-:Y:S01]  /*3880*/  @!P0 LOP3.LUT R13, R13, R6, RZ, 0x3c, !PT ;  /* 0x000000060d0d8212 */ /* 0x000fe200078e3cff */
[----:B------:R3:W-:Y:S01]  /*3890*/  @!P3 STG.E desc[UR8][R2.64+0x3400], R5 ;  /* 0x003400050200b986 */ /* 0x0007e2000c101908 */
[----:B------:R-:W-:Y:S02]  /*38a0*/  @!P4 LOP3.LUT R7, R4, R7, RZ, 0x3c, !PT ;  /* 0x000000070407c212 */ /* 0x000fe400078e3cff */
[----:B------:R-:W-:Y:S01]  /*38b0*/  @!P5 LOP3.LUT R9, R9, R10, RZ, 0x3c, !PT ;  /* 0x0000000a0909d212 */ /* 0x000fe200078e3cff */
[----:B------:R3:W-:Y:S01]  /*38c0*/  @!P0 STG.E desc[UR8][R2.64+0x3800], R13 ;  /* 0x0038000d02008986 */ /* 0x0007e2000c101908 */
[----:B------:R-:W-:-:S03]  /*38d0*/  @!P6 LOP3.LUT R11, R0, R11, RZ, 0x3c, !PT ;  /* 0x0000000b000be212 */ /* 0x000fc600078e3cff */
[----:B------:R3:W-:Y:S04]  /*38e0*/  @!P4 STG.E desc[UR8][R2.64+0x3c00], R7 ;  /* 0x003c00070200c986 */ /* 0x0007e8000c101908 */
[----:B------:R3:W-:Y:S04]  /*38f0*/  @!P5 STG.E desc[UR8][R2.64+0x4000], R9 ;  /* 0x004000090200d986 */ /* 0x0007e8000c101908 */
[----:B------:R3:W-:Y:S01]  /*3900*/  @!P6 STG.E desc[UR8][R2.64+0x4400], R11 ;  /* 0x0044000b0200e986 */ /* 0x0007e2000c101908 */
[----:B------:R-:W-:Y:S05]  /*3910*/  @P1 EXIT ;  /* 0x000000000000194d */ /* 0x000fea0003800000 */
[----:B------:R-:W0:Y:S01]  /*3920*/  LDS R33, [R33+0x4800] ;  /* 0x0048000021217984 */ /* 0x000e220000000800 */
[----:B------:R-:W-:Y:S01]  /*3930*/  IMAD.MOV.U32 R0, RZ, RZ, -0x1 ;  /* 0xffffffffff007424 */ /* 0x000fe200078e00ff */
[----:B0-----:R-:W-:-:S04]  /*3940*/  ISETP.GT.AND P0, PT, R33, -0x1, PT ;  /* 0xffffffff2100780c */ /* 0x001fc80003f04270 */
[----:B------:R-:W-:-:S04]  /*3950*/  SEL R0, R0, 0x80000000, P0 ;  /* 0x8000000000007807 */ /* 0x000fc80000000000 */
[----:B---3--:R-:W-:-:S05]  /*3960*/  LOP3.LUT R5, R0, R33, RZ, 0x3c, !PT ;  /* 0x0000002100057212 */ /* 0x008fca00078e3cff */
[----:B------:R-:W-:Y:S01]  /*3970*/  STG.E desc[UR8][R2.64+0x4800], R5 ;  /* 0x0048000502007986 */ /* 0x000fe2000c101908 */
[----:B------:R-:W-:Y:S05]  /*3980*/  EXIT ;  /* 0x000000000000794d */ /* 0x000fea0003800000 */
.L_x_219:
        /* <DEDUP_REMOVED lines=15> */
.L_x_230:


//--------------------- .text._ZN3cub18CUB_300001_SM_10006detail11EmptyKernelIvEEvv --------------------------
	.section	.text._ZN3cub18CUB_300001_SM_10006detail11EmptyKernelIvEEvv,"ax",@progbits
	.align	128
        .global         _ZN3cub18CUB_300001_SM_10006detail11EmptyKernelIvEEvv
        .type           _ZN3cub18CUB_300001_SM_10006detail11EmptyKernelIvEEvv,@function
        .size           _ZN3cub18CUB_300001_SM_10006detail11EmptyKernelIvEEvv,(.L_x_231 - _ZN3cub18CUB_300001_SM_10006detail11EmptyKernelIvEEvv)
        .other          _ZN3cub18CUB_300001_SM_10006detail11EmptyKernelIvEEvv,@"STO_CUDA_ENTRY STV_DEFAULT"
_ZN3cub18CUB_300001_SM_10006detail11EmptyKernelIvEEvv:
.text._ZN3cub18CUB_300001_SM_10006detail11EmptyKernelIvEEvv:
[----:B------:R-:W-:Y:S01]  /*0000*/  LDC R1, c[0x0][0x37c] ;  /* 0x0000df00ff017b82 */ /* 0x000fe20000000800 */
[----:B------:R-:W-:Y:S05]  /*0010*/  EXIT ;  /* 0x000000000000794d */ /* 0x000fea0003800000 */
.L_x_220:
        /* <DEDUP_REMOVED lines=14> */
.L_x_231:


//--------------------- .text._Z8countDisffPfS_S_i --------------------------
	.section	.text._Z8countDisffPfS_S_i,"ax",@progbits
	.align	128
        .global         _Z8countDisffPfS_S_i
        .type           _Z8countDisffPfS_S_i,@function
        .size           _Z8countDisffPfS_S_i,(.L_x_226 - _Z8countDisffPfS_S_i)
        .other          _Z8countDisffPfS_S_i,@"STO_CUDA_ENTRY STV_DEFAULT"
_Z8countDisffPfS_S_i:
.text._Z8countDisffPfS_S_i:
[----:B------:R-:W-:Y:S01]  /*0000*/  LDC R1, c[0x0][0x37c] ;  /* 0x0000df00ff017b82 */ /* 0x000fe20000000800 */
[----:B------:R-:W0:Y:S01]  /*0010*/  S2R R2, SR_CTAID.X ;  /* 0x0000000000027919 */ /* 0x000e220000002500 */
[----:B------:R-:W0:Y:S01]  /*0020*/  LDCU UR4, c[0x0][0x360] ;  /* 0x00006c00ff0477ac */ /* 0x000e220008000800 */
[----:B------:R-:W0:Y:S01]  /*0030*/  S2R R3, SR_TID.X ;  /* 0x0000000000037919 */ /* 0x000e220000002100 */
[----:B------:R-:W1:Y:S01]  /*0040*/  LDCU UR5, c[0x0][0x3a0] ;  /* 0x00007400ff0577ac */ /* 0x000e620008000800 */
[----:B0-----:R-:W-:-:S05]  /*0050*/  IMAD R2, R2, UR4, R3 ;  /* 0x0000000402027c24 */ /* 0x001fca000f8e0203 */
[----:B-1----:R-:W-:-:S13]  /*0060*/  ISETP.GE.AND P0, PT, R2, UR5, PT ;  /* 0x0000000502007c0c */ /* 0x002fda000bf06270 */
[----:B------:R-:W-:Y:S05]  /*0070*/  @P0 EXIT ;  /* 0x000000000000094d */ /* 0x000fea0003800000 */
[----:B------:R-:W0:Y:S01]  /*0080*/  LDC.64 R6, c[0x0][0x390] ;  /* 0x0000e400ff067b82 */ /* 0x000e220000000a00 */
[----:B------:R-:W1:Y:S01]  /*0090*/  LDCU.64 UR4, c[0x0][0x358] ;  /* 0x00006b00ff0477ac */ /* 0x000e620008000a00 */
[----:B------:R-:W2:Y:S06]  /*00a0*/  LDCU.64 UR6, c[0x0][0x380] ;  /* 0x00007000ff0677ac */ /* 0x000eac0008000a00 */
[----:B------:R-:W3:Y:S01]  /*00b0*/  LDC.64 R4, c[0x0][0x388] ;  /* 0x0000e200ff047b82 */ /* 0x000ee20000000a00 */
[----:B0-----:R-:W-:-:S06]  /*00c0*/  IMAD.WIDE R6, R2, 0x4, R6 ;  /* 0x0000000402067825 */ /* 0x001fcc00078e0206 */
[----:B-1----:R-:W2:Y:S01]  /*00d0*/  LDG.E R6, desc[UR4][R6.64] ;  /* 0x0000000406067981 */ /* 0x002ea2000c1e1900 */
[----:B---3--:R-:W-:-:S06]  /*00e0*/  IMAD.WIDE R4, R2, 0x4, R4 ;  /* 0x0000000402047825 */ /* 0x008fcc00078e0204 */
[----:B------:R-:W3:Y:S01]  /*00f0*/  LDG.E R4, desc[UR4][R4.64] ;  /* 0x0000000404047981 */ /* 0x000ee2000c1e1900 */
[----:B------:R-:W-:Y:S01]  /*0100*/  BSSY.RECONVERGENT B0, `(.L_x_221) ;  /* 0x0000011000007945 */ /* 0x000fe20003800200 */
[----:B--2---:R-:W-:-:S04]  /*0110*/  FADD R3, -R6, UR7 ;  /* 0x0000000706037e21 */ /* 0x004fc80008000100 */
[----:B------:R-:W-:Y:S01]  /*0120*/  FMUL R3, R3, R3 ;  /* 0x0000000303037220 */ /* 0x000fe20000400000 */
[----:B---3--:R-:W-:-:S04]  /*0130*/  FADD R0, -R4, UR6 ;  /* 0x0000000604007e21 */ /* 0x008fc80008000100 */
[----:B------:R-:W-:-:S05]  /*0140*/  FFMA R0, R0, R0, R3 ;  /* 0x0000000000007223 */ /* 0x000fca0000000003 */
[----:B------:R-:W-:Y:S01]  /*0150*/  IADD3 R8, PT, PT, R0, -0xd000000, RZ ;  /* 0xf300000000087810 */ /* 0x000fe20007ffe0ff */
[----:B------:R0:W1:Y:S03]  /*0160*/  MUFU.RSQ R3, R0 ;  /* 0x0000000000037308 */ /* 0x0000660000001400 */
[----:B------:R-:W-:-:S13]  /*0170*/  ISETP.GT.U32.AND P0, PT, R8, 0x727fffff, PT ;  /* 0x727fffff0800780c */ /* 0x000fda0003f04070 */
[----:B0-----:R-:W-:Y:S05]  /*0180*/  @!P0 BRA `(.L_x_222) ;  /* 0x0000000000108947 */ /* 0x001fea0003800000 */
[----:B------:R-:W-:-:S07]  /*0190*/  MOV R8, 0x1b0 ;  /* 0x000001b000087802 */ /* 0x000fce0000000f00 */
[----:B-1----:R-:W-:Y:S05]  /*01a0*/  CALL.REL.NOINC `($__internal_0_$__cuda_sm20_sqrt_rn_f32_slowpath) ;  /* 0x00000000002c7944 */ /* 0x002fea0003c00000 */
[----:B------:R-:W-:Y:S01]  /*01b0*/  MOV R7, R3 ;  /* 0x0000000300077202 */ /* 0x000fe20000000f00 */
[----:B------:R-:W-:Y:S06]  /*01c0*/  BRA `(.L_x_223) ;  /* 0x0000000000107947 */ /* 0x000fec0003800000 */
.L_x_222:
[----:B-1----:R-:W-:Y:S01]  /*01d0*/  FMUL.FTZ R7, R0, R3 ;  /* 0x0000000300077220 */ /* 0x002fe20000410000 */
[----:B------:R-:W-:-:S03]  /*01e0*/  FMUL.FTZ R3, R3, 0.5 ;  /* 0x3f00000003037820 */ /* 0x000fc60000410000 */
[----:B------:R-:W-:-:S04]  /*01f0*/  FFMA R0, -R7, R7, R0 ;  /* 0x0000000707007223 */ /* 0x000fc80000000100 */
[----:B------:R-:W-:-:S07]  /*0200*/  FFMA R7, R0, R3, R7 ;  /* 0x0000000300077223 */ /* 0x000fce0000000007 */
.L_x_223:
[----:B------:R-:W-:Y:S05]  /*0210*/  BSYNC.RECONVERGENT B0 ;  /* 0x0000000000007941 */ /* 0x000fea0003800200 */
.L_x_221:
[----:B------:R-:W0:Y:S02]  /*0220*/  LDC.64 R4, c[0x0][0x398] ;  /* 0x0000e600ff047b82 */ /* 0x000e240000000a00 */
[----:B0-----:R-:W-:-:S05]  /*0230*/  IMAD.WIDE R2, R2, 0x4, R4 ;  /* 0x0000000402027825 */ /* 0x001fca00078e0204 */
[----:B------:R-:W-:Y:S01]  /*0240*/  STG.E desc[UR4][R2.64], R7 ;  /* 0x0000000702007986 */ /* 0x000fe2000c101904 */
[----:B------:R-:W-:Y:S05]  /*0250*/  EXIT ;  /* 0x000000000000794d */ /* 0x000fea0003800000 */
        .weak           $__internal_0_$__cuda_sm20_sqrt_rn_f32_slowpath
        .type           $__internal_0_$__cuda_sm20_sqrt_rn_f32_slowpath,@function
        .size           $__internal_0_$__cuda_sm20_sqrt_rn_f32_slowpath,(.L_x_226 - $__internal_0_$__cuda_sm20_sqrt_rn_f32_slowpath)
$__internal_0_$__cuda_sm20_sqrt_rn_f32_slowpath:
[----:B------:R-:W-:-:S13]  /*0260*/  LOP3.LUT P0, RZ, R0, 0x7fffffff, RZ, 0xc0, !PT ;  /* 0x7fffffff00ff7812 */ /* 0x000fda000780c0ff */
[----:B------:R-:W-:Y:S01]  /*0270*/  @!P0 MOV R3, R0 ;  /* 0x0000000000038202 */ /* 0x000fe20000000f00 */
[----:B------:R-:W-:Y:S06]  /*0280*/  @!P0 BRA `(.L_x_224) ;  /* 0x0000000000408947 */ /* 0x000fec0003800000 */
[----:B------:R-:W-:-:S13]  /*0290*/  FSETP.GEU.FTZ.AND P0, PT, R0, RZ, PT ;  /* 0x000000ff0000720b */ /* 0x000fda0003f1e000 */
[----:B------:R-:W-:Y:S01]  /*02a0*/  @!P0 MOV R3, 0x7fffffff ;  /* 0x7fffffff00038802 */ /* 0x000fe20000000f00 */
[----:B------:R-:W-:Y:S06]  /*02b0*/  @!P0 BRA `(.L_x_224) ;  /* 0x0000000000348947 */ /* 0x000fec0003800000 */
[----:B------:R-:W-:-:S13]  /*02c0*/  FSETP.GTU.FTZ.AND P0, PT, |R0|, +INF , PT ;  /* 0x7f8000000000780b */ /* 0x000fda0003f1c200 */
[----:B------:R-:W-:Y:S01]  /*02d0*/  @P0 FADD.FTZ R3, R0, 1 ;  /* 0x3f80000000030421 */ /* 0x000fe20000010000 */
[----:B------:R-:W-:Y:S06]  /*02e0*/  @P0 BRA `(.L_x_224) ;  /* 0x0000000000280947 */ /* 0x000fec0003800000 */
[----:B------:R-:W-:-:S13]  /*02f0*/  FSETP.NEU.FTZ.AND P0, PT, |R0|, +INF , PT ;  /* 0x7f8000000000780b */ /* 0x000fda0003f1d200 */
[----:B------:R-:W-:-:S04]  /*0300*/  @P0 FFMA R4, R0, 1.84467440737095516160e+19, RZ ;  /* 0x5f80000000040823 */ /* 0x000fc800000000ff */
[----:B------:R-:W0:Y:S02]  /*0310*/  @P0 MUFU.RSQ R3, R4 ;  /* 0x0000000400030308 */ /* 0x000e240000001400 */
[----:B0-----:R-:W-:Y:S01]  /*0320*/  @P0 FMUL.FTZ R5, R4, R3 ;  /* 0x0000000304050220 */ /* 0x001fe20000410000 */
[----:B------:R-:W-:Y:S01]  /*0330*/  @P0 FMUL.FTZ R7, R3, 0.5 ;  /* 0x3f00000003070820 */ /* 0x000fe20000410000 */
[----:B------:R-:W-:Y:S02]  /*0340*/  @!P0 MOV R3, R0 ;  /* 0x0000000000038202 */ /* 0x000fe40000000f00 */
[----:B------:R-:W-:-:S04]  /*0350*/  @P0 FADD.FTZ R6, -R5, -RZ ;  /* 0x800000ff05060221 */ /* 0x000fc80000010100 */
[----:B------:R-:W-:-:S04]  /*0360*/  @P0 FFMA R6, R5, R6, R4 ;  /* 0x0000000605060223 */ /* 0x000fc80000000004 */
[----:B------:R-:W-:-:S04]  /*0370*/  @P0 FFMA R6, R6, R7, R5 ;  /* 0x0000000706060223 */ /* 0x000fc80000000005 */
[----:B------:R-:W-:-:S07]  /*0380*/  @P0 FMUL.FTZ R3, R6, 2.3283064365386962891e-10 ;  /* 0x2f80000006030820 */ /* 0x000fce0000410000 */
.L_x_224:
[----:B------:R-:W-:Y:S01]  /*0390*/  HFMA2 R5, -RZ, RZ, 0, 0 ;  /* 0x00000000ff057431 */ /* 0x000fe200000001ff */
[----:B------:R-:W-:-:S04]  /*03a0*/  MOV R4, R8 ;  /* 0x0000000800047202 */ /* 0x000fc80000000f00 */
[----:B------:R-:W-:Y:S05]  /*03b0*/  RET.REL.NODEC R4 `(_Z8countDisffPfS_S_i) ;  /* 0xfffffffc04107950 */ /* 0x000fea0003c3ffff */
.L_x_225:
        /* <DEDUP_REMOVED lines=12> */
.L_x_226:


//--------------------- .nv.shared._ZN3cub18CUB_300001_SM_10006detail10radix_sort29DeviceRadixSortOnesweepKernelINS1_5radix10policy_hubIfNS0_8NullTypeEyE10Policy1000ELNS0_9SortOrderE0EfS6_yiiNS1_21identity_decomposer_tEEEvPT5_SC_PT3_PKSD_PT1_PKSH_PT2_PKSL_T4_iiT6_ --------------------------
	.section	.nv.shared._ZN3cub18CUB_300001_SM_10006detail10radix_sort29DeviceRadixSortOnesweepKernelINS1_5radix10policy_hubIfNS0_8NullTypeEyE10Policy1000ELNS0_9SortOrderE0EfS6_yiiNS1_21identity_decomposer_tEEEvPT5_SC_PT3_PKSD_PT1_PKSH_PT2_PKSL_T4_iiT6_,"aw",@nobits
	.sectionflags	@""
	.align	16
.nv.shared._ZN3cub18CUB_300001_SM_10006detail10radix_sort29DeviceRadixSortOnesweepKernelINS1_5radix10policy_hubIfNS0_8NullTypeEyE10Policy1000ELNS0_9SortOrderE0EfS6_yiiNS1_21identity_decomposer_tEEEvPT5_SC_PT3_PKSD_PT1_PKSH_PT2_PKSL_T4_iiT6_:
	.zero		30720


//--------------------- .nv.shared.reserved.0     --------------------------
	.section	.nv.shared.reserved.0,"aw",@nobits
	.weak		__nv_reservedSMEM_offset_0_alias
	.size		__nv_reservedSMEM_offset_0_alias, 0, 64
	.other		__nv_reservedSMEM_offset_0_alias,@"STO_CUDA_RESERVED_SHARED STV_DEFAULT"
__nv_reservedSMEM_offset_0_alias:
	.zero		0
	.zero		64


//--------------------- .nv.global                --------------------------
	.section	.nv.global,"aw",@nobits
.nv.global:
	.type		_ZN34_INTERNAL_460042e5_4_k_cu_34f6c46c6thrust24THRUST_300001_SM_1000_NS12placeholders2_8E,@object
	.size		_ZN34_INTERNAL_460042e5_4_k_cu_34f6c46c6thrust24THRUST_300001_SM_1000_NS12placeholders2_8E,(_ZN34_INTERNAL_460042e5_4_k_cu_34f6c46c4cuda3std3__436_GLOBAL__N__460042e5_4_k_cu_34f6c46c6ignoreE - _ZN34_INTERNAL_460042e5_4_k_cu_34f6c46c6thrust24THRUST_300001_SM_1000_NS12placeholders2_8E)
_ZN34_INTERNAL_460042e5_4_k_cu_34f6c46c6thrust24THRUST_300001_SM_1000_NS12placeholders2_8E:
	.zero		1
	.type		_ZN34_INTERNAL_460042e5_4_k_cu_34f6c46c4cuda3std3__436_GLOBAL__N__460042e5_4_k_cu_34f6c46c6ignoreE,@object
	.size		_ZN34_INTERNAL_460042e5_4_k_cu_34f6c46c4cuda3std3__436_GLOBAL__N__460042e5_4_k_cu_34f6c46c6ignoreE,(_ZN34_INTERNAL_460042e5_4_k_cu_34f6c46c4cuda3std6ranges3__45__cpo4dataE - _ZN34_INTERNAL_460042e5_4_k_cu_34f6c46c4cuda3std3__436_GLOBAL__N__460042e5_4_k_cu_34f6c46c6ignoreE)
_ZN34_INTERNAL_460042e5_4_k_cu_34f6c46c4cuda3std3__436_GLOBAL__N__460042e5_4_k_cu_34f6c46c6ignoreE:
	.zero		1
	.type		_ZN34_INTERNAL_460042e5_4_k_cu_34f6c46c4cuda3std6ranges3__45__cpo4dataE,@object
	.size		_ZN34_INTERNAL_460042e5_4_k_cu_34f6c46c4cuda3std6ranges3__45__cpo4dataE,(_ZN34_INTERNAL_460042e5_4_k_cu_34f6c46c6thrust24THRUST_300001_SM_1000_NS6system3cpp3parE - _ZN34_INTERNAL_460042e5_4_k_cu_34f6c46c4cuda3std6ranges3__45__cpo4dataE)
_ZN34_INTERNAL_460042e5_4_k_cu_34f6c46c4cuda3std6ranges3__45__cpo4dataE:
	.zero		1
	.type		_ZN34_INTERNAL_460042e5_4_k_cu_34f6c46c6thrust24THRUST_300001_SM_1000_NS6system3cpp3parE,@object
	.size		_ZN34_INTERNAL_460042e5_4_k_cu_34f6c46c6thrust24THRUST_300001_SM_1000_NS6system3cpp3parE,(_ZN34_INTERNAL_460042e5_4_k_cu_34f6c46c4cuda3std3__45__cpo5beginE - _ZN34_INTERNAL_460042e5_4_k_cu_34f6c46c6thrust24THRUST_300001_SM_1000_NS6system3cpp3parE)
_ZN34_INTERNAL_460042e5_4_k_cu_34f6c46c6thrust24THRUST_300001_SM_1000_NS6system3cpp3parE:
	.zero		1
	.type		_ZN34_INTERNAL_460042e5_4_k_cu_34f6c46c4cuda3std3__45__cpo5beginE,@object
	.size		_ZN34_INTERNAL_460042e5_4_k_cu_34f6c46c4cuda3std3__45__cpo5beginE,(_ZN34_INTERNAL_460042e5_4_k_cu_34f6c46c4cuda3std6ranges3__45__cpo5beginE - _ZN34_INTERNAL_460042e5_4_k_cu_34f6c46c4cuda3std3__45__cpo5beginE)
_ZN34_INTERNAL_460042e5_4_k_cu_34f6c46c4cuda3std3__45__cpo5beginE:
	.zero		1
	.type		_ZN34_INTERNAL_460042e5_4_k_cu_34f6c46c4cuda3std6ranges3__45__cpo5beginE,@object
	.size		_ZN34_INTERNAL_460042e5_4_k_cu_34f6c46c4cuda3std6ranges3__45__cpo5beginE,(_ZN34_INTERNAL_460042e5_4_k_cu_34f6c46c6thrust24THRUST_300001_SM_1000_NS6deviceE - _ZN34_INTERNAL_460042e5_4_k_cu_34f6c46c4cuda3std6ranges3__45__cpo5beginE)
_ZN34_INTERNAL_460042e5_4_k_cu_34f6c46c4cuda3std6ranges3__45__cpo5beginE:
	.zero		1
	.type		_ZN34_INTERNAL_460042e5_4_k_cu_34f6c46c6thrust24THRUST_300001_SM_1000_NS6deviceE,@object
	.size		_ZN34_INTERNAL_460042e5_4_k_cu_34f6c46c6thrust24THRUST_300001_SM_1000_NS6deviceE,(_ZN34_INTERNAL_460042e5_4_k_cu_34f6c46c4cuda3std3__47nulloptE - _ZN34_INTERNAL_460042e5_4_k_cu_34f6c46c6thrust24THRUST_300001_SM_1000_NS6deviceE)
_ZN34_INTERNAL_460042e5_4_k_cu_34f6c46c6thrust24THRUST_300001_SM_1000_NS6deviceE:
	.zero		1
	.type		_ZN34_INTERNAL_460042e5_4_k_cu_34f6c46c4cuda3std3__47nulloptE,@object
	.size		_ZN34_INTERNAL_460042e5_4_k_cu_34f6c46c4cuda3std3__47nulloptE,(_ZN34_INTERNAL_460042e5_4_k_cu_34f6c46c4cuda3std6ranges3__45__cpo8distanceE - _ZN34_INTERNAL_460042e5_4_k_cu_34f6c46c4cuda3std3__47nulloptE)
_ZN34_INTERNAL_460042e5_4_k_cu_34f6c46c4cuda3std3__47nulloptE:
	.zero		1
	.type		_ZN34_INTERNAL_460042e5_4_k_cu_34f6c46c4cuda3std6ranges3__45__cpo8distanceE,@object
	.size		_ZN34_INTERNAL_460042e5_4_k_cu_34f6c46c4cuda3std6ranges3__45__cpo8distanceE,(_ZN34_INTERNAL_460042e5_4_k_cu_34f6c46c6thrust24THRUST_300001_SM_1000_NS12placeholders2_4E - _ZN34_INTERNAL_460042e5_4_k_cu_34f6c46c4cuda3std6ranges3__45__cpo8distanceE)
_ZN34_INTERNAL_460042e5_4_k_cu_34f6c46c4cuda3std6ranges3__45__cpo8distanceE:
	.zero		1
	.type		_ZN34_INTERNAL_460042e5_4_k_cu_34f6c46c6thrust24THRUST_300001_SM_1000_NS12placeholders2_4E,@object
	.size		_ZN34_INTERNAL_460042e5_4_k_cu_34f6c46c6thrust24THRUST_300001_SM_1000_NS12placeholders2_4E,(_ZN34_INTERNAL_460042e5_4_k_cu_34f6c46c4cuda3std3__45__cpo6rbeginE - _ZN34_INTERNAL_460042e5_4_k_cu_34f6c46c6thrust24THRUST_300001_SM_1000_NS12placeholders2_4E)
_ZN34_INTERNAL_460042e5_4_k_cu_34f6c46c6thrust24THRUST_300001_SM_1000_NS12placeholders2_4E:
	.zero		1
	.type		_ZN34_INTERNAL_460042e5_4_k_cu_34f6c46c4cuda3std3__45__cpo6rbeginE,@object
	.size		_ZN34_INTERNAL_460042e5_4_k_cu_34f6c46c4cuda3std3__45__cpo6rbeginE,(_ZN34_INTERNAL_460042e5_4_k_cu_34f6c46c4cuda3std6ranges3__45__cpo7advanceE - _ZN34_INTERNAL_460042e5_4_k_cu_34f6c46c4cuda3std3__45__cpo6rbeginE)
_ZN34_INTERNAL_460042e5_4_k_cu_34f6c46c4cuda3std3__45__cpo6rbeginE:
	.zero		1
	.type		_ZN34_INTERNAL_460042e5_4_k_cu_34f6c46c4cuda3std6ranges3__45__cpo7advanceE,@object
	.size		_ZN34_INTERNAL_460042e5_4_k_cu_34f6c46c4cuda3std6ranges3__45__cpo7advanceE,(_ZN34_INTERNAL_460042e5_4_k_cu_34f6c46c6thrust24THRUST_300001_SM_1000_NS12placeholders3_10E - _ZN34_INTERNAL_460042e5_4_k_cu_34f6c46c4cuda3std6ranges3__45__cpo7advanceE)
_ZN34_INTERNAL_460042e5_4_k_cu_34f6c46c4cuda3std6ranges3__45__cpo7advanceE:
	.zero		1
	.type		_ZN34_INTERNAL_460042e5_4_k_cu_34f6c46c6thrust24THRUST_300001_SM_1000_NS12placeholders3_10E,@object
	.size		_ZN34_INTERNAL_460042e5_4_k_cu_34f6c46c6thrust24THRUST_300001_SM_1000_NS12placeholders3_10E,(_ZN34_INTERNAL_460042e5_4_k_cu_34f6c46c4cuda3std3__48in_placeE - _ZN34_INTERNAL_460042e5_4_k_cu_34f6c46c6thrust24THRUST_300001_SM_1000_NS12placeholders3_10E)
_ZN34_INTERNAL_460042e5_4_k_cu_34f6c46c6thrust24THRUST_300001_SM_1000_NS12placeholders3_10E:
	.zero		1
	.type		_ZN34_INTERNAL_460042e5_4_k_cu_34f6c46c4cuda3std3__48in_placeE,@object
	.size		_ZN34_INTERNAL_460042e5_4_k_cu_34f6c46c4cuda3std3__48in_placeE,(_ZN34_INTERNAL_460042e5_4_k_cu_34f6c46c4cuda3std6ranges3__45__cpo4sizeE - _ZN34_INTERNAL_460042e5_4_k_cu_34f6c46c4cuda3std3__48in_placeE)
_ZN34_INTERNAL_460042e5_4_k_cu_34f6c46c4cuda3std3__48in_placeE:
	.zero		1
	.type		_ZN34_INTERNAL_460042e5_4_k_cu_34f6c46c4cuda3std6ranges3__45__cpo4sizeE,@object
	.size		_ZN34_INTERNAL_460042e5_4_k_cu_34f6c46c4cuda3std6ranges3__45__cpo4sizeE,(_ZN34_INTERNAL_460042e5_4_k_cu_34f6c46c6thrust24THRUST_300001_SM_1000_NS12placeholders2_2E - _ZN34_INTERNAL_460042e5_4_k_cu_34f6c46c4cuda3std6ranges3__45__cpo4sizeE)
_ZN34_INTERNAL_460042e5_4_k_cu_34f6c46c4cuda3std6ranges3__45__cpo4sizeE:
	.zero		1
	.type		_ZN34_INTERNAL_460042e5_4_k_cu_34f6c46c6thrust24THRUST_300001_SM_1000_NS12placeholders2_2E,@object
	.size		_ZN34_INTERNAL_460042e5_4_k_cu_34f6c46c6thrust24THRUST_300001_SM_1000_NS12placeholders2_2E,(_ZN34_INTERNAL_460042e5_4_k_cu_34f6c46c4cuda3std3__45__cpo6cbeginE - _ZN34_INTERNAL_460042e5_4_k_cu_34f6c46c6thrust24THRUST_300001_SM_1000_NS12placeholders2_2E)
_ZN34_INTERNAL_460042e5_4_k_cu_34f6c46c6thrust24THRUST_300001_SM_1000_NS12placeholders2_2E:
	.zero		1
	.type		_ZN34_INTERNAL_460042e5_4_k_cu_34f6c46c4cuda3std3__45__cpo6cbeginE,@object
	.size		_ZN34_INTERNAL_460042e5_4_k_cu_34f6c46c4cuda3std3__45__cpo6cbeginE,(_ZN34_INTERNAL_460042e5_4_k_cu_34f6c46c4cuda3std6ranges3__45__cpo6cbeginE - _ZN34_INTERNAL_460042e5_4_k_cu_34f6c46c4cuda3std3__45__cpo6cbeginE)
_ZN34_INTERNAL_460042e5_4_k_cu_34f6c46c4cuda3std3__45__cpo6cbeginE:
	.zero		1
	.type		_ZN34_INTERNAL_460042e5_4_k_cu_34f6c46c4cuda3std6ranges3__45__cpo6cbeginE,@object
	.size		_ZN34_INTERNAL_460042e5_4_k_cu_34f6c46c4cuda3std6ranges3__45__cpo6cbeginE,(_ZN34_INTERNAL_460042e5_4_k_cu_34f6c46c6thrust24THRUST_300001_SM_1000_NS12placeholders2_6E - _ZN34_INTERNAL_460042e5_4_k_cu_34f6c46c4cuda3std6ranges3__45__cpo6cbeginE)
_ZN34_INTERNAL_460042e5_4_k_cu_34f6c46c4cuda3std6ranges3__45__cpo6cbeginE:
	.zero		1
	.type		_ZN34_INTERNAL_460042e5_4_k_cu_34f6c46c6thrust24THRUST_300001_SM_1000_NS12placeholders2_6E,@object
	.size		_ZN34_INTERNAL_460042e5_4_k_cu_34f6c46c6thrust24THRUST_300001_SM_1000_NS12placeholders2_6E,(_ZN34_INTERNAL_460042e5_4_k_cu_34f6c46c4cuda3std3__45__cpo7crbeginE - _ZN34_INTERNAL_460042e5_4_k_cu_34f6c46c6thrust24THRUST_300001_SM_1000_NS12placeholders2_6E)
_ZN34_INTERNAL_460042e5_4_k_cu_34f6c46c6thrust24THRUST_300001_SM_1000_NS12placeholders2_6E:
	.zero		1
	.type		_ZN34_INTERNAL_460042e5_4_k_cu_34f6c46c4cuda3std3__45__cpo7crbeginE,@object
	.size		_ZN34_INTERNAL_460042e5_4_k_cu_34f6c46c4cuda3std3__45__cpo7crbeginE,(_ZN34_INTERNAL_460042e5_4_k_cu_34f6c46c4cuda3std6ranges3__45__cpo4nextE - _ZN34_INTERNAL_460042e5_4_k_cu_34f6c46c4cuda3std3__45__cpo7crbeginE)
_ZN34_INTERNAL_460042e5_4_k_cu_34f6c46c4cuda3std3__45__cpo7crbeginE:
	.zero		1
	.type		_ZN34_INTERNAL_460042e5_4_k_cu_34f6c46c4cuda3std6ranges3__45__cpo4nextE,@object
	.size		_ZN34_INTERNAL_460042e5_4_k_cu_34f6c46c4cuda3std6ranges3__45__cpo4nextE,(_ZN34_INTERNAL_460042e5_4_k_cu_34f6c46c4cuda3std6ranges3__45__cpo4swapE - _ZN34_INTERNAL_460042e5_4_k_cu_34f6c46c4cuda3std6ranges3__45__cpo4nextE)
_ZN34_INTERNAL_460042e5_4_k_cu_34f6c46c4cuda3std6ranges3__45__cpo4nextE:
	.zero		1
	.type		_ZN34_INTERNAL_460042e5_4_k_cu_34f6c46c4cuda3std6ranges3__45__cpo4swapE,@object
	.size		_ZN34_INTERNAL_460042e5_4_k_cu_34f6c46c4cuda3std6ranges3__45__cpo4swapE,(_ZN34_INTERNAL_460042e5_4_k_cu_34f6c46c6thrust24THRUST_300001_SM_1000_NS8cuda_cub10par_nosyncE - _ZN34_INTERNAL_460042e5_4_k_cu_34f6c46c4cuda3std6ranges3__45__cpo4swapE)
_ZN34_INTERNAL_460042e5_4_k_cu_34f6c46c4cuda3std6ranges3__45__cpo4swapE:
	.zero		1
	.type		_ZN34_INTERNAL_460042e5_4_k_cu_34f6c46c6thrust24THRUST_300001_SM_1000_NS8cuda_cub10par_nosyncE,@object
	.size		_ZN34_INTERNAL_460042e5_4_k_cu_34f6c46c6thrust24THRUST_300001_SM_1000_NS8cuda_cub10par_nosyncE,(_ZN34_INTERNAL_460042e5_4_k_cu_34f6c46c6thrust24THRUST_300001_SM_1000_NS3seqE - _ZN34_INTERNAL_460042e5_4_k_cu_34f6c46c6thrust24THRUST_300001_SM_1000_NS8cuda_cub10par_nosyncE)
_ZN34_INTERNAL_460042e5_4_k_cu_34f6c46c6thrust24THRUST_300001_SM_1000_NS8cuda_cub10par_nosyncE:
	.zero		1
	.type		_ZN34_INTERNAL_460042e5_4_k_cu_34f6c46c6thrust24THRUST_300001_SM_1000_NS3seqE,@object
	.size		_ZN34_INTERNAL_460042e5_4_k_cu_34f6c46c6thrust24THRUST_300001_SM_1000_NS3seqE,(_ZN34_INTERNAL_460042e5_4_k_cu_34f6c46c4cuda3std3__420unreachable_sentinelE - _ZN34_INTERNAL_460042e5_4_k_cu_34f6c46c6thrust24THRUST_300001_SM_1000_NS3seqE)
_ZN34_INTERNAL_460042e5_4_k_cu_34f6c46c6thrust24THRUST_300001_SM_1000_NS3seqE:
	.zero		1
	.type		_ZN34_INTERNAL_460042e5_4_k_cu_34f6c46c4cuda3std3__420unreachable_sentinelE,@object
	.size		_ZN34_INTERNAL_460042e5_4_k_cu_34f6c46c4cuda3std3__420unreachable_sentinelE,(_ZN34_INTERNAL_460042e5_4_k_cu_34f6c46c4cuda3std6ranges3__45__cpo5ssizeE - _ZN34_INTERNAL_460042e5_4_k_cu_34f6c46c4cuda3std3__420unreachable_sentinelE)
_ZN34_INTERNAL_460042e5_4_k_cu_34f6c46c4cuda3std3__420unreachable_sentinelE:
	.zero		1
	.type		_ZN34_INTERNAL_460042e5_4_k_cu_34f6c46c4cuda3std6ranges3__45__cpo5ssizeE,@object
	.size		_ZN34_INTERNAL_460042e5_4_k_cu_34f6c46c4cuda3std6ranges3__45__cpo5ssizeE,(_ZN34_INTERNAL_460042e5_4_k_cu_34f6c46c6thrust24THRUST_300001_SM_1000_NS12placeholders2_3E - _ZN34_INTERNAL_460042e5_4_k_cu_34f6c46c4cuda3std6ranges3__45__cpo5ssizeE)
_ZN34_INTERNAL_460042e5_4_k_cu_34f6c46c4cuda3std6ranges3__45__cpo5ssizeE:
	.zero		1
	.type		_ZN34_INTERNAL_460042e5_4_k_cu_34f6c46c6thrust24THRUST_300001_SM_1000_NS12placeholders2_3E,@object
	.size		_ZN34_INTERNAL_460042e5_4_k_cu_34f6c46c6thrust24THRUST_300001_SM_1000_NS12placeholders2_3E,(_ZN34_INTERNAL_460042e5_4_k_cu_34f6c46c4cuda3std3__45__cpo4cendE - _ZN34_INTERNAL_460042e5_4_k_cu_34f6c46c6thrust24THRUST_300001_SM_1000_NS12placeholders2_3E)
_ZN34_INTERNAL_460042e5_4_k_cu_34f6c46c6thrust24THRUST_300001_SM_1000_NS12placeholders2_3E:
	.zero		1
	.type		_ZN34_INTERNAL_460042e5_4_k_cu_34f6c46c4cuda3std3__45__cpo4cendE,@object
	.size		_ZN34_INTERNAL_460042e5_4_k_cu_34f6c46c4cuda3std3__45__cpo4cendE,(_ZN34_INTERNAL_460042e5_4_k_cu_34f6c46c4cuda3std6ranges3__45__cpo4cendE - _ZN34_INTERNAL_460042e5_4_k_cu_34f6c46c4cuda3std3__45__cpo4cendE)
_ZN34_INTERNAL_460042e5_4_k_cu_34f6c46c4cuda3std3__45__cpo4cendE:
	.zero		1
	.type		_ZN34_INTERNAL_460042e5_4_k_cu_34f6c46c4cuda3std6ranges3__45__cpo4cendE,@object
	.size		_ZN34_INTERNAL_460042e5_4_k_cu_34f6c46c4cuda3std6ranges3__45__cpo4cendE,(_ZN34_INTERNAL_460042e5_4_k_cu_34f6c46c6thrust24THRUST_300001_SM_1000_NS12placeholders2_7E - _ZN34_INTERNAL_460042e5_4_k_cu_34f6c46c4cuda3std6ranges3__45__cpo4cendE)
_ZN34_INTERNAL_460042e5_4_k_cu_34f6c46c4cuda3std6ranges3__45__cpo4cendE:
	.zero		1
	.type		_ZN34_INTERNAL_460042e5_4_k_cu_34f6c46c6thrust24THRUST_300001_SM_1000_NS12placeholders2_7E,@object
	.size		_ZN34_INTERNAL_460042e5_4_k_cu_34f6c46c6thrust24THRUST_300001_SM_1000_NS12placeholders2_7E,(_ZN34_INTERNAL_460042e5_4_k_cu_34f6c46c4cuda3std3__45__cpo5crendE - _ZN34_INTERNAL_460042e5_4_k_cu_34f6c46c6thrust24THRUST_300001_SM_1000_NS12placeholders2_7E)
_ZN34_INTERNAL_460042e5_4_k_cu_34f6c46c6thrust24THRUST_300001_SM_1000_NS12placeholders2_7E:
	.zero		1
	.type		_ZN34_INTERNAL_460042e5_4_k_cu_34f6c46c4cuda3std3__45__cpo5crendE,@object
	.size		_ZN34_INTERNAL_460042e5_4_k_cu_34f6c46c4cuda3std3__45__cpo5crendE,(_ZN34_INTERNAL_460042e5_4_k_cu_34f6c46c4cuda3std6ranges3__45__cpo4prevE - _ZN34_INTERNAL_460042e5_4_k_cu_34f6c46c4cuda3std3__45__cpo5crendE)
_ZN34_INTERNAL_460042e5_4_k_cu_34f6c46c4cuda3std3__45__cpo5crendE:
	.zero		1
	.type		_ZN34_INTERNAL_460042e5_4_k_cu_34f6c46c4cuda3std6ranges3__45__cpo4prevE,@object
	.size		_ZN34_INTERNAL_460042e5_4_k_cu_34f6c46c4cuda3std6ranges3__45__cpo4prevE,(_ZN34_INTERNAL_460042e5_4_k_cu_34f6c46c4cuda3std6ranges3__45__cpo9iter_moveE - _ZN34_INTERNAL_460042e5_4_k_cu_34f6c46c4cuda3std6ranges3__45__cpo4prevE)
_ZN34_INTERNAL_460042e5_4_k_cu_34f6c46c4cuda3std6ranges3__45__cpo4prevE:
	.zero		1
	.type		_ZN34_INTERNAL_460042e5_4_k_cu_34f6c46c4cuda3std6ranges3__45__cpo9iter_moveE,@object
	.size		_ZN34_INTERNAL_460042e5_4_k_cu_34f6c46c4cuda3std6ranges3__45__cpo9iter_moveE,(_ZN34_INTERNAL_460042e5_4_k_cu_34f6c46c6thrust24THRUST_300001_SM_1000_NS6system6detail10sequential3seqE - _ZN34_INTERNAL_460042e5_4_k_cu_34f6c46c4cuda3std6ranges3__45__cpo9iter_moveE)
_ZN34_INTERNAL_460042e5_4_k_cu_34f6c46c4cuda3std6ranges3__45__cpo9iter_moveE:
	.zero		1
	.type		_ZN34_INTERNAL_460042e5_4_k_cu_34f6c46c6thrust24THRUST_300001_SM_1000_NS6system6detail10sequential3seqE,@object
	.size		_ZN34_INTERNAL_460042e5_4_k_cu_34f6c46c6thrust24THRUST_300001_SM_1000_NS6system6detail10sequential3seqE,(_ZN34_INTERNAL_460042e5_4_k_cu_34f6c46c6thrust24THRUST_300001_SM_1000_NS12placeholders2_9E - _ZN34_INTERNAL_460042e5_4_k_cu_34f6c46c6thrust24THRUST_300001_SM_1000_NS6system6detail10sequential3seqE)
_ZN34_INTERNAL_460042e5_4_k_cu_34f6c46c6thrust24THRUST_300001_SM_1000_NS6system6detail10sequential3seqE:
	.zero		1
	.type		_ZN34_INTERNAL_460042e5_4_k_cu_34f6c46c6thrust24THRUST_300001_SM_1000_NS12placeholders2_9E,@object
	.size		_ZN34_INTERNAL_460042e5_4_k_cu_34f6c46c6thrust24THRUST_300001_SM_1000_NS12placeholders2_9E,(_ZN34_INTERNAL_460042e5_4_k_cu_34f6c46c4cuda3std3__419piecewise_constructE - _ZN34_INTERNAL_460042e5_4_k_cu_34f6c46c6thrust24THRUST_300001_SM_1000_NS12placeholders2_9E)
_ZN34_INTERNAL_460042e5_4_k_cu_34f6c46c6thrust24THRUST_300001_SM_1000_NS12placeholders2_9E:
	.zero		1
	.type		_ZN34_INTERNAL_460042e5_4_k_cu_34f6c46c4cuda3std3__419piecewise_constructE,@object
	.size		_ZN34_INTERNAL_460042e5_4_k_cu_34f6c46c4cuda3std3__419piecewise_constructE,(_ZN34_INTERNAL_460042e5_4_k_cu_34f6c46c4cuda3std6ranges3__45__cpo5cdataE - _ZN34_INTERNAL_460042e5_4_k_cu_34f6c46c4cuda3std3__419piecewise_constructE)
_ZN34_INTERNAL_460042e5_4_k_cu_34f6c46c4cuda3std3__419piecewise_constructE:
	.zero		1
	.type		_ZN34_INTERNAL_460042e5_4_k_cu_34f6c46c4cuda3std6ranges3__45__cpo5cdataE,@object
	.size		_ZN34_INTERNAL_460042e5_4_k_cu_34f6c46c4cuda3std6ranges3__45__cpo5cdataE,(_ZN34_INTERNAL_460042e5_4_k_cu_34f6c46c6thrust24THRUST_300001_SM_1000_NS12placeholders2_1E - _ZN34_INTERNAL_460042e5_4_k_cu_34f6c46c4cuda3std6ranges3__45__cpo5cdataE)
_ZN34_INTERNAL_460042e5_4_k_cu_34f6c46c4cuda3std6ranges3__45__cpo5cdataE:
	.zero		1
	.type		_ZN34_INTERNAL_460042e5_4_k_cu_34f6c46c6thrust24THRUST_300001_SM_1000_NS12placeholders2_1E,@object
	.size		_ZN34_INTERNAL_460042e5_4_k_cu_34f6c46c6thrust24THRUST_300001_SM_1000_NS12placeholders2_1E,(_ZN34_INTERNAL_460042e5_4_k_cu_34f6c46c4cuda3std3__45__cpo3endE - _ZN34_INTERNAL_460042e5_4_k_cu_34f6c46c6thrust24THRUST_300001_SM_1000_NS12placeholders2_1E)
_ZN34_INTERNAL_460042e5_4_k_cu_34f6c46c6thrust24THRUST_300001_SM_1000_NS12placeholders2_1E:
	.zero		1
	.type		_ZN34_INTERNAL_460042e5_4_k_cu_34f6c46c4cuda3std3__45__cpo3endE,@object
	.size		_ZN34_INTERNAL_460042e5_4_k_cu_34f6c46c4cuda3std3__45__cpo3endE,(_ZN34_INTERNAL_460042e5_4_k_cu_34f6c46c4cuda3std6ranges3__45__cpo3endE - _ZN34_INTERNAL_460042e5_4_k_cu_34f6c46c4cuda3std3__45__cpo3endE)
_ZN34_INTERNAL_460042e5_4_k_cu_34f6c46c4cuda3std3__45__cpo3endE:
	.zero		1
	.type		_ZN34_INTERNAL_460042e5_4_k_cu_34f6c46c4cuda3std6ranges3__45__cpo3endE,@object
	.size		_ZN34_INTERNAL_460042e5_4_k_cu_34f6c46c4cuda3std6ranges3__45__cpo3endE,(_ZN34_INTERNAL_460042e5_4_k_cu_34f6c46c6thrust24THRUST_300001_SM_1000_NS12placeholders2_5E - _ZN34_INTERNAL_460042e5_4_k_cu_34f6c46c4cuda3std6ranges3__45__cpo3endE)
_ZN34_INTERNAL_460042e5_4_k_cu_34f6c46c4cuda3std6ranges3__45__cpo3endE:
	.zero		1
	.type		_ZN34_INTERNAL_460042e5_4_k_cu_34f6c46c6thrust24THRUST_300001_SM_1000_NS12placeholders2_5E,@object
	.size		_ZN34_INTERNAL_460042e5_4_k_cu_34f6c46c6thrust24THRUST_300001_SM_1000_NS12placeholders2_5E,(_ZN34_INTERNAL_460042e5_4_k_cu_34f6c46c4cuda3std3__45__cpo4rendE - _ZN34_INTERNAL_460042e5_4_k_cu_34f6c46c6thrust24THRUST_300001_SM_1000_NS12placeholders2_5E)
_ZN34_INTERNAL_460042e5_4_k_cu_34f6c46c6thrust24THRUST_300001_SM_1000_NS12placeholders2_5E:
	.zero		1
	.type		_ZN34_INTERNAL_460042e5_4_k_cu_34f6c46c4cuda3std3__45__cpo4rendE,@object
	.size		_ZN34_INTERNAL_460042e5_4_k_cu_34f6c46c4cuda3std3__45__cpo4rendE,(_ZN34_INTERNAL_460042e5_4_k_cu_34f6c46c4cuda3std6ranges3__45__cpo9iter_swapE - _ZN34_INTERNAL_460042e5_4_k_cu_34f6c46c4cuda3std3__45__cpo4rendE)
_ZN34_INTERNAL_460042e5_4_k_cu_34f6c46c4cuda3std3__45__cpo4rendE:
	.zero		1
	.type		_ZN34_INTERNAL_460042e5_4_k_cu_34f6c46c4cuda3std6ranges3__45__cpo9iter_swapE,@object
	.size		_ZN34_INTERNAL_460042e5_4_k_cu_34f6c46c4cuda3std6ranges3__45__cpo9iter_swapE,(_ZN34_INTERNAL_460042e5_4_k_cu_34f6c46c4cuda3std3__48unexpectE - _ZN34_INTERNAL_460042e5_4_k_cu_34f6c46c4cuda3std6ranges3__45__cpo9iter_swapE)
_ZN34_INTERNAL_460042e5_4_k_cu_34f6c46c4cuda3std6ranges3__45__cpo9iter_swapE:
	.zero		1
	.type		_ZN34_INTERNAL_460042e5_4_k_cu_34f6c46c4cuda3std3__48unexpectE,@object
	.size		_ZN34_INTERNAL_460042e5_4_k_cu_34f6c46c4cuda3std3__48unexpectE,(_ZN34_INTERNAL_460042e5_4_k_cu_34f6c46c6thrust24THRUST_300001_SM_1000_NS8cuda_cub3parE - _ZN34_INTERNAL_460042e5_4_k_cu_34f6c46c4cuda3std3__48unexpectE)
_ZN34_INTERNAL_460042e5_4_k_cu_34f6c46c4cuda3std3__48unexpectE:
	.zero		1
	.type		_ZN34_INTERNAL_460042e5_4_k_cu_34f6c46c6thrust24THRUST_300001_SM_1000_NS8cuda_cub3parE,@object
	.size		_ZN34_INTERNAL_460042e5_4_k_cu_34f6c46c6thrust24THRUST_300001_SM_1000_NS8cuda_cub3parE,(.L_29 - _ZN34_INTERNAL_460042e5_4_k_cu_34f6c46c6thrust24THRUST_300001_SM_1000_NS8cuda_cub3parE)
_ZN34_INTERNAL_460042e5_4_k_cu_34f6c46c6thrust24THRUST_300001_SM_1000_NS8cuda_cub3parE:
	.zero		1
.L_29:


//--------------------- .nv.shared._ZN3cub18CUB_300001_SM_10006detail10radix_sort33DeviceRadixSortExclusiveSumKernelINS1_5radix10policy_hubIfNS0_8NullTypeEyE10Policy1000EyEEvPT0_ --------------------------
	.section	.nv.shared._ZN3cub18CUB_300001_SM_10006detail10radix_sort33DeviceRadixSortExclusiveSumKernelINS1_5radix10policy_hubIfNS0_8NullTypeEyE10Policy1000EyEEvPT0_,"aw",@nobits
	.sectionflags	@""
	.align	16
.nv.shared._ZN3cub18CUB_300001_SM_10006detail10radix_sort33DeviceRadixSortExclusiveSumKernelINS1_5radix10policy_hubIfNS0_8NullTypeEyE10Policy1000EyEEvPT0_:
	.zero		3360


//--------------------- .nv.shared._ZN3cub18CUB_300001_SM_10006detail10radix_sort30DeviceRadixSortHistogramKernelINS1_5radix10policy_hubIfNS0_8NullTypeEyE10Policy1000ELNS0_9SortOrderE0EfyNS1_21identity_decomposer_tEEEvPT2_PKT1_SB_iiT3_ --------------------------
	.section	.nv.shared._ZN3cub18CUB_300001_SM_10006detail10radix_sort30DeviceRadixSortHistogramKernelINS1_5radix10policy_hubIfNS0_8NullTypeEyE10Policy1000ELNS0_9SortOrderE0EfyNS1_21identity_decomposer_tEEEvPT2_PKT1_SB_iiT3_,"aw",@nobits
	.sectionflags	@""
	.align	4
.nv.shared._ZN3cub18CUB_300001_SM_10006detail10radix_sort30DeviceRadixSortHistogramKernelINS1_5radix10policy_hubIfNS0_8NullTypeEyE10Policy1000ELNS0_9SortOrderE0EfyNS1_21identity_decomposer_tEEEvPT2_PKT1_SB_iiT3_:
	.zero		5120


//--------------------- .nv.shared._ZN3cub18CUB_300001_SM_10006detail10radix_sort31DeviceRadixSortSingleTileKernelINS1_5radix10policy_hubIfNS0_8NullTypeEyE10Policy1000ELNS0_9SortOrderE0EfS6_yNS1_21identity_decomposer_tEEEvPKT1_PSB_PKT2_PSF_T3_iiT4_ --------------------------
	.section	.nv.shared._ZN3cub18CUB_300001_SM_10006detail10radix_sort31DeviceRadixSortSingleTileKernelINS1_5radix10policy_hubIfNS0_8NullTypeEyE10Policy1000ELNS0_9SortOrderE0EfS6_yNS1_21identity_decomposer_tEEEvPKT1_PSB_PKT2_PSF_T3_iiT4_,"aw",@nobits
	.sectionflags	@""
	.align	16
.nv.shared._ZN3cub18CUB_300001_SM_10006detail10radix_sort31DeviceRadixSortSingleTileKernelINS1_5radix10policy_hubIfNS0_8NullTypeEyE10Policy1000ELNS0_9SortOrderE0EfS6_yNS1_21identity_decomposer_tEEEvPKT1_PSB_PKT2_PSF_T3_iiT4_:
	.zero		34880


//--------------------- .nv.constant0._ZN3cub18CUB_300001_SM_10006detail10radix_sort29DeviceRadixSortOnesweepKernelINS1_5radix10policy_hubIfNS0_8NullTypeEyE10Policy1000ELNS0_9SortOrderE0EfS6_yiiNS1_21identity_decomposer_tEEEvPT5_SC_PT3_PKSD_PT1_PKSH_PT2_PKSL_T4_iiT6_ --------------------------
	.section	.nv.constant0._ZN3cub18CUB_300001_SM_10006detail10radix_sort29DeviceRadixSortOnesweepKernelINS1_5radix10policy_hubIfNS0_8NullTypeEyE10Policy1000ELNS0_9SortOrderE0EfS6_yiiNS1_21identity_decomposer_tEEEvPT5_SC_PT3_PKSD_PT1_PKSH_PT2_PKSL_T4_iiT6_,"a",@progbits
	.sectionflags	@""
	.align	4
.nv.constant0._ZN3cub18CUB_300001_SM_10006detail10radix_sort29DeviceRadixSortOnesweepKernelINS1_5radix10policy_hubIfNS0_8NullTypeEyE10Policy1000ELNS0_9SortOrderE0EfS6_yiiNS1_21identity_decomposer_tEEEvPT5_SC_PT3_PKSD_PT1_PKSH_PT2_PKSL_T4_iiT6_:
	.zero		973


//--------------------- .nv.constant0._ZN3cub18CUB_300001_SM_10006detail10radix_sort33DeviceRadixSortExclusiveSumKernelINS1_5radix10policy_hubIfNS0_8NullTypeEyE10Policy1000EyEEvPT0_ --------------------------
	.section	.nv.constant0._ZN3cub18CUB_300001_SM_10006detail10radix_sort33DeviceRadixSortExclusiveSumKernelINS1_5radix10policy_hubIfNS0_8NullTypeEyE10Policy1000EyEEvPT0_,"a",@progbits
	.sectionflags	@""
	.align	4
.nv.constant0._ZN3cub18CUB_300001_SM_10006detail10radix_sort33DeviceRadixSortExclusiveSumKernelINS1_5radix10policy_hubIfNS0_8NullTypeEyE10Policy1000EyEEvPT0_:
	.zero		904


//--------------------- .nv.constant0._ZN3cub18CUB_300001_SM_10006detail10radix_sort30DeviceRadixSortHistogramKernelINS1_5radix10policy_hubIfNS0_8NullTypeEyE10Policy1000ELNS0_9SortOrderE0EfyNS1_21identity_decomposer_tEEEvPT2_PKT1_SB_iiT3_ --------------------------
	.section	.nv.constant0._ZN3cub18CUB_300001_SM_10006detail10radix_sort30DeviceRadixSortHistogramKernelINS1_5radix10policy_hubIfNS0_8NullTypeEyE10Policy1000ELNS0_9SortOrderE0EfyNS1_21identity_decomposer_tEEEvPT2_PKT1_SB_iiT3_,"a",@progbits
	.sectionflags	@""
	.align	4
.nv.constant0._ZN3cub18CUB_300001_SM_10006detail10radix_sort30DeviceRadixSortHistogramKernelINS1_5radix10policy_hubIfNS0_8NullTypeEyE10Policy1000ELNS0_9SortOrderE0EfyNS1_21identity_decomposer_tEEEvPT2_PKT1_SB_iiT3_:
	.zero		929


//--------------------- .nv.constant0._ZN3cub18CUB_300001_SM_10006detail10radix_sort31DeviceRadixSortSingleTileKernelINS1_5radix10policy_hubIfNS0_8NullTypeEyE10Policy1000ELNS0_9SortOrderE0EfS6_yNS1_21identity_decomposer_tEEEvPKT1_PSB_PKT2_PSF_T3_iiT4_ --------------------------
	.section	.nv.constant0._ZN3cub18CUB_300001_SM_10006detail10radix_sort31DeviceRadixSortSingleTileKernelINS1_5radix10policy_hubIfNS0_8NullTypeEyE10Policy1000ELNS0_9SortOrderE0EfS6_yNS1_21identity_decomposer_tEEEvPKT1_PSB_PKT2_PSF_T3_iiT4_,"a",@progbits
	.sectionflags	@""
	.align	4
.nv.constant0._ZN3cub18CUB_300001_SM_10006detail10radix_sort31DeviceRadixSortSingleTileKernelINS1_5radix10policy_hubIfNS0_8NullTypeEyE10Policy1000ELNS0_9SortOrderE0EfS6_yNS1_21identity_decomposer_tEEEvPKT1_PSB_PKT2_PSF_T3_iiT4_:
	.zero		945


//--------------------- .nv.constant0._ZN3cub18CUB_300001_SM_10006detail11EmptyKernelIvEEvv --------------------------
	.section	.nv.constant0._ZN3cub18CUB_300001_SM_10006detail11EmptyKernelIvEEvv,"a",@progbits
	.sectionflags	@""
	.align	4
.nv.constant0._ZN3cub18CUB_300001_SM_10006detail11EmptyKernelIvEEvv:
	.zero		896


//--------------------- .nv.constant0._Z8countDisffPfS_S_i --------------------------
	.section	.nv.constant0._Z8countDisffPfS_S_i,"a",@progbits
	.sectionflags	@""
	.align	4
.nv.constant0._Z8countDisffPfS_S_i:
	.zero		932


//--------------------- SYMBOLS --------------------------

	.type		.nv.reservedSmem.offset0,@object
	.size		.nv.reservedSmem.offset0,0x4
	.type		.nv.reservedSmem.cap,@object
	.size		.nv.reservedSmem.cap,0x4
